	.target	sm_80

	.elftype	@"ET_EXEC"


//--------------------- .note.nv.tkinfo           --------------------------
	.section	.note.nv.tkinfo,"",@"SHT_NOTE"
	.sectionflags	@"SHF_NOTE_NV_TKINFO"
	.tkinfo
        /*0018*/ 	.word	0x00000002
        /*0030*/ 	.string	""
        /*0030*/ 	.string	"ptxas"
        /*0030*/ 	.string	"Cuda compilation tools, release 13.0, V13.0.88"
        /*0030*/ 	.string	"Build cuda_13.0.r13.0/compiler.36424714_0"
        /*0030*/ 	.string	"-v  -suppress-debug-info  -lineinfo  -arch sm_80 "



//--------------------- .note.nv.cuinfo           --------------------------
	.section	.note.nv.cuinfo,"",@"SHT_NOTE"
	.sectionflags	@"SHF_NOTE_NV_CUINFO"
        /*0018*/ 	.short	0x0002
        /*001a*/ 	.short	0x0050
        /*001c*/ 	.short	0x0082
	.zero		2


//--------------------- .nv.info                  --------------------------
	.section	.nv.info,"",@"SHT_CUDA_INFO"
	.align	4


	//----- nvinfo : EIATTR_REGCOUNT
	.align		4
        /*0000*/ 	.byte	0x04, 0x2f
        /*0002*/ 	.short	(.L_2 - .L_1)
	.align		4
.L_1:
        /*0004*/ 	.word	index@(attn_fwd)
        /*0008*/ 	.word	0x00000020


	//----- nvinfo : EIATTR_FRAME_SIZE
	.align		4
.L_2:
        /*000c*/ 	.byte	0x04, 0x11
        /*000e*/ 	.short	(.L_4 - .L_3)
	.align		4
.L_3:
        /*0010*/ 	.word	index@(attn_fwd)
        /*0014*/ 	.word	0x000061c8


	//----- nvinfo : EIATTR_MIN_STACK_SIZE
	.align		4
.L_4:
        /*0018*/ 	.byte	0x04, 0x12
        /*001a*/ 	.short	(.L_6 - .L_5)
	.align		4
.L_5:
        /*001c*/ 	.word	index@(attn_fwd)
        /*0020*/ 	.word	0x000061c8
.L_6:


//--------------------- .nv.info.attn_fwd         --------------------------
	.section	.nv.info.attn_fwd,"",@"SHT_CUDA_INFO"
	.sectionflags	@""
	.align	4


	//----- nvinfo : EIATTR_CUDA_API_VERSION
	.align		4
        /*0000*/ 	.byte	0x04, 0x37
        /*0002*/ 	.short	(.L_8 - .L_7)
.L_7:
        /*0004*/ 	.word	0x00000082


	//----- nvinfo : EIATTR_SW2861232_WAR
	.align		4
.L_8:
        /*0008*/ 	.byte	0x01, 0x35
	.zero		2


	//----- nvinfo : EIATTR_PARAM_CBANK
	.align		4
        /*000c*/ 	.byte	0x04, 0x0a
        /*000e*/ 	.short	(.L_10 - .L_9)
	.align		4
.L_9:
        /*0010*/ 	.word	index@(.nv.constant0.attn_fwd)
        /*0014*/ 	.short	0x0160
        /*0016*/ 	.short	0x0088


	//----- nvinfo : EIATTR_CBANK_PARAM_SIZE
	.align		4
.L_10:
        /*0018*/ 	.byte	0x03, 0x19
        /*001a*/ 	.short	0x0088


	//----- nvinfo : EIATTR_KPARAM_INFO
	.align		4
        /*001c*/ 	.byte	0x04, 0x17
        /*001e*/ 	.short	(.L_12 - .L_11)
.L_11:
        /*0020*/ 	.word	0x00000000
        /*0024*/ 	.short	0x0019
        /*0026*/ 	.short	0x0080
        /*0028*/ 	.byte	0x00, 0xf4, 0x21, 0x00


	//----- nvinfo : EIATTR_KPARAM_INFO
	.align		4
.L_12:
        /*002c*/ 	.byte	0x04, 0x17
        /*002e*/ 	.short	(.L_14 - .L_13)
.L_13:
        /*0030*/ 	.word	0x00000000
        /*0034*/ 	.short	0x0018
        /*0036*/ 	.short	0x0078
        /*0038*/ 	.byte	0x00, 0xf4, 0x21, 0x00


	//----- nvinfo : EIATTR_KPARAM_INFO
	.align		4
.L_14:
        /*003c*/ 	.byte	0x04, 0x17
        /*003e*/ 	.short	(.L_16 - .L_15)
.L_15:
        /*0040*/ 	.word	0x00000000
        /*0044*/ 	.short	0x0017
        /*0046*/ 	.short	0x0070
        /*0048*/ 	.byte	0x00, 0xf0, 0x11, 0x00


	//----- nvinfo : EIATTR_KPARAM_INFO
	.align		4
.L_16:
        /*004c*/ 	.byte	0x04, 0x17
        /*004e*/ 	.short	(.L_18 - .L_17)
.L_17:
        /*0050*/ 	.word	0x00000000
        /*0054*/ 	.short	0x0016
        /*0056*/ 	.short	0x006c
        /*0058*/ 	.byte	0x00, 0xf0, 0x11, 0x00


	//----- nvinfo : EIATTR_KPARAM_INFO
	.align		4
.L_18:
        /*005c*/ 	.byte	0x04, 0x17
        /*005e*/ 	.short	(.L_20 - .L_19)
.L_19:
        /*0060*/ 	.word	0x00000000
        /*0064*/ 	.short	0x0015
        /*0066*/ 	.short	0x0068
        /*0068*/ 	.byte	0x00, 0xf0, 0x11, 0x00


	//----- nvinfo : EIATTR_KPARAM_INFO
	.align		4
.L_20:
        /*006c*/ 	.byte	0x04, 0x17
        /*006e*/ 	.short	(.L_22 - .L_21)
.L_21:
        /*0070*/ 	.word	0x00000000
        /*0074*/ 	.short	0x0014
        /*0076*/ 	.short	0x0064
        /*0078*/ 	.byte	0x00, 0xf0, 0x11, 0x00


	//----- nvinfo : EIATTR_KPARAM_INFO
	.align		4
.L_22:
        /*007c*/ 	.byte	0x04, 0x17
        /*007e*/ 	.short	(.L_24 - .L_23)
.L_23:
        /*0080*/ 	.word	0x00000000
        /*0084*/ 	.short	0x0013
        /*0086*/ 	.short	0x0060
        /*0088*/ 	.byte	0x00, 0xf0, 0x11, 0x00


	//----- nvinfo : EIATTR_KPARAM_INFO
	.align		4
.L_24:
        /*008c*/ 	.byte	0x04, 0x17
        /*008e*/ 	.short	(.L_26 - .L_25)
.L_25:
        /*0090*/ 	.word	0x00000000
        /*0094*/ 	.short	0x0012
        /*0096*/ 	.short	0x005c
        /*0098*/ 	.byte	0x00, 0xf0, 0x11, 0x00


	//----- nvinfo : EIATTR_KPARAM_INFO
	.align		4
.L_26:
        /*009c*/ 	.byte	0x04, 0x17
        /*009e*/ 	.short	(.L_28 - .L_27)
.L_27:
        /*00a0*/ 	.word	0x00000000
        /*00a4*/ 	.short	0x0011
        /*00a6*/ 	.short	0x0058
        /*00a8*/ 	.byte	0x00, 0xf0, 0x11, 0x00


	//----- nvinfo : EIATTR_KPARAM_INFO
	.align		4
.L_28:
        /*00ac*/ 	.byte	0x04, 0x17
        /*00ae*/ 	.short	(.L_30 - .L_29)
.L_29:
        /*00b0*/ 	.word	0x00000000
        /*00b4*/ 	.short	0x0010
        /*00b6*/ 	.short	0x0054
        /*00b8*/ 	.byte	0x00, 0xf0, 0x11, 0x00


	//----- nvinfo : EIATTR_KPARAM_INFO
	.align		4
.L_30:
        /*00bc*/ 	.byte	0x04, 0x17
        /*00be*/ 	.short	(.L_32 - .L_31)
.L_31:
        /*00c0*/ 	.word	0x00000000
        /*00c4*/ 	.short	0x000f
        /*00c6*/ 	.short	0x0050
        /*00c8*/ 	.byte	0x00, 0xf0, 0x11, 0x00


	//----- nvinfo : EIATTR_KPARAM_INFO
	.align		4
.L_32:
        /*00cc*/ 	.byte	0x04, 0x17
        /*00ce*/ 	.short	(.L_34 - .L_33)
.L_33:
        /*00d0*/ 	.word	0x00000000
        /*00d4*/ 	.short	0x000e
        /*00d6*/ 	.short	0x004c
        /*00d8*/ 	.byte	0x00, 0xf0, 0x11, 0x00


	//----- nvinfo : EIATTR_KPARAM_INFO
	.align		4
.L_34:
        /*00dc*/ 	.byte	0x04, 0x17
        /*00de*/ 	.short	(.L_36 - .L_35)
.L_35:
        /*00e0*/ 	.word	0x00000000
        /*00e4*/ 	.short	0x000d
        /*00e6*/ 	.short	0x0048
        /*00e8*/ 	.byte	0x00, 0xf0, 0x11, 0x00


	//----- nvinfo : EIATTR_KPARAM_INFO
	.align		4
.L_36:
        /*00ec*/ 	.byte	0x04, 0x17
        /*00ee*/ 	.short	(.L_38 - .L_37)
.L_37:
        /*00f0*/ 	.word	0x00000000
        /*00f4*/ 	.short	0x000c
        /*00f6*/ 	.short	0x0044
        /*00f8*/ 	.byte	0x00, 0xf0, 0x11, 0x00


	//----- nvinfo : EIATTR_KPARAM_INFO
	.align		4
.L_38:
        /*00fc*/ 	.byte	0x04, 0x17
        /*00fe*/ 	.short	(.L_40 - .L_39)
.L_39:
        /*0100*/ 	.word	0x00000000
        /*0104*/ 	.short	0x000b
        /*0106*/ 	.short	0x0040
        /*0108*/ 	.byte	0x00, 0xf0, 0x11, 0x00


	//----- nvinfo : EIATTR_KPARAM_INFO
	.align		4
.L_40:
        /*010c*/ 	.byte	0x04, 0x17
        /*010e*/ 	.short	(.L_42 - .L_41)
.L_41:
        /*0110*/ 	.word	0x00000000
        /*0114*/ 	.short	0x000a
        /*0116*/ 	.short	0x003c
        /*0118*/ 	.byte	0x00, 0xf0, 0x11, 0x00


	//----- nvinfo : EIATTR_KPARAM_INFO
	.align		4
.L_42:
        /*011c*/ 	.byte	0x04, 0x17
        /*011e*/ 	.short	(.L_44 - .L_43)
.L_43:
        /*0120*/ 	.word	0x00000000
        /*0124*/ 	.short	0x0009
        /*0126*/ 	.short	0x0038
        /*0128*/ 	.byte	0x00, 0xf0, 0x11, 0x00


	//----- nvinfo : EIATTR_KPARAM_INFO
	.align		4
.L_44:
        /*012c*/ 	.byte	0x04, 0x17
        /*012e*/ 	.short	(.L_46 - .L_45)
.L_45:
        /*0130*/ 	.word	0x00000000
        /*0134*/ 	.short	0x0008
        /*0136*/ 	.short	0x0034
        /*0138*/ 	.byte	0x00, 0xf0, 0x11, 0x00


	//----- nvinfo : EIATTR_KPARAM_INFO
	.align		4
.L_46:
        /*013c*/ 	.byte	0x04, 0x17
        /*013e*/ 	.short	(.L_48 - .L_47)
.L_47:
        /*0140*/ 	.word	0x00000000
        /*0144*/ 	.short	0x0007
        /*0146*/ 	.short	0x0030
        /*0148*/ 	.byte	0x00, 0xf0, 0x11, 0x00


	//----- nvinfo : EIATTR_KPARAM_INFO
	.align		4
.L_48:
        /*014c*/ 	.byte	0x04, 0x17
        /*014e*/ 	.short	(.L_50 - .L_49)
.L_49:
        /*0150*/ 	.word	0x00000000
        /*0154*/ 	.short	0x0006
        /*0156*/ 	.short	0x002c
        /*0158*/ 	.byte	0x00, 0xf0, 0x11, 0x00


	//----- nvinfo : EIATTR_KPARAM_INFO
	.align		4
.L_50:
        /*015c*/ 	.byte	0x04, 0x17
        /*015e*/ 	.short	(.L_52 - .L_51)
.L_51:
        /*0160*/ 	.word	0x00000000
        /*0164*/ 	.short	0x0005
        /*0166*/ 	.short	0x0028
        /*0168*/ 	.byte	0x00, 0xf0, 0x11, 0x00


	//----- nvinfo : EIATTR_KPARAM_INFO
	.align		4
.L_52:
        /*016c*/ 	.byte	0x04, 0x17
        /*016e*/ 	.short	(.L_54 - .L_53)
.L_53:
        /*0170*/ 	.word	0x00000000
        /*0174*/ 	.short	0x0004
        /*0176*/ 	.short	0x0020
        /*0178*/ 	.byte	0x00, 0xf4, 0x21, 0x00


	//----- nvinfo : EIATTR_KPARAM_INFO
	.align		4
.L_54:
        /*017c*/ 	.byte	0x04, 0x17
        /*017e*/ 	.short	(.L_56 - .L_55)
.L_55:
        /*0180*/ 	.word	0x00000000
        /*0184*/ 	.short	0x0003
        /*0186*/ 	.short	0x0018
        /*0188*/ 	.byte	0x00, 0xf4, 0x21, 0x00


	//----- nvinfo : EIATTR_KPARAM_INFO
	.align		4
.L_56:
        /*018c*/ 	.byte	0x04, 0x17
        /*018e*/ 	.short	(.L_58 - .L_57)
.L_57:
        /*0190*/ 	.word	0x00000000
        /*0194*/ 	.short	0x0002
        /*0196*/ 	.short	0x0010
        /*0198*/ 	.byte	0x00, 0xf4, 0x21, 0x00


	//----- nvinfo : EIATTR_KPARAM_INFO
	.align		4
.L_58:
        /*019c*/ 	.byte	0x04, 0x17
        /*019e*/ 	.short	(.L_60 - .L_59)
.L_59:
        /*01a0*/ 	.word	0x00000000
        /*01a4*/ 	.short	0x0001
        /*01a6*/ 	.short	0x0008
        /*01a8*/ 	.byte	0x00, 0xf4, 0x21, 0x00


	//----- nvinfo : EIATTR_KPARAM_INFO
	.align		4
.L_60:
        /*01ac*/ 	.byte	0x04, 0x17
        /*01ae*/ 	.short	(.L_62 - .L_61)
.L_61:
        /*01b0*/ 	.word	0x00000000
        /*01b4*/ 	.short	0x0000
        /*01b6*/ 	.short	0x0000
        /*01b8*/ 	.byte	0x00, 0xf4, 0x21, 0x00


	//----- nvinfo : EIATTR_MAXREG_COUNT
	.align		4
.L_62:
        /*01bc*/ 	.byte	0x03, 0x1b
        /*01be*/ 	.short	0x00ff


	//----- nvinfo : EIATTR_NUM_BARRIERS
	.align		4
        /*01c0*/ 	.byte	0x02, 0x4c
        /*01c2*/ 	.byte	0x01
	.zero		1


	//----- nvinfo : EIATTR_ANNOTATIONS
	.align		4
        /*01c4*/ 	.byte	0x04, 0x55
        /*01c6*/ 	.short	(.L_64 - .L_63)


	//   ....[0]....
.L_63:
        /*01c8*/ 	.word	0x00000001
        /*01cc*/ 	.byte	0x30, 0x04, 0x00, 0x00, 0x01, 0x00, 0x00, 0x00, 0x40, 0x04, 0x00, 0x00, 0x01, 0x00, 0x00, 0x00
        /* <DEDUP_REMOVED lines=618> */
        /*287c*/ 	.byte	0xe0, 0xcb, 0x00, 0x00, 0x01, 0x00, 0x00, 0x00, 0xf0, 0xcb, 0x00, 0x00


	//----- nvinfo : EIATTR_MERCURY_ISA_VERSION
	.align		4
.L_64:
        /*2888*/ 	.byte	0x03, 0x5f
        /*288a*/ 	.short	0x0000


	//----- nvinfo : EIATTR_COOP_GROUP_MASK_REGIDS
	.align		4
        /*288c*/ 	.byte	0x04, 0x29
        /*288e*/ 	.short	(.L_66 - .L_65)


	//   ....[0]....
.L_65:
        /*2890*/ 	.word	0xffffffff


	//   ....[1]....
        /*2894*/ 	.word	0xffffffff


	//   ....[2]....
        /*2898*/ 	.word	0xffffffff


	//   ....[3]....
        /*289c*/ 	.word	0xffffffff


	//   ....[4]....
        /*28a0*/ 	.word	0xffffffff


	//   ....[5]....
        /*28a4*/ 	.word	0xffffffff


	//   ....[6]....
        /*28a8*/ 	.word	0xffffffff


	//   ....[7]....
        /*28ac*/ 	.word	0xffffffff


	//   ....[8]....
        /*28b0*/ 	.word	0xffffffff


	//   ....[9]....
        /*28b4*/ 	.word	0xffffffff


	//   ....[10]....
        /*28b8*/ 	.word	0xffffffff


	//   ....[11]....
        /*28bc*/ 	.word	0xffffffff


	//   ....[12]....
        /*28c0*/ 	.word	0xffffffff


	//   ....[13]....
        /*28c4*/ 	.word	0xffffffff


	//   ....[14]....
        /*28c8*/ 	.word	0xffffffff


	//   ....[15]....
        /*28cc*/ 	.word	0xffffffff


	//----- nvinfo : EIATTR_COOP_GROUP_INSTR_OFFSETS
	.align		4
.L_66:
        /*28d0*/ 	.byte	0x04, 0x28
        /*28d2*/ 	.short	(.L_68 - .L_67)


	//   ....[0]....
.L_67:
        /*28d4*/ 	.word	0x000364e0


	//   ....[1]....
        /*28d8*/ 	.word	0x00036500


	//   ....[2]....
        /*28dc*/ 	.word	0x000365b0


	//   ....[3]....
        /*28e0*/ 	.word	0x000366c0


	//   ....[4]....
        /*28e4*/ 	.word	0x00037910


	//   ....[5]....
        /*28e8*/ 	.word	0x00037f60


	//   ....[6]....
        /*28ec*/ 	.word	0x00038150


	//   ....[7]....
        /*28f0*/ 	.word	0x000381b0


	//   ....[8]....
        /*28f4*/ 	.word	0x0005c1d0


	//   ....[9]....
        /*28f8*/ 	.word	0x0005c1e0


	//   ....[10]....
        /*28fc*/ 	.word	0x0005c6b0


	//   ....[11]....
        /*2900*/ 	.word	0x0005c8f0


	//   ....[12]....
        /*2904*/ 	.word	0x0005c9f0


	//   ....[13]....
        /*2908*/ 	.word	0x0005ca20


	//   ....[14]....
        /*290c*/ 	.word	0x0005ceb0


	//   ....[15]....
        /*2910*/ 	.word	0x0005cec0


	//----- nvinfo : EIATTR_EXIT_INSTR_OFFSETS
	.align		4
.L_68:
        /*2914*/ 	.byte	0x04, 0x1c
        /*2916*/ 	.short	(.L_70 - .L_69)


	//   ....[0]....
.L_69:
        /*2918*/ 	.word	0x000719d0


	//----- nvinfo : EIATTR_REQNTID
	.align		4
.L_70:
        /*291c*/ 	.byte	0x04, 0x10
        /*291e*/ 	.short	(.L_72 - .L_71)
.L_71:
        /*2920*/ 	.word	0x00000100
        /*2924*/ 	.word	0x00000001
        /*2928*/ 	.word	0x00000001
.L_72:


//--------------------- .nv.callgraph             --------------------------
	.section	.nv.callgraph,"",@"SHT_CUDA_CALLGRAPH"
	.align	4
	.sectionentsize	8
	.align		4
        /*0000*/ 	.word	0x00000000
	.align		4
        /*0004*/ 	.word	0xffffffff
	.align		4
        /*0008*/ 	.word	0x00000000
	.align		4
        /*000c*/ 	.word	0xfffffffe
	.align		4
        /*0010*/ 	.word	0x00000000
	.align		4
        /*0014*/ 	.word	0xfffffffd
	.align		4
        /*0018*/ 	.word	0x00000000
	.align		4
        /*001c*/ 	.word	0xfffffffc


//--------------------- .nv.rel.action            --------------------------
	.section	.nv.rel.action,"",@"SHT_CUDA_RELOCINFO"
	.align	8
	.sectionentsize	8
        /*0000*/ 	.byte	0x73, 0x00, 0x00, 0x00, 0x00, 0x00, 0x00, 0x00, 0x00, 0x00, 0x00, 0x11, 0x25, 0x00, 0x05, 0x36


//--------------------- .nv.constant4             --------------------------
	.section	.nv.constant4,"a",@progbits
	.align	8
	.align		8
.nv.constant4:
        /*0000*/ 	.dword	_$_str


//--------------------- .nv.constant0.attn_fwd    --------------------------
	.section	.nv.constant0.attn_fwd,"a",@progbits
	.sectionflags	@""
	.align	4
.nv.constant0.attn_fwd:
	.zero		488


//--------------------- .text.attn_fwd            --------------------------
	.section	.text.attn_fwd,"ax",@progbits
	.sectioninfo	@"SHI_REGISTERS=32"
	.align	128
        .global         attn_fwd
        .type           attn_fwd,@function
        .size           attn_fwd,(.L_x_4 - attn_fwd)
        .other          attn_fwd,@"STO_CUDA_ENTRY STV_DEFAULT"
attn_fwd:
.text.attn_fwd:
[----:B------:R-:W-:Y:S02]  /*0000*/  MOV R1, c[0x0][0x28] ;  /* 0x00000a0000017a02 */ /* 0x000fe40000000f00 */
[----:B------:R-:W0:Y:S01]  /*0010*/  S2R R3, SR_TID.X ;  /* 0x0000000000037919 */ /* 0x000e220000002100 */
[----:B------:R-:W-:Y:S01]  /*0020*/  ULDC.64 UR4, c[0x0][0x118] ;  /* 0x0000460000047ab9 */ /* 0x000fe20000000a00 */
[----:B------:R-:W-:Y:S02]  /*0030*/  IADD3 R1, R1, -0x61c8, RZ ;  /* 0xffff9e3801017810 */ /* 0x000fe40007ffe0ff */
[----:B------:R-:W1:Y:S04]  /*0040*/  S2R R0, SR_CTAID.X ;  /* 0x0000000000007919 */ /* 0x000e680000002500 */
[----:B------:R-:W2:Y:S01]  /*0050*/  S2R R2, SR_CTAID.Y ;  /* 0x0000000000027919 */ /* 0x000ea20000002600 */
[----:B0-----:R-:W-:-:S04]  /*0060*/  LOP3.LUT R3, R3, 0xff, RZ, 0xc0, !PT ;  /* 0x000000ff03037812 */ /* 0x001fc800078ec0ff */
[----:B-1----:R-:W-:Y:S01]  /*0070*/  LEA R0, R0, R3, 0x8 ;  /* 0x0000000300007211 */ /* 0x002fe200078e40ff */
[----:B--2---:R-:W-:-:S04]  /*0080*/  IMAD R2, R2, c[0x0][0x190], RZ ;  /* 0x0000640002027a24 */ /* 0x004fc800078e02ff */
[----:B------:R-:W-:Y:S01]  /*0090*/  IMAD R3, R0, c[0x0][0x194], RZ ;  /* 0x0000650000037a24 */ /* 0x000fe200078e02ff */
[----:B------:R-:W-:Y:S01]  /*00a0*/  MOV R0, c[0x0][0x198] ;  /* 0x0000660000007a02 */ /* 0x000fe20000000f00 */
[C---:B------:R-:W-:Y:S02]  /*00b0*/  IMAD.SHL.U32 R26, R2.reuse, 0x2, RZ ;  /* 0x00000002021a7824 */ /* 0x040fe400078e00ff */
[----:B------:R-:W-:Y:S01]  /*00c0*/  IMAD.HI R2, R2, 0x2, RZ ;  /* 0x0000000202027827 */ /* 0x000fe200078e02ff */
[C---:B------:R-:W-:Y:S02]  /*00d0*/  SHF.L.U32 R27, R3.reuse, 0x1, RZ ;  /* 0x00000001031b7819 */ /* 0x040fe400000006ff */
[----:B------:R-:W-:Y:S01]  /*00e0*/  SHF.L.U32 R7, R0, 0x4, RZ ;  /* 0x0000000400077819 */ /* 0x000fe200000006ff */
[----:B------:R-:W-:Y:S01]  /*00f0*/  IMAD.HI R3, R3, 0x2, RZ ;  /* 0x0000000203037827 */ /* 0x000fe200078e02ff */
[----:B------:R-:W-:-:S03]  /*0100*/  IADD3 R26, P0, P1, R27, c[0x0][0x160], R26 ;  /* 0x000058001b1a7a10 */ /* 0x000fc6000791e01a */
[C---:B------:R-:W-:Y:S01]  /*0110*/  IMAD.SHL.U32 R5, R0.reuse, 0x8, RZ ;  /* 0x0000000800057824 */ /* 0x040fe200078e00ff */
[----:B------:R-:W-:Y:S02]  /*0120*/  IADD3.X R27, R3, c[0x0][0x164], R2, P0, P1 ;  /* 0x00005900031b7a10 */ /* 0x000fe400007e2402 */
[CC--:B------:R-:W-:Y:S02]  /*0130*/  LEA R2, P0, R0.reuse, R26.reuse, 0x4 ;  /* 0x0000001a00027211 */ /* 0x0c0fe400078020ff */
[C---:B------:R-:W-:Y:S01]  /*0140*/  LEA R4, P1, R0.reuse, R26, 0x5 ;  /* 0x0000001a00047211 */ /* 0x040fe200078228ff */
[C---:B------:R-:W-:Y:S01]  /*0150*/  IMAD R25, R0.reuse, 0x110, RZ ;  /* 0x0000011000197824 */ /* 0x040fe200078e02ff */
[-C--:B------:R-:W-:Y:S02]  /*0160*/  LEA.HI.X.SX32 R3, R5, R27.reuse, 0x1, P0 ;  /* 0x0000001b05037211 */ /* 0x080fe400000f0eff */
[C---:B------:R-:W-:Y:S01]  /*0170*/  SHF.L.U32 R11, R0.reuse, 0x7, RZ ;  /* 0x00000007000b7819 */ /* 0x040fe200000006ff */
[C---:B------:R-:W-:Y:S01]  /*0180*/  IMAD.SHL.U32 R9, R0.reuse, 0x40, RZ ;  /* 0x0000004000097824 */ /* 0x040fe200078e00ff */
[----:B------:R-:W-:Y:S01]  /*0190*/  LEA.HI.X.SX32 R5, R7, R27, 0x1, P1 ;  /* 0x0000001b07057211 */ /* 0x000fe200008f0eff */
[----:B------:R0:W2:Y:S01]  /*01a0*/  LDG.E.U16 R17, [R2.64] ;  /* 0x0000000402117981 */ /* 0x0000a2000c1e1500 */
[----:B------:R-:W-:-:S02]  /*01b0*/  SHF.L.U32 R7, R0, 0x5, RZ ;  /* 0x0000000500077819 */ /* 0x000fc400000006ff */
[CC--:B------:R-:W-:Y:S01]  /*01c0*/  LEA R14, P0, R0.reuse, R26.reuse, 0x6 ;  /* 0x0000001a000e7211 */ /* 0x0c0fe200078030ff */
[----:B------:R-:W3:Y:S01]  /*01d0*/  LDG.E.U16 R18, [R26.64] ;  /* 0x000000041a127981 */ /* 0x000ee2000c1e1500 */
[CC--:B------:R-:W-:Y:S02]  /*01e0*/  LEA R28, P2, R0.reuse, R26.reuse, 0x8 ;  /* 0x0000001a001c7211 */ /* 0x0c0fe400078440ff */
[-C--:B------:R-:W-:Y:S01]  /*01f0*/  LEA.HI.X.SX32 R15, R7, R27.reuse, 0x1, P0 ;  /* 0x0000001b070f7211 */ /* 0x080fe200000f0eff */
[----:B------:R1:W4:Y:S01]  /*0200*/  LDG.E.U16 R12, [R4.64] ;  /* 0x00000004040c7981 */ /* 0x000322000c1e1500 */
[-C--:B------:R-:W-:Y:S01]  /*0210*/  IADD3 R24, P0, R25, R26.reuse, RZ ;  /* 0x0000001a19187210 */ /* 0x080fe20007f1e0ff */
[C---:B0-----:R-:W-:Y:S01]  /*0220*/  IMAD R2, R0.reuse, 0x88, RZ ;  /* 0x0000008800027824 */ /* 0x041fe200078e02ff */
[-C--:B------:R-:W-:Y:S02]  /*0230*/  LEA.HI.X.SX32 R29, R11, R27.reuse, 0x1, P2 ;  /* 0x0000001b0b1d7211 */ /* 0x080fe400010f0eff */
[C---:B------:R-:W-:Y:S01]  /*0240*/  LEA R6, P1, R0.reuse, R26, 0x7 ;  /* 0x0000001a00067211 */ /* 0x040fe200078238ff */
[----:B------:R-:W-:Y:S01]  /*0250*/  IMAD R3, R0, 0x9, RZ ;  /* 0x0000000900037824 */ /* 0x000fe200078e02ff */
[-C--:B------:R-:W-:Y:S01]  /*0260*/  LEA.HI.X.SX32 R25, R2, R27.reuse, 0x1, P0 ;  /* 0x0000001b02197211 */ /* 0x080fe200000f0eff */
[----:B------:R-:W5:Y:S01]  /*0270*/  LDG.E.U16 R28, [R28.64] ;  /* 0x000000041c1c7981 */ /* 0x000f62000c1e1500 */
[----:B------:R-:W-:Y:S01]  /*0280*/  LEA.HI.X.SX32 R7, R9, R27, 0x1, P1 ;  /* 0x0000001b09077211 */ /* 0x000fe200008f0eff */
[----:B------:R-:W-:-:S02]  /*0290*/  IMAD R9, R0, 0x12, RZ ;  /* 0x0000001200097824 */ /* 0x000fc400078e02ff */
[----:B------:R-:W2:Y:S01]  /*02a0*/  LDG.E.U16 R24, [R24.64] ;  /* 0x0000000418187981 */ /* 0x000ea2000c1e1500 */
[C---:B-1----:R-:W-:Y:S02]  /*02b0*/  IMAD R5, R0.reuse, 0x24, RZ ;  /* 0x0000002400057824 */ /* 0x042fe400078e02ff */
[-C--:B------:R-:W-:Y:S01]  /*02c0*/  IADD3 R2, P0, R9, R26.reuse, RZ ;  /* 0x0000001a09027210 */ /* 0x080fe20007f1e0ff */
[----:B------:R0:W3:Y:S02]  /*02d0*/  LDG.E.U16 R10, [R6.64] ;  /* 0x00000004060a7981 */ /* 0x0000e4000c1e1500 */
[----:B------:R-:W-:Y:S02]  /*02e0*/  IADD3 R8, P1, R5, R26, RZ ;  /* 0x0000001a05087210 */ /* 0x000fe40007f3e0ff */
[----:B------:R-:W-:Y:S01]  /*02f0*/  LEA.HI.X.SX32 R3, R3, R27, 0x1, P0 ;  /* 0x0000001b03037211 */ /* 0x000fe200000f0eff */
[----:B------:R1:W4:Y:S01]  /*0300*/  LDG.E.U16 R16, [R14.64] ;  /* 0x000000040e107981 */ /* 0x000322000c1e1500 */
[----:B------:R-:W-:-:S02]  /*0310*/  IMAD R11, R0, 0x90, RZ ;  /* 0x00000090000b7824 */ /* 0x000fc400078e02ff */
[----:B0-----:R-:W-:Y:S01]  /*0320*/  IMAD R7, R0, 0x120, RZ ;  /* 0x0000012000077824 */ /* 0x001fe200078e02ff */
[----:B------:R-:W-:Y:S01]  /*0330*/  LEA.HI.X.SX32 R9, R9, R27, 0x1, P1 ;  /* 0x0000001b09097211 */ /* 0x000fe200008f0eff */
[----:B-1----:R0:W4:Y:S03]  /*0340*/  LDG.E.U16 R15, [R2.64] ;  /* 0x00000004020f7981 */ /* 0x002126000c1e1500 */
[----:B0-----:R-:W-:-:S04]  /*0350*/  IADD3 R2, P1, R7, R26, RZ ;  /* 0x0000001a07027210 */ /* 0x001fc80007f3e0ff */
[----:B------:R-:W-:-:S05]  /*0360*/  LEA.HI.X.SX32 R3, R11, R27, 0x1, P1 ;  /* 0x0000001b0b037211 */ /* 0x000fca00008f0eff */
[----:B------:R0:W4:Y:S01]  /*0370*/  LDG.E.U16 R23, [R2.64] ;  /* 0x0000000402177981 */ /* 0x000122000c1e1500 */
[----:B------:R-:W-:-:S05]  /*0380*/  IMAD R13, R0, 0x48, RZ ;  /* 0x00000048000d7824 */ /* 0x000fca00078e02ff */
[----:B------:R-:W-:-:S04]  /*0390*/  IADD3 R6, P0, R13, R26, RZ ;  /* 0x0000001a0d067210 */ /* 0x000fc80007f1e0ff */
[----:B------:R-:W-:Y:S02]  /*03a0*/  LEA.HI.X.SX32 R7, R5, R27, 0x1, P0 ;  /* 0x0000001b05077211 */ /* 0x000fe400000f0eff */
[----:B------:R-:W-:Y:S01]  /*03b0*/  IADD3 R4, P2, R11, R26, RZ ;  /* 0x0000001a0b047210 */ /* 0x000fe20007f5e0ff */
[----:B------:R-:W-:-:S03]  /*03c0*/  IMAD R11, R0, 0x130, RZ ;  /* 0x00000130000b7824 */ /* 0x000fc600078e02ff */
[----:B------:R-:W-:-:S05]  /*03d0*/  LEA.HI.X.SX32 R5, R13, R27, 0x1, P2 ;  /* 0x0000001b0d057211 */ /* 0x000fca00010f0eff */
[----:B------:R1:W4:Y:S01]  /*03e0*/  LDG.E.U16 R14, [R4.64] ;  /* 0x00000004040e7981 */ /* 0x000322000c1e1500 */
[C---:B0-----:R-:W-:Y:S02]  /*03f0*/  IMAD R3, R0.reuse, 0x5, RZ ;  /* 0x0000000500037824 */ /* 0x041fe400078e02ff */
[----:B-1----:R-:W-:-:S05]  /*0400*/  IMAD R5, R0, 0xa, RZ ;  /* 0x0000000a00057824 */ /* 0x002fca00078e02ff */
[----:B------:R-:W-:-:S04]  /*0410*/  IADD3 R2, P0, R5, R26, RZ ;  /* 0x0000001a05027210 */ /* 0x000fc80007f1e0ff */
[----:B------:R-:W-:Y:S01]  /*0420*/  LEA.HI.X.SX32 R3, R3, R27, 0x1, P0 ;  /* 0x0000001b03037211 */ /* 0x000fe200000f0eff */
[----:B-----5:R-:W-:Y:S04]  /*0430*/  STL [R1+0x1598], R28 ;  /* 0x0015981c01007387 */ /* 0x020fe80000100800 */
[----:B--2---:R-:W-:Y:S04]  /*0440*/  STL [R1+0x159c], R24 ;  /* 0x00159c1801007387 */ /* 0x004fe80000100800 */
[----:B---3--:R-:W-:Y:S04]  /*0450*/  STL [R1+0x28], R18 ;  /* 0x0000281201007387 */ /* 0x008fe80000100800 */
[----:B------:R0:W-:Y:S04]  /*0460*/  STL [R1+0x24], R17 ;  /* 0x0000241101007387 */ /* 0x0001e80000100800 */
[----:B----4-:R1:W-:Y:S04]  /*0470*/  STL [R1+0x20], R12 ;  /* 0x0000200c01007387 */ /* 0x0103e80000100800 */
[----:B0-----:R0:W2:Y:S04]  /*0480*/  LDG.E.U16 R17, [R8.64] ;  /* 0x0000000408117981 */ /* 0x0010a8000c1e1500 */
[----:B-1----:R1:W3:Y:S01]  /*0490*/  LDG.E.U16 R12, [R6.64] ;  /* 0x00000004060c7981 */ /* 0x0022e2000c1e1500 */
[----:B0-----:R-:W-:Y:S01]  /*04a0*/  IADD3 R8, P1, R11, R26, RZ ;  /* 0x0000001a0b087210 */ /* 0x001fe20007f3e0ff */
[----:B------:R-:W-:-:S02]  /*04b0*/  IMAD R11, R0, 0x28, RZ ;  /* 0x00000028000b7824 */ /* 0x000fc400078e02ff */
[C---:B-1----:R-:W-:Y:S02]  /*04c0*/  IMAD R6, R0.reuse, 0x98, RZ ;  /* 0x0000009800067824 */ /* 0x042fe400078e02ff */
[----:B------:R-:W-:-:S03]  /*04d0*/  IMAD R7, R0, 0x14, RZ ;  /* 0x0000001400077824 */ /* 0x000fc600078e02ff */
[-C--:B------:R-:W-:Y:S02]  /*04e0*/  LEA.HI.X.SX32 R9, R6, R27.reuse, 0x1, P1 ;  /* 0x0000001b06097211 */ /* 0x080fe400008f0eff */
[-C--:B------:R-:W-:Y:S02]  /*04f0*/  IADD3 R4, P1, R7, R26.reuse, RZ ;  /* 0x0000001a07047210 */ /* 0x080fe40007f3e0ff */
[----:B------:R-:W-:Y:S01]  /*0500*/  IADD3 R6, P2, R11, R26, RZ ;  /* 0x0000001a0b067210 */ /* 0x000fe20007f5e0ff */
[----:B------:R0:W-:Y:S01]  /*0510*/  STL [R1+0x15a0], R23 ;  /* 0x0015a01701007387 */ /* 0x0001e20000100800 */
[-C--:B------:R-:W-:Y:S02]  /*0520*/  LEA.HI.X.SX32 R5, R5, R27.reuse, 0x1, P1 ;  /* 0x0000001b05057211 */ /* 0x080fe400008f0eff */
[----:B------:R-:W-:Y:S01]  /*0530*/  LEA.HI.X.SX32 R7, R7, R27, 0x1, P2 ;  /* 0x0000001b07077211 */ /* 0x000fe200010f0eff */
[----:B------:R1:W-:Y:S04]  /*0540*/  STL [R1+0x1c], R16 ;  /* 0x00001c1001007387 */ /* 0x0003e80000100800 */
[----:B------:R4:W5:Y:S04]  /*0550*/  LDG.E.U16 R20, [R4.64] ;  /* 0x0000000404147981 */ /* 0x000968000c1e1500 */
[----:B0-----:R0:W5:Y:S04]  /*0560*/  LDG.E.U16 R23, [R2.64] ;  /* 0x0000000402177981 */ /* 0x001168000c1e1500 */
[----:B-1----:R1:W5:Y:S04]  /*0570*/  LDG.E.U16 R16, [R6.64] ;  /* 0x0000000406107981 */ /* 0x002368000c1e1500 */
[----:B------:R0:W-:Y:S04]  /*0580*/  STL [R1+0x14], R10 ;  /* 0x0000140a01007387 */ /* 0x0001e80000100800 */
[----:B------:R1:W5:Y:S01]  /*0590*/  LDG.E.U16 R22, [R8.64] ;  /* 0x0000000408167981 */ /* 0x000362000c1e1500 */
[----:B0-----:R-:W-:-:S05]  /*05a0*/  IMAD R10, R0, 0x50, RZ ;  /* 0x00000050000a7824 */ /* 0x001fca00078e02ff */
[----:B-1----:R-:W-:Y:S01]  /*05b0*/  IADD3 R8, P0, R10, R26, RZ ;  /* 0x0000001a0a087210 */ /* 0x002fe20007f1e0ff */
[----:B----4-:R-:W-:-:S03]  /*05c0*/  IMAD R5, R0, 0xa0, RZ ;  /* 0x000000a000057824 */ /* 0x010fc600078e02ff */
[-C--:B------:R-:W-:Y:S01]  /*05d0*/  LEA.HI.X.SX32 R9, R11, R27.reuse, 0x1, P0 ;  /* 0x0000001b0b097211 */ /* 0x080fe200000f0eff */
[----:B------:R0:W-:Y:S01]  /*05e0*/  STL [R1+0x3b8], R15 ;  /* 0x0003b80f01007387 */ /* 0x0001e20000100800 */
[-C--:B------:R-:W-:Y:S01]  /*05f0*/  IADD3 R2, P0, R5, R26.reuse, RZ ;  /* 0x0000001a05027210 */ /* 0x080fe20007f1e0ff */
[C---:B------:R-:W-:Y:S02]  /*0600*/  IMAD R11, R0.reuse, 0xb0, RZ ;  /* 0x000000b0000b7824 */ /* 0x040fe400078e02ff */
[----:B------:R-:W-:Y:S01]  /*0610*/  IMAD R6, R0, 0x150, RZ ;  /* 0x0000015000067824 */ /* 0x000fe200078e02ff */
[----:B0-----:R0:W4:Y:S01]  /*0620*/  LDG.E.U16 R15, [R8.64] ;  /* 0x00000004080f7981 */ /* 0x001122000c1e1500 */
[----:B------:R-:W-:Y:S01]  /*0630*/  LEA.HI.X.SX32 R3, R10, R27, 0x1, P0 ;  /* 0x0000001b0a037211 */ /* 0x000fe200000f0eff */
[C---:B------:R-:W-:Y:S01]  /*0640*/  IMAD R7, R0.reuse, 0x160, RZ ;  /* 0x0000016000077824 */ /* 0x040fe200078e02ff */
[-C--:B------:R-:W-:Y:S01]  /*0650*/  IADD3 R4, P0, R11, R26.reuse, RZ ;  /* 0x0000001a0b047210 */ /* 0x080fe20007f1e0ff */
[----:B------:R-:W-:Y:S01]  /*0660*/  IMAD R13, R0, 0xa8, RZ ;  /* 0x000000a8000d7824 */ /* 0x000fe200078e02ff */
[----:B------:R-:W-:Y:S01]  /*0670*/  IADD3 R6, P2, R6, R26, RZ ;  /* 0x0000001a06067210 */ /* 0x000fe20007f5e0ff */
[----:B------:R1:W4:Y:S01]  /*0680*/  LDG.E.U16 R21, [R2.64] ;  /* 0x0000000402157981 */ /* 0x000322000c1e1500 */
[----:B0-----:R-:W-:-:S05]  /*0690*/  IMAD R8, R0, 0x140, RZ ;  /* 0x0000014000087824 */ /* 0x001fca00078e02ff */
[----:B------:R-:W-:-:S04]  /*06a0*/  IADD3 R8, P1, R8, R26, RZ ;  /* 0x0000001a08087210 */ /* 0x000fc80007f3e0ff */
[-C--:B------:R-:W-:Y:S02]  /*06b0*/  LEA.HI.X.SX32 R9, R5, R27.reuse, 0x1, P1 ;  /* 0x0000001b05097211 */ /* 0x080fe400008f0eff */
[----:B-1----:R-:W-:Y:S02]  /*06c0*/  IADD3 R2, P1, R7, R26, RZ ;  /* 0x0000001a07027210 */ /* 0x002fe40007f3e0ff */
[-C--:B------:R-:W-:Y:S01]  /*06d0*/  LEA.HI.X.SX32 R7, R13, R27.reuse, 0x1, P2 ;  /* 0x0000001b0d077211 */ /* 0x080fe200010f0eff */
[----:B------:R0:W4:Y:S01]  /*06e0*/  LDG.E.U16 R19, [R8.64] ;  /* 0x0000000408137981 */ /* 0x000122000c1e1500 */
[----:B------:R-:W-:-:S03]  /*06f0*/  LEA.HI.X.SX32 R3, R11, R27, 0x1, P1 ;  /* 0x0000001b0b037211 */ /* 0x000fc600008f0eff */
[----:B------:R1:W4:Y:S01]  /*0700*/  LDG.E.U16 R18, [R6.64] ;  /* 0x0000000406127981 */ /* 0x000322000c1e1500 */
[C---:B------:R-:W-:Y:S02]  /*0710*/  IMAD R11, R0.reuse, 0x60, RZ ;  /* 0x00000060000b7824 */ /* 0x040fe400078e02ff */
[C---:B-1----:R-:W-:Y:S02]  /*0720*/  IMAD R6, R0.reuse, 0xb8, RZ ;  /* 0x000000b800067824 */ /* 0x042fe400078e02ff */
[C---:B------:R-:W-:Y:S01]  /*0730*/  IMAD R7, R0.reuse, 0x180, RZ ;  /* 0x0000018000077824 */ /* 0x040fe200078e02ff */
[----:B--2---:R1:W-:Y:S04]  /*0740*/  STL [R1+0x3b4], R17 ;  /* 0x0003b41101007387 */ /* 0x0043e80000100800 */
[----:B---3--:R2:W-:Y:S04]  /*0750*/  STL [R1+0x3b0], R12 ;  /* 0x0003b00c01007387 */ /* 0x0085e80000100800 */
[----:B-1----:R1:W3:Y:S01]  /*0760*/  LDG.E.U16 R17, [R2.64] ;  /* 0x0000000402117981 */ /* 0x0022e2000c1e1500 */
[----:B--2---:R-:W-:-:S03]  /*0770*/  IMAD R12, R0, 0x58, RZ ;  /* 0x00000058000c7824 */ /* 0x004fc600078e02ff */
[----:B------:R2:W-:Y:S02]  /*0780*/  STL [R1+0x10], R14 ;  /* 0x0000100e01007387 */ /* 0x0005e40000100800 */
[----:B------:R-:W-:-:S05]  /*0790*/  LEA.HI.X.SX32 R5, R12, R27, 0x1, P0 ;  /* 0x0000001b0c057211 */ /* 0x000fca00000f0eff */
[----:B--2---:R2:W3:Y:S01]  /*07a0*/  LDG.E.U16 R14, [R4.64] ;  /* 0x00000004040e7981 */ /* 0x0044e2000c1e1500 */
[C---:B------:R-:W-:Y:S02]  /*07b0*/  IMAD R12, R0.reuse, 0x18, RZ ;  /* 0x00000018000c7824 */ /* 0x040fe400078e02ff */
[C---:B--2---:R-:W-:Y:S02]  /*07c0*/  IMAD R4, R0.reuse, 0x170, RZ ;  /* 0x0000017000047824 */ /* 0x044fe400078e02ff */
[----:B------:R-:W-:-:S03]  /*07d0*/  IMAD R5, R0, 0x30, RZ ;  /* 0x0000003000057824 */ /* 0x000fc600078e02ff */
[-C--:B-1----:R-:W-:Y:S02]  /*07e0*/  IADD3 R2, P1, R4, R26.reuse, RZ ;  /* 0x0000001a04027210 */ /* 0x082fe40007f3e0ff */
[-C--:B0-----:R-:W-:Y:S02]  /*07f0*/  IADD3 R8, P0, R5, R26.reuse, RZ ;  /* 0x0000001a05087210 */ /* 0x081fe40007f1e0ff */
[-C--:B------:R-:W-:Y:S01]  /*0800*/  LEA.HI.X.SX32 R3, R6, R27.reuse, 0x1, P1 ;  /* 0x0000001b06037211 */ /* 0x080fe200008f0eff */
[----:B-----5:R-:W-:Y:S01]  /*0810*/  STL [R1+0x3ac], R23 ;  /* 0x0003ac1701007387 */ /* 0x020fe20000100800 */
[----:B------:R-:W-:Y:S02]  /*0820*/  LEA.HI.X.SX32 R9, R12, R27, 0x1, P0 ;  /* 0x0000001b0c097211 */ /* 0x000fe400000f0eff */
[-C--:B------:R-:W-:Y:S01]  /*0830*/  IADD3 R6, P1, R11, R26.reuse, RZ ;  /* 0x0000001a0b067210 */ /* 0x080fe20007f3e0ff */
[----:B------:R0:W-:Y:S04]  /*0840*/  STL [R1+0x3a8], R20 ;  /* 0x0003a81401007387 */ /* 0x0001e80000100800 */
[----:B------:R1:W-:Y:S04]  /*0850*/  STL [R1+0x3a4], R16 ;  /* 0x0003a41001007387 */ /* 0x0003e80000100800 */
[----:B0-----:R0:W2:Y:S04]  /*0860*/  LDG.E.U16 R20, [R8.64] ;  /* 0x0000000408147981 */ /* 0x0010a8000c1e1500 */
[----:B-1----:R1:W5:Y:S02]  /*0870*/  LDG.E.U16 R16, [R2.64] ;  /* 0x0000000402107981 */ /* 0x002364000c1e1500 */
[----:B-1----:R-:W-:-:S02]  /*0880*/  IADD3 R2, P0, R7, R26, RZ ;  /* 0x0000001a07027210 */ /* 0x002fc40007f1e0ff */
[----:B------:R-:W-:-:S05]  /*0890*/  LEA.HI.X.SX32 R7, R5, R27, 0x1, P1 ;  /* 0x0000001b05077211 */ /* 0x000fca00008f0eff */
[----:B------:R1:W5:Y:S01]  /*08a0*/  LDG.E.U16 R13, [R6.64] ;  /* 0x00000004060d7981 */ /* 0x000362000c1e1500 */
[----:B------:R-:W-:-:S05]  /*08b0*/  IMAD R10, R0, 0xc0, RZ ;  /* 0x000000c0000a7824 */ /* 0x000fca00078e02ff */
[-C--:B------:R-:W-:Y:S01]  /*08c0*/  IADD3 R4, P2, R10, R26.reuse, RZ ;  /* 0x0000001a0a047210 */ /* 0x080fe20007f5e0ff */
[----:B0-----:R-:W-:Y:S01]  /*08d0*/  IMAD R8, R0, 0x190, RZ ;  /* 0x0000019000087824 */ /* 0x001fe200078e02ff */
[-C--:B------:R-:W-:Y:S02]  /*08e0*/  LEA.HI.X.SX32 R3, R10, R27.reuse, 0x1, P0 ;  /* 0x0000001b0a037211 */ /* 0x080fe400000f0eff */
[----:B------:R-:W-:Y:S01]  /*08f0*/  LEA.HI.X.SX32 R5, R11, R27, 0x1, P2 ;  /* 0x0000001b0b057211 */ /* 0x000fe200010f0eff */
[----:B----4-:R0:W-:Y:S01]  /*0900*/  STL [R1+0x18], R15 ;  /* 0x0000180f01007387 */ /* 0x0101e20000100800 */
[----:B------:R-:W-:Y:S01]  /*0910*/  IMAD R10, R0, 0xc8, RZ ;  /* 0x000000c8000a7824 */ /* 0x000fe200078e02ff */
[----:B------:R-:W-:Y:S02]  /*0920*/  IADD3 R8, P1, R8, R26, RZ ;  /* 0x0000001a08087210 */ /* 0x000fe40007f3e0ff */
[----:B------:R4:W5:Y:S01]  /*0930*/  LDG.E.U16 R29, [R4.64] ;  /* 0x00000004041d7981 */ /* 0x000962000c1e1500 */
[----:B------:R-:W-:-:S03]  /*0940*/  IMAD R11, R0, 0x68, RZ ;  /* 0x00000068000b7824 */ /* 0x000fc600078e02ff */
[----:B0-----:R0:W5:Y:S01]  /*0950*/  LDG.E.U16 R15, [R2.64] ;  /* 0x00000004020f7981 */ /* 0x001162000c1e1500 */
[----:B----4-:R-:W-:Y:S01]  /*0960*/  IMAD R4, R0, 0x1a0, RZ ;  /* 0x000001a000047824 */ /* 0x010fe200078e02ff */
[----:B------:R-:W-:Y:S01]  /*0970*/  LEA.HI.X.SX32 R9, R10, R27, 0x1, P1 ;  /* 0x0000001b0a097211 */ /* 0x000fe200008f0eff */
[C---:B0-----:R-:W-:Y:S02]  /*0980*/  IMAD R3, R0.reuse, 0xd0, RZ ;  /* 0x000000d000037824 */ /* 0x041fe400078e02ff */
[----:B------:R-:W-:Y:S01]  /*0990*/  IMAD R2, R0, 0x1b0, RZ ;  /* 0x000001b000027824 */ /* 0x000fe200078e02ff */
[-C--:B------:R-:W-:Y:S01]  /*09a0*/  IADD3 R4, P2, R4, R26.reuse, RZ ;  /* 0x0000001a04047210 */ /* 0x080fe20007f5e0ff */
[----:B------:R-:W-:Y:S01]  /*09b0*/  IMAD R10, R0, 0xd8, RZ ;  /* 0x000000d8000a7824 */ /* 0x000fe200078e02ff */
[-C--:B-1----:R-:W-:Y:S02]  /*09c0*/  IADD3 R6, P0, R3, R26.reuse, RZ ;  /* 0x0000001a03067210 */ /* 0x082fe40007f1e0ff */
[----:B------:R-:W-:-:S02]  /*09d0*/  IADD3 R2, P1, R2, R26, RZ ;  /* 0x0000001a02027210 */ /* 0x000fc40007f3e0ff */
[-C--:B------:R-:W-:Y:S02]  /*09e0*/  LEA.HI.X.SX32 R5, R3, R27.reuse, 0x1, P2 ;  /* 0x0000001b03057211 */ /* 0x080fe400010f0eff */
[-C--:B------:R-:W-:Y:S02]  /*09f0*/  LEA.HI.X.SX32 R7, R11, R27.reuse, 0x1, P0 ;  /* 0x0000001b0b077211 */ /* 0x080fe400000f0eff */
[----:B------:R-:W-:Y:S02]  /*0a00*/  LEA.HI.X.SX32 R3, R10, R27, 0x1, P1 ;  /* 0x0000001b0a037211 */ /* 0x000fe400008f0eff */
[----:B------:R0:W4:Y:S04]  /*0a10*/  LDG.E.U16 R5, [R4.64] ;  /* 0x0000000404057981 */ /* 0x000128000c1e1500 */
[----:B------:R1:W4:Y:S01]  /*0a20*/  LDG.E.U16 R25, [R6.64] ;  /* 0x0000000406197981 */ /* 0x000322000c1e1500 */
[----:B------:R-:W-:-:S03]  /*0a30*/  IMAD R12, R0, 0x38, RZ ;  /* 0x00000038000c7824 */ /* 0x000fc600078e02ff */
[----:B0-----:R0:W4:Y:S01]  /*0a40*/  LDG.E.U16 R4, [R2.64] ;  /* 0x0000000402047981 */ /* 0x001122000c1e1500 */
[----:B-1----:R-:W-:-:S03]  /*0a50*/  IMAD R7, R0, 0x70, RZ ;  /* 0x0000007000077824 */ /* 0x002fc600078e02ff */
[----:B------:R1:W-:Y:S01]  /*0a60*/  STL [R1+0xc], R21 ;  /* 0x00000c1501007387 */ /* 0x0003e20000100800 */
[C---:B0-----:R-:W-:Y:S01]  /*0a70*/  IMAD R3, R0.reuse, 0xe0, RZ ;  /* 0x000000e000037824 */ /* 0x041fe200078e02ff */
[-C--:B------:R-:W-:Y:S01]  /*0a80*/  IADD3 R10, P0, R7, R26.reuse, RZ ;  /* 0x0000001a070a7210 */ /* 0x080fe20007f1e0ff */
[C---:B------:R-:W-:Y:S02]  /*0a90*/  IMAD R2, R0.reuse, 0x1c0, RZ ;  /* 0x000001c000027824 */ /* 0x040fe400078e02ff */
[----:B------:R-:W-:Y:S01]  /*0aa0*/  IMAD R6, R0, 0x1d0, RZ ;  /* 0x000001d000067824 */ /* 0x000fe200078e02ff */
[----:B------:R-:W-:Y:S01]  /*0ab0*/  LEA.HI.X.SX32 R11, R12, R27, 0x1, P0 ;  /* 0x0000001b0c0b7211 */ /* 0x000fe200000f0eff */
[----:B------:R-:W-:Y:S01]  /*0ac0*/  IMAD R12, R0, 0xe8, RZ ;  /* 0x000000e8000c7824 */ /* 0x000fe200078e02ff */
[-C--:B------:R-:W-:Y:S02]  /*0ad0*/  IADD3 R2, P2, R2, R26.reuse, RZ ;  /* 0x0000001a02027210 */ /* 0x080fe40007f5e0ff */
[----:B------:R-:W-:Y:S01]  /*0ae0*/  IADD3 R6, P0, R6, R26, RZ ;  /* 0x0000001a06067210 */ /* 0x000fe20007f1e0ff */
[----:B-1----:R0:W4:Y:S01]  /*0af0*/  LDG.E.U16 R21, [R10.64] ;  /* 0x000000040a157981 */ /* 0x002122000c1e1500 */
[----:B------:R-:W-:-:S02]  /*0b00*/  IMAD R23, R0, 0xf8, RZ ;  /* 0x000000f800177824 */ /* 0x000fc400078e02ff */
[----:B0-----:R-:W-:Y:S01]  /*0b10*/  IMAD R10, R0, 0x1f0, RZ ;  /* 0x000001f0000a7824 */ /* 0x001fe200078e02ff */
[----:B---3--:R0:W-:Y:S04]  /*0b20*/  STL [R1+0x8], R14 ;  /* 0x0000080e01007387 */ /* 0x0081e80000100800 */
[----:B0-----:R0:W3:Y:S02]  /*0b30*/  LDG.E.U16 R14, [R8.64] ;  /* 0x00000004080e7981 */ /* 0x0010e4000c1e1500 */
[----:B0-----:R-:W-:-:S04]  /*0b40*/  IADD3 R8, P1, R3, R26, RZ ;  /* 0x0000001a03087210 */ /* 0x001fc80007f3e0ff */
[-C--:B------:R-:W-:Y:S02]  /*0b50*/  LEA.HI.X.SX32 R9, R7, R27.reuse, 0x1, P1 ;  /* 0x0000001b07097211 */ /* 0x080fe400008f0eff */
[-C--:B------:R-:W-:Y:S02]  /*0b60*/  LEA.HI.X.SX32 R3, R3, R27.reuse, 0x1, P2 ;  /* 0x0000001b03037211 */ /* 0x080fe400010f0eff */
[----:B------:R-:W-:-:S04]  /*0b70*/  LEA.HI.X.SX32 R7, R12, R27, 0x1, P0 ;  /* 0x0000001b0c077211 */ /* 0x000fc800000f0eff */
[----:B------:R0:W3:Y:S04]  /*0b80*/  LDG.E.U16 R3, [R2.64] ;  /* 0x0000000402037981 */ /* 0x0000e8000c1e1500 */
[----:B--2---:R1:W-:Y:S04]  /*0b90*/  STL [R1+0x4], R20 ;  /* 0x0000041401007387 */ /* 0x0043e80000100800 */
[----:B0-----:R0:W2:Y:S04]  /*0ba0*/  LDG.E.U16 R2, [R6.64] ;  /* 0x0000000406027981 */ /* 0x0010a8000c1e1500 */
[----:B-1----:R1:W2:Y:S02]  /*0bb0*/  LDG.E.U16 R20, [R8.64] ;  /* 0x0000000408147981 */ /* 0x0022a4000c1e1500 */
[----:B-1----:R-:W-:-:S02]  /*0bc0*/  IMAD R9, R0, 0xf0, RZ ;  /* 0x000000f000097824 */ /* 0x002fc400078e02ff */
[----:B-----5:R1:W-:Y:S03]  /*0bd0*/  STL [R1], R13 ;  /* 0x0000000d01007387 */ /* 0x0203e60000100800 */
[----:B0-----:R-:W-:Y:S01]  /*0be0*/  IADD3 R6, P0, R9, R26, RZ ;  /* 0x0000001a09067210 */ /* 0x001fe20007f1e0ff */
[----:B-1----:R-:W-:-:S05]  /*0bf0*/  IMAD R13, R0, 0x78, RZ ;  /* 0x00000078000d7824 */ /* 0x002fca00078e02ff */
[----:B------:R-:W-:-:S05]  /*0c00*/  LEA.HI.X.SX32 R7, R13, R27, 0x1, P0 ;  /* 0x0000001b0d077211 */ /* 0x000fca00000f0eff */
[----:B------:R0:W5:Y:S01]  /*0c10*/  LDG.E.U16 R6, [R6.64] ;  /* 0x0000000406067981 */ /* 0x000162000c1e1500 */
[----:B------:R-:W-:Y:S01]  /*0c20*/  IMAD R8, R0, 0x1e0, RZ ;  /* 0x000001e000087824 */ /* 0x000fe200078e02ff */
[----:B------:R-:W-:Y:S01]  /*0c30*/  IADD3 R10, P2, R10, R26, RZ ;  /* 0x0000001a0a0a7210 */ /* 0x000fe20007f5e0ff */
[----:B------:R-:W-:-:S03]  /*0c40*/  IMAD R12, R0, 0x102, RZ ;  /* 0x00000102000c7824 */ /* 0x000fc600078e02ff */
[----:B------:R-:W-:Y:S01]  /*0c50*/  IADD3 R8, P1, R8, R26, RZ ;  /* 0x0000001a08087210 */ /* 0x000fe20007f3e0ff */
[----:B------:R-:W-:-:S03]  /*0c60*/  IMAD R13, R0, 0x81, RZ ;  /* 0x00000081000d7824 */ /* 0x000fc600078e02ff */
[-C--:B------:R-:W-:Y:S02]  /*0c70*/  LEA.HI.X.SX32 R9, R9, R27.reuse, 0x1, P1 ;  /* 0x0000001b09097211 */ /* 0x080fe400008f0eff */
[----:B------:R-:W-:Y:S02]  /*0c80*/  IADD3 R12, P0, R12, R26, RZ ;  /* 0x0000001a0c0c7210 */ /* 0x000fe40007f1e0ff */
[-C--:B------:R-:W-:Y:S02]  /*0c90*/  LEA.HI.X.SX32 R11, R23, R27.reuse, 0x1, P2 ;  /* 0x0000001b170b7211 */ /* 0x080fe400010f0eff */
[----:B------:R1:W2:Y:S01]  /*0ca0*/  LDG.E.U16 R23, [R8.64] ;  /* 0x0000000408177981 */ /* 0x0002a2000c1e1500 */
[----:B------:R-:W-:-:S03]  /*0cb0*/  LEA.HI.X.SX32 R13, R13, R27, 0x1, P0 ;  /* 0x0000001b0d0d7211 */ /* 0x000fc600000f0eff */
[----:B------:R1:W2:Y:S04]  /*0cc0*/  LDG.E.U16 R24, [R10.64] ;  /* 0x000000040a187981 */ /* 0x0002a8000c1e1500 */
[----:B------:R1:W2:Y:S01]  /*0cd0*/  LDG.E.U16 R28, [R12.64] ;  /* 0x000000040c1c7981 */ /* 0x0002a2000c1e1500 */
[C---:B0-----:R-:W-:Y:S02]  /*0ce0*/  IMAD R7, R0.reuse, 0x89, RZ ;  /* 0x0000008900077824 */ /* 0x041fe400078e02ff */
[C---:B-1----:R-:W-:Y:S02]  /*0cf0*/  IMAD R8, R0.reuse, 0x122, RZ ;  /* 0x0000012200087824 */ /* 0x042fe400078e02ff */
[C---:B------:R-:W-:Y:S02]  /*0d00*/  IMAD R9, R0.reuse, 0x91, RZ ;  /* 0x0000009100097824 */ /* 0x040fe400078e02ff */
[----:B------:R-:W-:Y:S01]  /*0d10*/  IMAD R10, R0, 0x132, RZ ;  /* 0x00000132000a7824 */ /* 0x000fe200078e02ff */
[----:B------:R-:W-:Y:S01]  /*0d20*/  IADD3 R8, P1, R8, R26, RZ ;  /* 0x0000001a08087210 */ /* 0x000fe20007f3e0ff */
[----:B------:R-:W-:-:S02]  /*0d30*/  IMAD R11, R0, 0x99, RZ ;  /* 0x00000099000b7824 */ /* 0x000fc400078e02ff */
[----:B------:R-:W-:Y:S01]  /*0d40*/  IMAD R12, R0, 0x142, RZ ;  /* 0x00000142000c7824 */ /* 0x000fe200078e02ff */
[----:B------:R-:W-:Y:S02]  /*0d50*/  IADD3 R10, P2, R10, R26, RZ ;  /* 0x0000001a0a0a7210 */ /* 0x000fe40007f5e0ff */
[-C--:B------:R-:W-:Y:S01]  /*0d60*/  LEA.HI.X.SX32 R9, R9, R27.reuse, 0x1, P1 ;  /* 0x0000001b09097211 */ /* 0x080fe200008f0eff */
[C---:B------:R-:W-:Y:S01]  /*0d70*/  IMAD R13, R0.reuse, 0xa1, RZ ;  /* 0x000000a1000d7824 */ /* 0x040fe200078e02ff */
[----:B------:R-:W-:Y:S01]  /*0d80*/  LEA.HI.X.SX32 R11, R11, R27, 0x1, P2 ;  /* 0x0000001b0b0b7211 */ /* 0x000fe200010f0eff */
[----:B-----5:R0:W-:Y:S02]  /*0d90*/  STL [R1+0x3a0], R6 ;  /* 0x0003a00601007387 */ /* 0x0201e40000100800 */
[----:B0-----:R-:W-:-:S05]  /*0da0*/  IMAD R6, R0, 0x112, RZ ;  /* 0x0000011200067824 */ /* 0x001fca00078e02ff */
[----:B------:R-:W-:-:S04]  /*0db0*/  IADD3 R6, P0, R6, R26, RZ ;  /* 0x0000001a06067210 */ /* 0x000fc80007f1e0ff */
[----:B------:R-:W-:-:S05]  /*0dc0*/  LEA.HI.X.SX32 R7, R7, R27, 0x1, P0 ;  /* 0x0000001b07077211 */ /* 0x000fca00000f0eff */
[----:B------:R0:W5:Y:S01]  /*0dd0*/  LDG.E.U16 R6, [R6.64] ;  /* 0x0000000406067981 */ /* 0x000162000c1e1500 */
[----:B------:R-:W-:-:S03]  /*0de0*/  IADD3 R12, P0, R12, R26, RZ ;  /* 0x0000001a0c0c7210 */ /* 0x000fc60007f1e0ff */
[----:B--2---:R1:W-:Y:S01]  /*0df0*/  STL [R1+0x39c], R23 ;  /* 0x00039c1701007387 */ /* 0x0043e20000100800 */
[----:B------:R-:W-:-:S03]  /*0e00*/  LEA.HI.X.SX32 R13, R13, R27, 0x1, P0 ;  /* 0x0000001b0d0d7211 */ /* 0x000fc600000f0eff */
[----:B------:R2:W-:Y:S04]  /*0e10*/  STL [R1+0x398], R24 ;  /* 0x0003981801007387 */ /* 0x0005e80000100800 */
[----:B-1----:R1:W3:Y:S04]  /*0e20*/  LDG.E.U16 R23, [R8.64] ;  /* 0x0000000408177981 */ /* 0x0022e8000c1e1500 */
[----:B--2---:R2:W3:Y:S04]  /*0e30*/  LDG.E.U16 R24, [R10.64] ;  /* 0x000000040a187981 */ /* 0x0044e8000c1e1500 */
[----:B------:R0:W-:Y:S04]  /*0e40*/  STL [R1+0x394], R28 ;  /* 0x0003941c01007387 */ /* 0x0001e80000100800 */
[----:B0-----:R0:W4:Y:S01]  /*0e50*/  LDG.E.U16 R28, [R12.64] ;  /* 0x000000040c1c7981 */ /* 0x001122000c1e1500 */
[----:B------:R-:W-:-:S02]  /*0e60*/  IMAD R7, R0, 0xa9, RZ ;  /* 0x000000a900077824 */ /* 0x000fc400078e02ff */
[C---:B-1----:R-:W-:Y:S02]  /*0e70*/  IMAD R8, R0.reuse, 0x162, RZ ;  /* 0x0000016200087824 */ /* 0x042fe400078e02ff */
[C---:B------:R-:W-:Y:S02]  /*0e80*/  IMAD R9, R0.reuse, 0xb1, RZ ;  /* 0x000000b100097824 */ /* 0x040fe400078e02ff */
[----:B--2---:R-:W-:Y:S01]  /*0e90*/  IMAD R10, R0, 0x172, RZ ;  /* 0x00000172000a7824 */ /* 0x004fe200078e02ff */
[-C--:B------:R-:W-:Y:S01]  /*0ea0*/  IADD3 R8, P1, R8, R26.reuse, RZ ;  /* 0x0000001a08087210 */ /* 0x080fe20007f3e0ff */
[C---:B------:R-:W-:Y:S02]  /*0eb0*/  IMAD R11, R0.reuse, 0xb9, RZ ;  /* 0x000000b9000b7824 */ /* 0x040fe400078e02ff */
[----:B0-----:R-:W-:Y:S01]  /*0ec0*/  IMAD R12, R0, 0x182, RZ ;  /* 0x00000182000c7824 */ /* 0x001fe200078e02ff */
        /* <DEDUP_REMOVED lines=8> */
[----:B------:R0:W2:Y:S01]  /*0f50*/  LDG.E.U16 R6, [R6.64] ;  /* 0x0000000406067981 */ /* 0x0000a2000c1e1500 */
[----:B------:R-:W-:-:S03]  /*0f60*/  IADD3 R12, P0, R12, R26, RZ ;  /* 0x0000001a0c0c7210 */ /* 0x000fc60007f1e0ff */
[----:B---3--:R1:W-:Y:S01]  /*0f70*/  STL [R1+0x38c], R23 ;  /* 0x00038c1701007387 */ /* 0x0083e20000100800 */
[----:B------:R-:W-:-:S03]  /*0f80*/  LEA.HI.X.SX32 R13, R13, R27, 0x1, P0 ;  /* 0x0000001b0d0d7211 */ /* 0x000fc600000f0eff */
[----:B------:R3:W-:Y:S04]  /*0f90*/  STL [R1+0x388], R24 ;  /* 0x0003881801007387 */ /* 0x0007e80000100800 */
[----:B-1----:R1:W5:Y:S04]  /*0fa0*/  LDG.E.U16 R23, [R8.64] ;  /* 0x0000000408177981 */ /* 0x002368000c1e1500 */
[----:B---3--:R3:W5:Y:S04]  /*0fb0*/  LDG.E.U16 R24, [R10.64] ;  /* 0x000000040a187981 */ /* 0x008768000c1e1500 */
[----:B----4-:R4:W-:Y:S04]  /*0fc0*/  STL [R1+0x384], R28 ;  /* 0x0003841c01007387 */ /* 0x0109e80000100800 */
[----:B----4-:R4:W5:Y:S01]  /*0fd0*/  LDG.E.U16 R28, [R12.64] ;  /* 0x000000040c1c7981 */ /* 0x010962000c1e1500 */
[----:B0-----:R-:W-:-:S02]  /*0fe0*/  IMAD R7, R0, 0xc9, RZ ;  /* 0x000000c900077824 */ /* 0x001fc400078e02ff */
[C---:B-1----:R-:W-:Y:S02]  /*0ff0*/  IMAD R8, R0.reuse, 0x1a2, RZ ;  /* 0x000001a200087824 */ /* 0x042fe400078e02ff */
[C---:B------:R-:W-:Y:S02]  /*1000*/  IMAD R9, R0.reuse, 0xd1, RZ ;  /* 0x000000d100097824 */ /* 0x040fe400078e02ff */
[----:B---3--:R-:W-:Y:S01]  /*1010*/  IMAD R10, R0, 0x1b2, RZ ;  /* 0x000001b2000a7824 */ /* 0x008fe200078e02ff */
[-C--:B------:R-:W-:Y:S01]  /*1020*/  IADD3 R8, P1, R8, R26.reuse, RZ ;  /* 0x0000001a08087210 */ /* 0x080fe20007f3e0ff */
[C---:B------:R-:W-:Y:S02]  /*1030*/  IMAD R11, R0.reuse, 0xd9, RZ ;  /* 0x000000d9000b7824 */ /* 0x040fe400078e02ff */
[----:B----4-:R-:W-:Y:S01]  /*1040*/  IMAD R12, R0, 0x1c2, RZ ;  /* 0x000001c2000c7824 */ /* 0x010fe200078e02ff */
[----:B------:R-:W-:Y:S02]  /*1050*/  IADD3 R10, P2, R10, R26, RZ ;  /* 0x0000001a0a0a7210 */ /* 0x000fe40007f5e0ff */
[-C--:B------:R-:W-:Y:S01]  /*1060*/  LEA.HI.X.SX32 R9, R9, R27.reuse, 0x1, P1 ;  /* 0x0000001b09097211 */ /* 0x080fe200008f0eff */
[C---:B------:R-:W-:Y:S01]  /*1070*/  IMAD R13, R0.reuse, 0xe1, RZ ;  /* 0x000000e1000d7824 */ /* 0x040fe200078e02ff */
[----:B------:R-:W-:Y:S01]  /*1080*/  LEA.HI.X.SX32 R11, R11, R27, 0x1, P2 ;  /* 0x0000001b0b0b7211 */ /* 0x000fe200010f0eff */
[----:B--2---:R0:W-:Y:S02]  /*1090*/  STL [R1+0x380], R6 ;  /* 0x0003800601007387 */ /* 0x0041e40000100800 */
[----:B0-----:R-:W-:-:S05]  /*10a0*/  IMAD R6, R0, 0x192, RZ ;  /* 0x0000019200067824 */ /* 0x001fca00078e02ff */
[----:B------:R-:W-:-:S04]  /*10b0*/  IADD3 R6, P0, R6, R26, RZ ;  /* 0x0000001a06067210 */ /* 0x000fc80007f1e0ff */
[----:B------:R-:W-:-:S05]  /*10c0*/  LEA.HI.X.SX32 R7, R7, R27, 0x1, P0 ;  /* 0x0000001b07077211 */ /* 0x000fca00000f0eff */
[----:B------:R0:W2:Y:S01]  /*10d0*/  LDG.E.U16 R6, [R6.64] ;  /* 0x0000000406067981 */ /* 0x0000a2000c1e1500 */
[----:B------:R-:W-:-:S03]  /*10e0*/  IADD3 R12, P0, R12, R26, RZ ;  /* 0x0000001a0c0c7210 */ /* 0x000fc60007f1e0ff */
[----:B-----5:R1:W-:Y:S01]  /*10f0*/  STL [R1+0x37c], R23 ;  /* 0x00037c1701007387 */ /* 0x0203e20000100800 */
[----:B------:R-:W-:-:S03]  /*1100*/  LEA.HI.X.SX32 R13, R13, R27, 0x1, P0 ;  /* 0x0000001b0d0d7211 */ /* 0x000fc600000f0eff */
[----:B------:R3:W-:Y:S04]  /*1110*/  STL [R1+0x378], R24 ;  /* 0x0003781801007387 */ /* 0x0007e80000100800 */
[----:B-1----:R1:W4:Y:S04]  /*1120*/  LDG.E.U16 R23, [R8.64] ;  /* 0x0000000408177981 */ /* 0x002328000c1e1500 */
[----:B---3--:R3:W5:Y:S04]  /*1130*/  LDG.E.U16 R24, [R10.64] ;  /* 0x000000040a187981 */ /* 0x008768000c1e1500 */
[----:B------:R0:W-:Y:S04]  /*1140*/  STL [R1+0x374], R28 ;  /* 0x0003741c01007387 */ /* 0x0001e80000100800 */
[----:B0-----:R0:W5:Y:S01]  /*1150*/  LDG.E.U16 R28, [R12.64] ;  /* 0x000000040c1c7981 */ /* 0x001162000c1e1500 */
[----:B------:R-:W-:-:S02]  /*1160*/  IMAD R7, R0, 0xe9, RZ ;  /* 0x000000e900077824 */ /* 0x000fc400078e02ff */
[C---:B-1----:R-:W-:Y:S02]  /*1170*/  IMAD R8, R0.reuse, 0x1e2, RZ ;  /* 0x000001e200087824 */ /* 0x042fe400078e02ff */
[C---:B---3--:R-:W-:Y:S02]  /*1180*/  IMAD R10, R0.reuse, 0x1f2, RZ ;  /* 0x000001f2000a7824 */ /* 0x048fe400078e02ff */
[----:B------:R-:W-:Y:S01]  /*1190*/  IMAD R9, R0, 0xf1, RZ ;  /* 0x000000f100097824 */ /* 0x000fe200078e02ff */
[-C--:B------:R-:W-:Y:S01]  /*11a0*/  IADD3 R8, P1, R8, R26.reuse, RZ ;  /* 0x0000001a08087210 */ /* 0x080fe20007f3e0ff */
[----:B------:R-:W-:Y:S01]  /*11b0*/  IMAD R11, R0, 0xf9, RZ ;  /* 0x000000f9000b7824 */ /* 0x000fe200078e02ff */
[----:B------:R-:W-:Y:S01]  /*11c0*/  IADD3 R10, P2, R10, R26, RZ ;  /* 0x0000001a0a0a7210 */ /* 0x000fe20007f5e0ff */
[C---:B0-----:R-:W-:Y:S01]  /*11d0*/  IMAD R13, R0.reuse, 0x11, RZ ;  /* 0x00000011000d7824 */ /* 0x041fe200078e02ff */
[-C--:B------:R-:W-:Y:S02]  /*11e0*/  LEA.HI.X.SX32 R9, R9, R27.reuse, 0x1, P1 ;  /* 0x0000001b09097211 */ /* 0x080fe400008f0eff */
[----:B------:R-:W-:Y:S01]  /*11f0*/  LEA.HI.X.SX32 R11, R11, R27, 0x1, P2 ;  /* 0x0000001b0b0b7211 */ /* 0x000fe200010f0eff */
[----:B--2---:R0:W-:Y:S02]  /*1200*/  STL [R1+0x370], R6 ;  /* 0x0003700601007387 */ /* 0x0041e40000100800 */
[----:B0-----:R-:W-:-:S05]  /*1210*/  IMAD R6, R0, 0x1d2, RZ ;  /* 0x000001d200067824 */ /* 0x001fca00078e02ff */
[----:B------:R-:W-:Y:S01]  /*1220*/  IADD3 R6, P0, R6, R26, RZ ;  /* 0x0000001a06067210 */ /* 0x000fe20007f1e0ff */
[----:B----4-:R0:W-:Y:S03]  /*1230*/  STL [R1+0x36c], R23 ;  /* 0x00036c1701007387 */ /* 0x0101e60000100800 */
[----:B------:R-:W-:Y:S01]  /*1240*/  LEA.HI.X.SX32 R7, R7, R27, 0x1, P0 ;  /* 0x0000001b07077211 */ /* 0x000fe200000f0eff */
[----:B-----5:R1:W-:Y:S01]  /*1250*/  STL [R1+0x368], R24 ;  /* 0x0003681801007387 */ /* 0x0203e20000100800 */
[----:B0-----:R-:W-:-:S03]  /*1260*/  IMAD R23, R0, 0x22, RZ ;  /* 0x0000002200177824 */ /* 0x001fc600078e02ff */
[----:B-1----:R0:W2:Y:S02]  /*1270*/  LDG.E.U16 R24, [R6.64] ;  /* 0x0000000406187981 */ /* 0x0020a4000c1e1500 */
[----:B------:R-:W-:Y:S02]  /*1280*/  IADD3 R12, P0, R23, R26, RZ ;  /* 0x0000001a170c7210 */ /* 0x000fe40007f1e0ff */
[----:B------:R1:W-:Y:S02]  /*1290*/  STL [R1+0x364], R28 ;  /* 0x0003641c01007387 */ /* 0x0003e40000100800 */
[----:B------:R-:W-:-:S05]  /*12a0*/  LEA.HI.X.SX32 R13, R13, R27, 0x1, P0 ;  /* 0x0000001b0d0d7211 */ /* 0x000fca00000f0eff */
[----:B------:R-:W3:Y:S04]  /*12b0*/  LDG.E.U16 R23, [R12.64] ;  /* 0x000000040c177981 */ /* 0x000ee8000c1e1500 */
[----:B-1----:R1:W4:Y:S04]  /*12c0*/  LDG.E.U16 R28, [R8.64] ;  /* 0x00000004081c7981 */ /* 0x002328000c1e1500 */
[----:B-1----:R1:W5:Y:S01]  /*12d0*/  LDG.E.U16 R8, [R10.64] ;  /* 0x000000040a087981 */ /* 0x002362000c1e1500 */
[C---:B0-----:R-:W-:Y:S02]  /*12e0*/  IMAD R6, R0.reuse, 0x32, RZ ;  /* 0x0000003200067824 */ /* 0x041fe400078e02ff */
[----:B------:R-:W-:-:S03]  /*12f0*/  IMAD R7, R0, 0x19, RZ ;  /* 0x0000001900077824 */ /* 0x000fc600078e02ff */
[----:B------:R-:W-:Y:S01]  /*1300*/  IADD3 R6, P0, R6, R26, RZ ;  /* 0x0000001a06067210 */ /* 0x000fe20007f1e0ff */
[C---:B------:R-:W-:Y:S02]  /*1310*/  IMAD R9, R0.reuse, 0x21, RZ ;  /* 0x0000002100097824 */ /* 0x040fe400078e02ff */
[C---:B-1----:R-:W-:Y:S01]  /*1320*/  IMAD R10, R0.reuse, 0x52, RZ ;  /* 0x00000052000a7824 */ /* 0x042fe200078e02ff */
[----:B------:R-:W-:Y:S01]  /*1330*/  LEA.HI.X.SX32 R7, R7, R27, 0x1, P0 ;  /* 0x0000001b07077211 */ /* 0x000fe200000f0eff */
[----:B------:R-:W-:-:S03]  /*1340*/  IMAD R11, R0, 0x29, RZ ;  /* 0x00000029000b7824 */ /* 0x000fc600078e02ff */
[----:B------:R-:W-:-:S04]  /*1350*/  IADD3 R10, P2, R10, R26, RZ ;  /* 0x0000001a0a0a7210 */ /* 0x000fc80007f5e0ff */
[----:B------:R-:W-:Y:S01]  /*1360*/  LEA.HI.X.SX32 R11, R11, R27, 0x1, P2 ;  /* 0x0000001b0b0b7211 */ /* 0x000fe200010f0eff */
[----:B--2---:R0:W-:Y:S02]  /*1370*/  STL [R1+0x360], R24 ;  /* 0x0003601801007387 */ /* 0x0041e40000100800 */
[----:B0-----:R-:W-:Y:S02]  /*1380*/  IMAD R24, R0, 0x42, RZ ;  /* 0x0000004200187824 */ /* 0x001fe400078e02ff */
[----:B----4-:R-:W-:Y:S04]  /*1390*/  STL [R1+0x35c], R28 ;  /* 0x00035c1c01007387 */ /* 0x010fe80000100800 */
[----:B-----5:R0:W-:Y:S04]  /*13a0*/  STL [R1+0x358], R8 ;  /* 0x0003580801007387 */ /* 0x0201e80000100800 */
[----:B---3--:R1:W-:Y:S01]  /*13b0*/  STL [R1+0x354], R23 ;  /* 0x0003541701007387 */ /* 0x0083e20000100800 */
[----:B0-----:R-:W-:-:S04]  /*13c0*/  IADD3 R8, P1, R24, R26, RZ ;  /* 0x0000001a18087210 */ /* 0x001fc80007f3e0ff */
[----:B------:R-:W-:Y:S01]  /*13d0*/  LEA.HI.X.SX32 R9, R9, R27, 0x1, P1 ;  /* 0x0000001b09097211 */ /* 0x000fe200008f0eff */
[----:B-1----:R0:W2:Y:S04]  /*13e0*/  LDG.E.U16 R23, [R6.64] ;  /* 0x0000000406177981 */ /* 0x0020a8000c1e1500 */
[----:B------:R1:W3:Y:S04]  /*13f0*/  LDG.E.U16 R8, [R8.64] ;  /* 0x0000000408087981 */ /* 0x0002e8000c1e1500 */
[----:B0-----:R-:W4:Y:S01]  /*1400*/  LDG.E.U16 R6, [R10.64] ;  /* 0x000000040a067981 */ /* 0x001f22000c1e1500 */
[----:B------:R-:W-:-:S02]  /*1410*/  IMAD R28, R0, 0x62, RZ ;  /* 0x00000062001c7824 */ /* 0x000fc400078e02ff */
[----:B------:R-:W-:-:S03]  /*1420*/  IMAD R13, R0, 0x31, RZ ;  /* 0x00000031000d7824 */ /* 0x000fc600078e02ff */
[----:B------:R-:W-:-:S04]  /*1430*/  IADD3 R12, P0, R28, R26, RZ ;  /* 0x0000001a1c0c7210 */ /* 0x000fc80007f1e0ff */
[----:B------:R-:W-:Y:S01]  /*1440*/  LEA.HI.X.SX32 R13, R13, R27, 0x1, P0 ;  /* 0x0000001b0d0d7211 */ /* 0x000fe200000f0eff */
[----:B------:R-:W-:-:S05]  /*1450*/  IMAD R7, R0, 0x39, RZ ;  /* 0x0000003900077824 */ /* 0x000fca00078e02ff */
[----:B------:R0:W5:Y:S01]  /*1460*/  LDG.E.U16 R13, [R12.64] ;  /* 0x000000040c0d7981 */ /* 0x000162000c1e1500 */
[----:B-1----:R-:W-:-:S03]  /*1470*/  IMAD R9, R0, 0x41, RZ ;  /* 0x0000004100097824 */ /* 0x002fc600078e02ff */
[----:B--2---:R1:W-:Y:S04]  /*1480*/  STL [R1+0x350], R23 ;  /* 0x0003501701007387 */ /* 0x0043e80000100800 */
[----:B---3--:R2:W-:Y:S01]  /*1490*/  STL [R1+0x34c], R8 ;  /* 0x00034c0801007387 */ /* 0x0085e20000100800 */
[----:B-1----:R-:W-:-:S03]  /*14a0*/  IMAD R23, R0, 0x72, RZ ;  /* 0x0000007200177824 */ /* 0x002fc600078e02ff */
[----:B----4-:R1:W-:Y:S01]  /*14b0*/  STL [R1+0x348], R6 ;  /* 0x0003480601007387 */ /* 0x0103e20000100800 */
[----:B--2---:R-:W-:Y:S01]  /*14c0*/  IMAD R8, R0, 0x82, RZ ;  /* 0x0000008200087824 */ /* 0x004fe200078e02ff */
[----:B-1----:R-:W-:-:S04]  /*14d0*/  IADD3 R6, P0, R23, R26, RZ ;  /* 0x0000001a17067210 */ /* 0x002fc80007f1e0ff */
[----:B------:R-:W-:Y:S02]  /*14e0*/  IADD3 R8, P1, R8, R26, RZ ;  /* 0x0000001a08087210 */ /* 0x000fe40007f3e0ff */
[-C--:B------:R-:W-:Y:S02]  /*14f0*/  LEA.HI.X.SX32 R7, R7, R27.reuse, 0x1, P0 ;  /* 0x0000001b07077211 */ /* 0x080fe400000f0eff */
[----:B------:R-:W-:-:S04]  /*1500*/  LEA.HI.X.SX32 R9, R9, R27, 0x1, P1 ;  /* 0x0000001b09097211 */ /* 0x000fc800008f0eff */
[----:B------:R1:W2:Y:S04]  /*1510*/  LDG.E.U16 R7, [R6.64] ;  /* 0x0000000406077981 */ /* 0x0002a8000c1e1500 */
[----:B------:R3:W4:Y:S01]  /*1520*/  LDG.E.U16 R9, [R8.64] ;  /* 0x0000000408097981 */ /* 0x000722000c1e1500 */
[C---:B------:R-:W-:Y:S02]  /*1530*/  IMAD R10, R0.reuse, 0x92, RZ ;  /* 0x00000092000a7824 */ /* 0x040fe400078e02ff */
[C---:B0-----:R-:W-:Y:S01]  /*1540*/  IMAD R12, R0.reuse, 0xa2, RZ ;  /* 0x000000a2000c7824 */ /* 0x041fe200078e02ff */
[----:B-----5:R0:W-:Y:S01]  /*1550*/  STL [R1+0x344], R13 ;  /* 0x0003440d01007387 */ /* 0x0201e20000100800 */
[----:B------:R-:W-:Y:S01]  /*1560*/  IMAD R11, R0, 0x49, RZ ;  /* 0x00000049000b7824 */ /* 0x000fe200078e02ff */
[----:B------:R-:W-:-:S02]  /*1570*/  IADD3 R10, P2, R10, R26, RZ ;  /* 0x0000001a0a0a7210 */ /* 0x000fc40007f5e0ff */
[----:B------:R-:W-:Y:S01]  /*1580*/  IADD3 R12, P0, R12, R26, RZ ;  /* 0x0000001a0c0c7210 */ /* 0x000fe20007f1e0ff */
[C---:B0-----:R-:W-:Y:S01]  /*1590*/  IMAD R13, R0.reuse, 0x51, RZ ;  /* 0x00000051000d7824 */ /* 0x041fe200078e02ff */
[----:B------:R-:W-:Y:S01]  /*15a0*/  LEA.HI.X.SX32 R11, R11, R27, 0x1, P2 ;  /* 0x0000001b0b0b7211 */ /* 0x000fe200010f0eff */
[----:B---3--:R-:W-:-:S03]  /*15b0*/  IMAD R8, R0, 0xb2, RZ ;  /* 0x000000b200087824 */ /* 0x008fc600078e02ff */
[----:B------:R-:W-:Y:S01]  /*15c0*/  LEA.HI.X.SX32 R13, R13, R27, 0x1, P0 ;  /* 0x0000001b0d0d7211 */ /* 0x000fe200000f0eff */
[----:B-1----:R-:W-:Y:S01]  /*15d0*/  IMAD R6, R0, 0xc2, RZ ;  /* 0x000000c200067824 */ /* 0x002fe200078e02ff */
[----:B------:R0:W3:Y:S01]  /*15e0*/  LDG.E.U16 R10, [R10.64] ;  /* 0x000000040a0a7981 */ /* 0x0000e2000c1e1500 */
[----:B------:R-:W-:-:S03]  /*15f0*/  IADD3 R8, P0, R8, R26, RZ ;  /* 0x0000001a08087210 */ /* 0x000fc60007f1e0ff */
[----:B------:R-:W5:Y:S01]  /*1600*/  LDG.E.U16 R13, [R12.64] ;  /* 0x000000040c0d7981 */ /* 0x000f62000c1e1500 */
[----:B------:R-:W-:Y:S01]  /*1610*/  IADD3 R6, P1, R6, R26, RZ ;  /* 0x0000001a06067210 */ /* 0x000fe20007f3e0ff */
[C---:B0-----:R-:W-:Y:S02]  /*1620*/  IMAD R11, R0.reuse, 0x61, RZ ;  /* 0x00000061000b7824 */ /* 0x041fe400078e02ff */
[----:B--2---:R0:W-:Y:S04]  /*1630*/  STL [R1+0x340], R7 ;  /* 0x0003400701007387 */ /* 0x0041e80000100800 */
[----:B----4-:R1:W-:Y:S01]  /*1640*/  STL [R1+0x33c], R9 ;  /* 0x00033c0901007387 */ /* 0x0103e20000100800 */
[----:B0-----:R-:W-:-:S05]  /*1650*/  IMAD R7, R0, 0x59, RZ ;  /* 0x0000005900077824 */ /* 0x001fca00078e02ff */
[-C--:B-1----:R-:W-:Y:S02]  /*1660*/  LEA.HI.X.SX32 R9, R7, R27.reuse, 0x1, P0 ;  /* 0x0000001b07097211 */ /* 0x082fe400000f0eff */
[----:B------:R-:W-:-:S03]  /*1670*/  LEA.HI.X.SX32 R7, R11, R27, 0x1, P1 ;  /* 0x0000001b0b077211 */ /* 0x000fc600008f0eff */
[----:B------:R0:W2:Y:S04]  /*1680*/  LDG.E.U16 R11, [R8.64] ;  /* 0x00000004080b7981 */ /* 0x0000a8000c1e1500 */
[----:B------:R1:W4:Y:S04]  /*1690*/  LDG.E.U16 R6, [R6.64] ;  /* 0x0000000406067981 */ /* 0x000328000c1e1500 */
[----:B---3--:R3:W-:Y:S04]  /*16a0*/  STL [R1+0x338], R10 ;  /* 0x0003380a01007387 */ /* 0x0087e80000100800 */
[----:B-----5:R5:W-:Y:S01]  /*16b0*/  STL [R1+0x334], R13 ;  /* 0x0003340d01007387 */ /* 0x020be20000100800 */
[----:B0-----:R-:W-:-:S02]  /*16c0*/  IMAD R9, R0, 0x71, RZ ;  /* 0x0000007100097824 */ /* 0x001fc400078e02ff */
[C---:B---3--:R-:W-:Y:S02]  /*16d0*/  IMAD R10, R0.reuse, 0xd2, RZ ;  /* 0x000000d2000a7824 */ /* 0x048fe400078e02ff */
[----:B-----5:R-:W-:-:S03]  /*16e0*/  IMAD R13, R0, 0xe2, RZ ;  /* 0x000000e2000d7824 */ /* 0x020fc600078e02ff */
[-C--:B------:R-:W-:Y:S01]  /*16f0*/  IADD3 R10, P0, R10, R26.reuse, RZ ;  /* 0x0000001a0a0a7210 */ /* 0x080fe20007f1e0ff */
[C---:B------:R-:W-:Y:S01]  /*1700*/  IMAD R12, R0.reuse, 0x69, RZ ;  /* 0x00000069000c7824 */ /* 0x040fe200078e02ff */
[----:B------:R-:W-:Y:S01]  /*1710*/  IADD3 R8, P1, R13, R26, RZ ;  /* 0x0000001a0d087210 */ /* 0x000fe20007f3e0ff */
[C---:B------:R-:W-:Y:S02]  /*1720*/  IMAD R13, R0.reuse, 0xf2, RZ ;  /* 0x000000f2000d7824 */ /* 0x040fe400078e02ff */
[----:B-1----:R-:W-:Y:S01]  /*1730*/  IMAD R7, R0, 0x79, RZ ;  /* 0x0000007900077824 */ /* 0x002fe200078e02ff */
[-C--:B------:R-:W-:Y:S01]  /*1740*/  LEA.HI.X.SX32 R9, R9, R27.reuse, 0x1, P1 ;  /* 0x0000001b09097211 */ /* 0x080fe200008f0eff */
[----:B--2---:R0:W-:Y:S04]  /*1750*/  STL [R1+0x330], R11 ;  /* 0x0003300b01007387 */ /* 0x0041e80000100800 */
[----:B----4-:R1:W-:Y:S01]  /*1760*/  STL [R1+0x32c], R6 ;  /* 0x00032c0601007387 */ /* 0x0103e20000100800 */
[----:B0-----:R-:W-:-:S02]  /*1770*/  LEA.HI.X.SX32 R11, R12, R27, 0x1, P0 ;  /* 0x0000001b0c0b7211 */ /* 0x001fc400000f0eff */
[----:B-1----:R-:W-:-:S04]  /*1780*/  IADD3 R6, P1, R13, R26, RZ ;  /* 0x0000001a0d067210 */ /* 0x002fc80007f3e0ff */
[----:B------:R0:W2:Y:S01]  /*1790*/  LDG.E.U16 R11, [R10.64] ;  /* 0x000000040a0b7981 */ /* 0x0000a2000c1e1500 */
[----:B------:R-:W-:-:S06]  /*17a0*/  LEA.HI.X.SX32 R7, R7, R27, 0x1, P1 ;  /* 0x0000001b07077211 */ /* 0x000fcc00008f0eff */
[----:B------:R1:W3:Y:S04]  /*17b0*/  LDG.E.U16 R7, [R6.64] ;  /* 0x0000000406077981 */ /* 0x0002e8000c1e1500 */
[----:B0-----:R0:W4:Y:S01]  /*17c0*/  LDG.E.U16 R10, [R8.64] ;  /* 0x00000004080a7981 */ /* 0x001122000c1e1500 */
[C---:B------:R-:W-:Y:S01]  /*17d0*/  SHF.L.U32 R12, R0.reuse, 0x1, RZ ;  /* 0x00000001000c7819 */ /* 0x040fe200000006ff */
[----:B------:R-:W-:-:S03]  /*17e0*/  IMAD R13, R0, 0x1a, RZ ;  /* 0x0000001a000d7824 */ /* 0x000fc600078e02ff */
[----:B0-----:R-:W-:Y:S01]  /*17f0*/  IADD3 R8, P0, R12, R26, RZ ;  /* 0x0000001a0c087210 */ /* 0x001fe20007f1e0ff */
[----:B------:R-:W-:-:S03]  /*1800*/  IMAD R12, R0, 0x68, RZ ;  /* 0x00000068000c7824 */ /* 0x000fc600078e02ff */
[----:B------:R-:W-:Y:S02]  /*1810*/  LEA.HI.X.SX32 R9, R0, R27, 0x1, P0 ;  /* 0x0000001b00097211 */ /* 0x000fe400000f0eff */
[----:B-1----:R-:W-:-:S03]  /*1820*/  IADD3 R6, P2, R12, R26, RZ ;  /* 0x0000001a0c067210 */ /* 0x002fc60007f5e0ff */
[----:B------:R0:W5:Y:S04]  /*1830*/  LDG.E.U16 R8, [R8.64] ;  /* 0x0000000408087981 */ /* 0x000168000c1e1500 */
[----:B--2---:R1:W-:Y:S02]  /*1840*/  STL [R1+0x324], R11 ;  /* 0x0003240b01007387 */ /* 0x0043e40000100800 */
[C---:B-1----:R-:W-:Y:S02]  /*1850*/  IMAD R11, R0.reuse, 0xd, RZ ;  /* 0x0000000d000b7824 */ /* 0x042fe400078e02ff */
[----:B----4-:R1:W-:Y:S04]  /*1860*/  STL [R1+0x320], R10 ;  /* 0x0003200a01007387 */ /* 0x0103e80000100800 */
[----:B---3--:R2:W-:Y:S01]  /*1870*/  STL [R1+0x31c], R7 ;  /* 0x00031c0701007387 */ /* 0x0085e20000100800 */
[----:B-1----:R-:W-:Y:S01]  /*1880*/  IADD3 R10, P1, R13, R26, RZ ;  /* 0x0000001a0d0a7210 */ /* 0x002fe20007f3e0ff */
[----:B--2---:R-:W-:-:S03]  /*1890*/  IMAD R7, R0, 0x34, RZ ;  /* 0x0000003400077824 */ /* 0x004fc600078e02ff */
[----:B------:R-:W-:Y:S02]  /*18a0*/  LEA.HI.X.SX32 R11, R11, R27, 0x1, P1 ;  /* 0x0000001b0b0b7211 */ /* 0x000fe400008f0eff */
[----:B------:R-:W-:-:S04]  /*18b0*/  IADD3 R12, P0, R7, R26, RZ ;  /* 0x0000001a070c7210 */ /* 0x000fc80007f1e0ff */
[----:B------:R1:W2:Y:S01]  /*18c0*/  LDG.E.U16 R11, [R10.64] ;  /* 0x000000040a0b7981 */ /* 0x0002a2000c1e1500 */
[----:B------:R-:W-:-:S05]  /*18d0*/  LEA.HI.X.SX32 R13, R13, R27, 0x1, P0 ;  /* 0x0000001b0d0d7211 */ /* 0x000fca00000f0eff */
[----:B-1----:R1:W3:Y:S01]  /*18e0*/  LDG.E.U16 R10, [R12.64] ;  /* 0x000000040c0a7981 */ /* 0x0022e2000c1e1500 */
[----:B0-----:R-:W-:-:S03]  /*18f0*/  IMAD R9, R0, 0x44, RZ ;  /* 0x0000004400097824 */ /* 0x001fc600078e02ff */
[----:B-----5:R0:W-:Y:S01]  /*1900*/  STL [R1+0x318], R8 ;  /* 0x0003180801007387 */ /* 0x0201e20000100800 */
[----:B------:R-:W-:Y:S01]  /*1910*/  LEA.HI.X.SX32 R7, R7, R27, 0x1, P2 ;  /* 0x0000001b07077211 */ /* 0x000fe200010f0eff */
[----:B-1----:R-:W-:-:S04]  /*1920*/  IMAD R12, R0, 0x22, RZ ;  /* 0x00000022000c7824 */ /* 0x002fc800078e02ff */
[----:B------:R1:W4:Y:S01]  /*1930*/  LDG.E.U16 R6, [R6.64] ;  /* 0x0000000406067981 */ /* 0x000322000c1e1500 */
[----:B0-----:R-:W-:-:S04]  /*1940*/  IADD3 R8, P0, R9, R26, RZ ;  /* 0x0000001a09087210 */ /* 0x001fc80007f1e0ff */
[----:B------:R-:W-:-:S06]  /*1950*/  LEA.HI.X.SX32 R9, R12, R27, 0x1, P0 ;  /* 0x0000001b0c097211 */ /* 0x000fcc00000f0eff */
[----:B------:R-:W5:Y:S04]  /*1960*/  LDG.E.U16 R9, [R8.64] ;  /* 0x0000000408097981 */ /* 0x000f68000c1e1500 */
[----:B--2---:R0:W-:Y:S02]  /*1970*/  STL [R1+0x314], R11 ;  /* 0x0003140b01007387 */ /* 0x0041e40000100800 */
[C---:B0-----:R-:W-:Y:S02]  /*1980*/  IMAD R11, R0.reuse, 0x88, RZ ;  /* 0x00000088000b7824 */ /* 0x041fe400078e02ff */
[----:B---3--:R0:W-:Y:S03]  /*1990*/  STL [R1+0x310], R10 ;  /* 0x0003100a01007387 */ /* 0x0081e60000100800 */
[----:B0-----:R-:W-:Y:S01]  /*19a0*/  IADD3 R10, P1, R11, R26, RZ ;  /* 0x0000001a0b0a7210 */ /* 0x001fe20007f3e0ff */
[----:B------:R-:W-:-:S05]  /*19b0*/  IMAD R11, R0, 0x44, RZ ;  /* 0x00000044000b7824 */ /* 0x000fca00078e02ff */
[----:B------:R-:W-:-:S05]  /*19c0*/  LEA.HI.X.SX32 R11, R11, R27, 0x1, P1 ;  /* 0x0000001b0b0b7211 */ /* 0x000fca00008f0eff */
[----:B------:R-:W2:Y:S01]  /*19d0*/  LDG.E.U16 R10, [R10.64] ;  /* 0x000000040a0a7981 */ /* 0x000ea2000c1e1500 */
[C---:B------:R-:W-:Y:S02]  /*19e0*/  IMAD R13, R0.reuse, 0x2a, RZ ;  /* 0x0000002a000d7824 */ /* 0x040fe400078e02ff */
[----:B-1----:R-:W-:Y:S01]  /*19f0*/  IMAD R7, R0, 0x15, RZ ;  /* 0x0000001500077824 */ /* 0x002fe200078e02ff */
[----:B----4-:R0:W-:Y:S02]  /*1a00*/  STL [R1+0x308], R6 ;  /* 0x0003080601007387 */ /* 0x0101e40000100800 */
[----:B0-----:R-:W-:Y:S02]  /*1a10*/  IADD3 R6, P0, R13, R26, RZ ;  /* 0x0000001a0d067210 */ /* 0x001fe40007f1e0ff */
[----:B-----5:R-:W-:Y:S02]  /*1a20*/  STL [R1+0x304], R9 ;  /* 0x0003040901007387 */ /* 0x020fe40000100800 */
[----:B------:R-:W-:-:S02]  /*1a30*/  LEA.HI.X.SX32 R7, R7, R27, 0x1, P0 ;  /* 0x0000001b07077211 */ /* 0x000fc400000f0eff */
[----:B--2---:R0:W-:Y:S04]  /*1a40*/  STL [R1+0x300], R10 ;  /* 0x0003000a01007387 */ /* 0x0041e80000100800 */
[----:B0-----:R0:W2:Y:S01]  /*1a50*/  LDG.E.U16 R10, [R6.64] ;  /* 0x00000004060a7981 */ /* 0x0010a2000c1e1500 */
[C---:B------:R-:W-:Y:S02]  /*1a60*/  IMAD R12, R0.reuse, 0xa8, RZ ;  /* 0x000000a8000c7824 */ /* 0x040fe400078e02ff */
[----:B------:R-:W-:-:S03]  /*1a70*/  IMAD R9, R0, 0x54, RZ ;  /* 0x0000005400097824 */ /* 0x000fc600078e02ff */
[-C--:B------:R-:W-:Y:S02]  /*1a80*/  IADD3 R8, P2, R12, R26.reuse, RZ ;  /* 0x0000001a0c087210 */ /* 0x080fe40007f5e0ff */
[----:B------:R-:W-:-:S04]  /*1a90*/  IADD3 R12, P1, R9, R26, RZ ;  /* 0x0000001a090c7210 */ /* 0x000fc80007f3e0ff */
[-C--:B------:R-:W-:Y:S01]  /*1aa0*/  LEA.HI.X.SX32 R13, R13, R27.reuse, 0x1, P1 ;  /* 0x0000001b0d0d7211 */ /* 0x080fe200008f0eff */
[----:B------:R-:W-:Y:S01]  /*1ab0*/  IMAD R11, R0, 0x64, RZ ;  /* 0x00000064000b7824 */ /* 0x000fe200078e02ff */
[----:B------:R-:W-:-:S04]  /*1ac0*/  LEA.HI.X.SX32 R9, R9, R27, 0x1, P2 ;  /* 0x0000001b09097211 */ /* 0x000fc800010f0eff */
[----:B------:R1:W3:Y:S01]  /*1ad0*/  LDG.E.U16 R13, [R12.64] ;  /* 0x000000040c0d7981 */ /* 0x0002e2000c1e1500 */
[----:B0-----:R-:W-:-:S03]  /*1ae0*/  IADD3 R6, P0, R11, R26, RZ ;  /* 0x0000001a0b067210 */ /* 0x001fc60007f1e0ff */
[----:B------:R0:W4:Y:S01]  /*1af0*/  LDG.E.U16 R8, [R8.64] ;  /* 0x0000000408087981 */ /* 0x000122000c1e1500 */
[----:B-1----:R-:W-:-:S05]  /*1b00*/  IMAD R12, R0, 0x32, RZ ;  /* 0x00000032000c7824 */ /* 0x002fca00078e02ff */
[----:B------:R-:W-:-:S05]  /*1b10*/  LEA.HI.X.SX32 R7, R12, R27, 0x1, P0 ;  /* 0x0000001b0c077211 */ /* 0x000fca00000f0eff */
[----:B------:R1:W5:Y:S04]  /*1b20*/  LDG.E.U16 R6, [R6.64] ;  /* 0x0000000406067981 */ /* 0x000368000c1e1500 */
[----:B--2---:R2:W-:Y:S02]  /*1b30*/  STL [R1+0x2fc], R10 ;  /* 0x0002fc0a01007387 */ /* 0x0045e40000100800 */
[----:B--2---:R-:W-:-:S05]  /*1b40*/  IMAD R10, R0, 0xc8, RZ ;  /* 0x000000c8000a7824 */ /* 0x004fca00078e02ff */
[----:B------:R-:W-:-:S04]  /*1b50*/  IADD3 R10, P1, R10, R26, RZ ;  /* 0x0000001a0a0a7210 */ /* 0x000fc80007f3e0ff */
[----:B------:R-:W-:-:S06]  /*1b60*/  LEA.HI.X.SX32 R11, R11, R27, 0x1, P1 ;  /* 0x0000001b0b0b7211 */ /* 0x000fcc00008f0eff */
[----:B------:R5:W2:Y:S04]  /*1b70*/  LDG.E.U16 R11, [R10.64] ;  /* 0x000000040a0b7981 */ /* 0x000aa8000c1e1500 */
[----:B---3--:R3:W-:Y:S01]  /*1b80*/  STL [R1+0x2f8], R13 ;  /* 0x0002f80d01007387 */ /* 0x0087e20000100800 */
[----:B0-----:R-:W-:-:S03]  /*1b90*/  IMAD R9, R0, 0x1d, RZ ;  /* 0x0000001d00097824 */ /* 0x001fc600078e02ff */
[----:B----4-:R0:W-:Y:S01]  /*1ba0*/  STL [R1+0x2f4], R8 ;  /* 0x0002f40801007387 */ /* 0x0101e20000100800 */
[C---:B---3--:R-:W-:Y:S02]  /*1bb0*/  IMAD R13, R0.reuse, 0x3a, RZ ;  /* 0x0000003a000d7824 */ /* 0x048fe400078e02ff */
[----:B------:R-:W-:-:S03]  /*1bc0*/  IMAD R12, R0, 0x74, RZ ;  /* 0x00000074000c7824 */ /* 0x000fc600078e02ff */
[-C--:B0-----:R-:W-:Y:S01]  /*1bd0*/  IADD3 R8, P0, R13, R26.reuse, RZ ;  /* 0x0000001a0d087210 */ /* 0x081fe20007f1e0ff */
[----:B-1----:R-:W-:Y:S01]  /*1be0*/  IMAD R7, R0, 0xe8, RZ ;  /* 0x000000e800077824 */ /* 0x002fe200078e02ff */
[----:B------:R-:W-:Y:S02]  /*1bf0*/  IADD3 R12, P1, R12, R26, RZ ;  /* 0x0000001a0c0c7210 */ /* 0x000fe40007f3e0ff */
[-C--:B------:R-:W-:Y:S01]  /*1c00*/  LEA.HI.X.SX32 R9, R9, R27.reuse, 0x1, P0 ;  /* 0x0000001b09097211 */ /* 0x080fe200000f0eff */
[----:B-----5:R0:W-:Y:S01]  /*1c10*/  STL [R1+0x2ec], R6 ;  /* 0x0002ec0601007387 */ /* 0x0201e20000100800 */
[----:B------:R-:W-:Y:S01]  /*1c20*/  IMAD R10, R0, 0x74, RZ ;  /* 0x00000074000a7824 */ /* 0x000fe200078e02ff */
[----:B------:R-:W-:-:S03]  /*1c30*/  LEA.HI.X.SX32 R13, R13, R27, 0x1, P1 ;  /* 0x0000001b0d0d7211 */ /* 0x000fc600008f0eff */
[----:B------:R1:W3:Y:S01]  /*1c40*/  LDG.E.U16 R9, [R8.64] ;  /* 0x0000000408097981 */ /* 0x0002e2000c1e1500 */
[----:B0-----:R-:W-:-:S04]  /*1c50*/  IADD3 R6, P0, R7, R26, RZ ;  /* 0x0000001a07067210 */ /* 0x001fc80007f1e0ff */
[----:B------:R-:W-:Y:S02]  /*1c60*/  LEA.HI.X.SX32 R7, R10, R27, 0x1, P0 ;  /* 0x0000001b0a077211 */ /* 0x000fe400000f0eff */
[----:B------:R0:W4:Y:S01]  /*1c70*/  LDG.E.U16 R10, [R12.64] ;  /* 0x000000040c0a7981 */ /* 0x000122000c1e1500 */
[----:B-1----:R-:W-:-:S03]  /*1c80*/  IMAD R8, R0, 0x3, RZ ;  /* 0x0000000300087824 */ /* 0x002fc600078e02ff */
[----:B------:R1:W5:Y:S04]  /*1c90*/  LDG.E.U16 R7, [R6.64] ;  /* 0x0000000406077981 */ /* 0x000368000c1e1500 */
[----:B--2---:R2:W-:Y:S02]  /*1ca0*/  STL [R1+0x2e8], R11 ;  /* 0x0002e80b01007387 */ /* 0x0045e40000100800 */
[----:B--2---:R-:W-:-:S05]  /*1cb0*/  IMAD R11, R0, 0x6, RZ ;  /* 0x00000006000b7824 */ /* 0x004fca00078e02ff */
[----:B0-----:R-:W-:-:S04]  /*1cc0*/  IADD3 R12, P0, R11, R26, RZ ;  /* 0x0000001a0b0c7210 */ /* 0x001fc80007f1e0ff */
[----:B------:R-:W-:-:S06]  /*1cd0*/  LEA.HI.X.SX32 R13, R8, R27, 0x1, P0 ;  /* 0x0000001b080d7211 */ /* 0x000fcc00000f0eff */
[----:B------:R-:W2:Y:S04]  /*1ce0*/  LDG.E.U16 R13, [R12.64] ;  /* 0x000000040c0d7981 */ /* 0x000ea8000c1e1500 */
[----:B---3--:R0:W-:Y:S01]  /*1cf0*/  STL [R1+0x2e4], R9 ;  /* 0x0002e40901007387 */ /* 0x0081e20000100800 */
[C---:B------:R-:W-:Y:S02]  /*1d00*/  IMAD R8, R0.reuse, 0x18, RZ ;  /* 0x0000001800087824 */ /* 0x040fe400078e02ff */
[C---:B-1----:R-:W-:Y:S02]  /*1d10*/  IMAD R6, R0.reuse, 0xe, RZ ;  /* 0x0000000e00067824 */ /* 0x042fe400078e02ff */
[----:B0-----:R-:W-:Y:S01]  /*1d20*/  IMAD R9, R0, 0xc, RZ ;  /* 0x0000000c00097824 */ /* 0x001fe200078e02ff */
[----:B----4-:R0:W-:Y:S01]  /*1d30*/  STL [R1+0x2e0], R10 ;  /* 0x0002e00a01007387 */ /* 0x0101e20000100800 */
[----:B------:R-:W-:-:S03]  /*1d40*/  IADD3 R8, P2, R8, R26, RZ ;  /* 0x0000001a08087210 */ /* 0x000fc60007f5e0ff */
[----:B-----5:R1:W-:Y:S01]  /*1d50*/  STL [R1+0x2dc], R7 ;  /* 0x0002dc0701007387 */ /* 0x0203e20000100800 */
[-C--:B0-----:R-:W-:Y:S02]  /*1d60*/  IADD3 R10, P1, R9, R26.reuse, RZ ;  /* 0x0000001a090a7210 */ /* 0x081fe40007f3e0ff */
[----:B------:R-:W-:Y:S02]  /*1d70*/  IADD3 R6, P0, R6, R26, RZ ;  /* 0x0000001a06067210 */ /* 0x000fe40007f1e0ff */
[-C--:B------:R-:W-:Y:S01]  /*1d80*/  LEA.HI.X.SX32 R11, R11, R27.reuse, 0x1, P1 ;  /* 0x0000001b0b0b7211 */ /* 0x080fe200008f0eff */
[----:B-1----:R-:W-:Y:S01]  /*1d90*/  IMAD R7, R0, 0x7, RZ ;  /* 0x0000000700077824 */ /* 0x002fe200078e02ff */
[----:B------:R-:W-:-:S04]  /*1da0*/  LEA.HI.X.SX32 R9, R9, R27, 0x1, P2 ;  /* 0x0000001b09097211 */ /* 0x000fc800010f0eff */
[----:B------:R-:W-:Y:S01]  /*1db0*/  LEA.HI.X.SX32 R7, R7, R27, 0x1, P0 ;  /* 0x0000001b07077211 */ /* 0x000fe200000f0eff */
[----:B------:R0:W3:Y:S04]  /*1dc0*/  LDG.E.U16 R11, [R10.64] ;  /* 0x000000040a0b7981 */ /* 0x0000e8000c1e1500 */
[----:B--2---:R1:W-:Y:S04]  /*1dd0*/  STL [R1+0x2d4], R13 ;  /* 0x0002d40d01007387 */ /* 0x0043e80000100800 */
[----:B-1----:R1:W2:Y:S04]  /*1de0*/  LDG.E.U16 R13, [R8.64] ;  /* 0x00000004080d7981 */ /* 0x0022a8000c1e1500 */
[----:B-1----:R1:W4:Y:S01]  /*1df0*/  LDG.E.U16 R9, [R6.64] ;  /* 0x0000000406097981 */ /* 0x002322000c1e1500 */
[----:B------:R-:W-:-:S05]  /*1e00*/  IMAD R12, R0, 0x1c, RZ ;  /* 0x0000001c000c7824 */ /* 0x000fca00078e02ff */
[-C--:B------:R-:W-:Y:S01]  /*1e10*/  IADD3 R8, P0, R12, R26.reuse, RZ ;  /* 0x0000001a0c087210 */ /* 0x080fe20007f1e0ff */
[C---:B0-----:R-:W-:Y:S01]  /*1e20*/  IMAD R10, R0.reuse, 0x38, RZ ;  /* 0x00000038000a7824 */ /* 0x041fe200078e02ff */
[----:B---3--:R0:W-:Y:S02]  /*1e30*/  STL [R1+0x2d0], R11 ;  /* 0x0002d00b01007387 */ /* 0x0081e40000100800 */
[----:B0-----:R-:W-:Y:S02]  /*1e40*/  IMAD R11, R0, 0xe, RZ ;  /* 0x0000000e000b7824 */ /* 0x001fe400078e02ff */
[----:B-1----:R-:W-:-:S04]  /*1e50*/  IADD3 R6, P1, R10, R26, RZ ;  /* 0x0000001a0a067210 */ /* 0x002fc80007f3e0ff */
[----:B------:R-:W-:-:S06]  /*1e60*/  LEA.HI.X.SX32 R7, R12, R27, 0x1, P1 ;  /* 0x0000001b0c077211 */ /* 0x000fcc00008f0eff */
[----:B------:R-:W3:Y:S04]  /*1e70*/  LDG.E.U16 R7, [R6.64] ;  /* 0x0000000406077981 */ /* 0x000ee8000c1e1500 */
[----:B--2---:R-:W-:Y:S04]  /*1e80*/  STL [R1+0x2cc], R13 ;  /* 0x0002cc0d01007387 */ /* 0x004fe80000100800 */
[----:B----4-:R0:W-:Y:S02]  /*1e90*/  STL [R1+0x328], R9 ;  /* 0x0003280901007387 */ /* 0x0101e40000100800 */
[----:B0-----:R-:W-:Y:S01]  /*1ea0*/  LEA.HI.X.SX32 R9, R11, R27, 0x1, P0 ;  /* 0x0000001b0b097211 */ /* 0x001fe200000f0eff */
[----:B------:R-:W-:-:S05]  /*1eb0*/  IMAD R13, R0, 0x16, RZ ;  /* 0x00000016000d7824 */ /* 0x000fca00078e02ff */
[----:B------:R0:W2:Y:S01]  /*1ec0*/  LDG.E.U16 R9, [R8.64] ;  /* 0x0000000408097981 */ /* 0x0000a2000c1e1500 */
[----:B------:R-:W-:Y:S01]  /*1ed0*/  IMAD R11, R0, 0xb, RZ ;  /* 0x0000000b000b7824 */ /* 0x000fe200078e02ff */
[----:B------:R-:W-:-:S04]  /*1ee0*/  IADD3 R10, P0, R13, R26, RZ ;  /* 0x0000001a0d0a7210 */ /* 0x000fc80007f1e0ff */
[----:B------:R-:W-:-:S06]  /*1ef0*/  LEA.HI.X.SX32 R11, R11, R27, 0x1, P0 ;  /* 0x0000001b0b0b7211 */ /* 0x000fcc00000f0eff */
[----:B------:R1:W4:Y:S01]  /*1f00*/  LDG.E.U16 R11, [R10.64] ;  /* 0x000000040a0b7981 */ /* 0x000322000c1e1500 */
[----:B------:R-:W-:-:S05]  /*1f10*/  IMAD R12, R0, 0x2c, RZ ;  /* 0x0000002c000c7824 */ /* 0x000fca00078e02ff */
[-C--:B0-----:R-:W-:Y:S01]  /*1f20*/  IADD3 R8, P1, R12, R26.reuse, RZ ;  /* 0x0000001a0c087210 */ /* 0x081fe20007f3e0ff */
[----:B--2---:R0:W-:Y:S02]  /*1f30*/  STL [R1+0x2c8], R9 ;  /* 0x0002c80901007387 */ /* 0x0041e40000100800 */
[C---:B0-----:R-:W-:Y:S02]  /*1f40*/  IMAD R9, R0.reuse, 0x58, RZ ;  /* 0x0000005800097824 */ /* 0x041fe400078e02ff */
[----:B---3--:R0:W-:Y:S03]  /*1f50*/  STL [R1+0x2bc], R7 ;  /* 0x0002bc0701007387 */ /* 0x0081e60000100800 */
[----:B------:R-:W-:Y:S02]  /*1f60*/  IADD3 R6, P0, R9, R26, RZ ;  /* 0x0000001a09067210 */ /* 0x000fe40007f1e0ff */
[-C--:B------:R-:W-:Y:S01]  /*1f70*/  LEA.HI.X.SX32 R9, R13, R27.reuse, 0x1, P1 ;  /* 0x0000001b0d097211 */ /* 0x080fe200008f0eff */
[----:B------:R-:W-:Y:S01]  /*1f80*/  IMAD R13, R0, 0x1e, RZ ;  /* 0x0000001e000d7824 */ /* 0x000fe200078e02ff */
[----:B0-----:R-:W-:-:S03]  /*1f90*/  LEA.HI.X.SX32 R7, R12, R27, 0x1, P0 ;  /* 0x0000001b0c077211 */ /* 0x001fc600000f0eff */
[----:B------:R0:W2:Y:S01]  /*1fa0*/  LDG.E.U16 R12, [R8.64] ;  /* 0x00000004080c7981 */ /* 0x0000a2000c1e1500 */
[----:B-1----:R-:W-:-:S03]  /*1fb0*/  IADD3 R10, P0, R13, R26, RZ ;  /* 0x0000001a0d0a7210 */ /* 0x002fc60007f1e0ff */
[----:B------:R1:W3:Y:S01]  /*1fc0*/  LDG.E.U16 R7, [R6.64] ;  /* 0x0000000406077981 */ /* 0x0002e2000c1e1500 */
[----:B0-----:R-:W-:-:S03]  /*1fd0*/  IMAD R8, R0, 0xf, RZ ;  /* 0x0000000f00087824 */ /* 0x001fc600078e02ff */
[----:B----4-:R0:W-:Y:S02]  /*1fe0*/  STL [R1+0x2c4], R11 ;  /* 0x0002c40b01007387 */ /* 0x0101e40000100800 */
[----:B0-----:R-:W-:-:S05]  /*1ff0*/  LEA.HI.X.SX32 R11, R8, R27, 0x1, P0 ;  /* 0x0000001b080b7211 */ /* 0x001fca00000f0eff */
[----:B------:R0:W4:Y:S01]  /*2000*/  LDG.E.U16 R10, [R10.64] ;  /* 0x000000040a0a7981 */ /* 0x000122000c1e1500 */
[C---:B------:R-:W-:Y:S02]  /*2010*/  IMAD R9, R0.reuse, 0x3c, RZ ;  /* 0x0000003c00097824 */ /* 0x040fe400078e02ff */
[C---:B------:R-:W-:Y:S02]  /*2020*/  IMAD R8, R0.reuse, 0x78, RZ ;  /* 0x0000007800087824 */ /* 0x040fe400078e02ff */
[----:B-1----:R-:W-:-:S03]  /*2030*/  IMAD R6, R0, 0x26, RZ ;  /* 0x0000002600067824 */ /* 0x002fc600078e02ff */
[-C--:B------:R-:W-:Y:S02]  /*2040*/  IADD3 R8, P2, R8, R26.reuse, RZ ;  /* 0x0000001a08087210 */ /* 0x080fe40007f5e0ff */
[-C--:B------:R-:W-:Y:S01]  /*2050*/  IADD3 R6, P0, R6, R26.reuse, RZ ;  /* 0x0000001a06067210 */ /* 0x080fe20007f1e0ff */
[----:B--2---:R1:W-:Y:S04]  /*2060*/  STL [R1+0x2c0], R12 ;  /* 0x0002c00c01007387 */ /* 0x0043e80000100800 */
[----:B---3--:R2:W-:Y:S01]  /*2070*/  STL [R1+0x2b8], R7 ;  /* 0x0002b80701007387 */ /* 0x0085e20000100800 */
[----:B-1----:R-:W-:Y:S01]  /*2080*/  IADD3 R12, P1, R9, R26, RZ ;  /* 0x0000001a090c7210 */ /* 0x002fe20007f3e0ff */
[----:B--2---:R-:W-:-:S03]  /*2090*/  IMAD R7, R0, 0x13, RZ ;  /* 0x0000001300077824 */ /* 0x004fc600078e02ff */
[-C--:B------:R-:W-:Y:S02]  /*20a0*/  LEA.HI.X.SX32 R13, R13, R27.reuse, 0x1, P1 ;  /* 0x0000001b0d0d7211 */ /* 0x080fe400008f0eff */
[-C--:B------:R-:W-:Y:S02]  /*20b0*/  LEA.HI.X.SX32 R9, R9, R27.reuse, 0x1, P2 ;  /* 0x0000001b09097211 */ /* 0x080fe400010f0eff */
[----:B------:R-:W-:Y:S01]  /*20c0*/  LEA.HI.X.SX32 R7, R7, R27, 0x1, P0 ;  /* 0x0000001b07077211 */ /* 0x000fe200000f0eff */
[----:B0-----:R0:W2:Y:S04]  /*20d0*/  LDG.E.U16 R11, [R12.64] ;  /* 0x000000040c0b7981 */ /* 0x0010a8000c1e1500 */
[----:B----4-:R1:W-:Y:S01]  /*20e0*/  STL [R1+0x30c], R10 ;  /* 0x00030c0a01007387 */ /* 0x0103e20000100800 */
[----:B0-----:R-:W-:-:S02]  /*20f0*/  IMAD R13, R0, 0x4c, RZ ;  /* 0x0000004c000d7824 */ /* 0x001fc400078e02ff */
[----:B------:R-:W-:Y:S01]  /*2100*/  IMAD R12, R0, 0x98, RZ ;  /* 0x00000098000c7824 */ /* 0x000fe200078e02ff */
[----:B-1----:R0:W3:Y:S04]  /*2110*/  LDG.E.U16 R10, [R8.64] ;  /* 0x00000004080a7981 */ /* 0x0020e8000c1e1500 */
[-C--:B------:R-:W-:Y:S01]  /*2120*/  IADD3 R12, P2, R12, R26.reuse, RZ ;  /* 0x0000001a0c0c7210 */ /* 0x080fe20007f5e0ff */
[----:B0-----:R0:W4:Y:S01]  /*2130*/  LDG.E.U16 R8, [R6.64] ;  /* 0x0000000406087981 */ /* 0x001122000c1e1500 */
[----:B------:R-:W-:Y:S01]  /*2140*/  IMAD R9, R0, 0x26, RZ ;  /* 0x0000002600097824 */ /* 0x000fe200078e02ff */
[----:B0-----:R-:W-:-:S04]  /*2150*/  IADD3 R6, P0, R13, R26, RZ ;  /* 0x0000001a0d067210 */ /* 0x001fc80007f1e0ff */
[-C--:B------:R-:W-:Y:S02]  /*2160*/  LEA.HI.X.SX32 R7, R9, R27.reuse, 0x1, P0 ;  /* 0x0000001b09077211 */ /* 0x080fe400000f0eff */
[----:B------:R-:W-:-:S03]  /*2170*/  LEA.HI.X.SX32 R13, R13, R27, 0x1, P2 ;  /* 0x0000001b0d0d7211 */ /* 0x000fc600010f0eff */
[----:B------:R0:W5:Y:S04]  /*2180*/  LDG.E.U16 R6, [R6.64] ;  /* 0x0000000406067981 */ /* 0x000168000c1e1500 */
[----:B------:R-:W5:Y:S01]  /*2190*/  LDG.E.U16 R13, [R12.64] ;  /* 0x000000040c0d7981 */ /* 0x000f62000c1e1500 */
[C---:B0-----:R-:W-:Y:S02]  /*21a0*/  IMAD R7, R0.reuse, 0xb8, RZ ;  /* 0x000000b800077824 */ /* 0x041fe400078e02ff */
[C---:B------:R-:W-:Y:S01]  /*21b0*/  IMAD R9, R0.reuse, 0x17, RZ ;  /* 0x0000001700097824 */ /* 0x040fe200078e02ff */
[----:B--2---:R0:W-:Y:S02]  /*21c0*/  STL [R1+0x2b0], R11 ;  /* 0x0002b00b01007387 */ /* 0x0041e40000100800 */
[----:B0-----:R-:W-:-:S02]  /*21d0*/  IMAD R11, R0, 0x2e, RZ ;  /* 0x0000002e000b7824 */ /* 0x001fc400078e02ff */
[----:B---3--:R0:W-:Y:S02]  /*21e0*/  STL [R1+0x2ac], R10 ;  /* 0x0002ac0a01007387 */ /* 0x0081e40000100800 */
[----:B0-----:R-:W-:Y:S02]  /*21f0*/  IMAD R10, R0, 0x5c, RZ ;  /* 0x0000005c000a7824 */ /* 0x001fe400078e02ff */
[----:B----4-:R0:W-:Y:S03]  /*2200*/  STL [R1+0x2b4], R8 ;  /* 0x0002b40801007387 */ /* 0x0101e60000100800 */
[-C--:B------:R-:W-:Y:S02]  /*2210*/  IADD3 R10, P1, R10, R26.reuse, RZ ;  /* 0x0000001a0a0a7210 */ /* 0x080fe40007f3e0ff */
[C---:B0-----:R-:W-:Y:S02]  /*2220*/  IADD3 R8, P0, R11.reuse, R26, RZ ;  /* 0x0000001a0b087210 */ /* 0x041fe40007f1e0ff */
[-C--:B------:R-:W-:Y:S01]  /*2230*/  LEA.HI.X.SX32 R11, R11, R27.reuse, 0x1, P1 ;  /* 0x0000001b0b0b7211 */ /* 0x080fe200008f0eff */
[----:B-----5:R0:W-:Y:S01]  /*2240*/  STL [R1+0x2a8], R6 ;  /* 0x0002a80601007387 */ /* 0x0201e20000100800 */
[----:B------:R-:W-:-:S03]  /*2250*/  LEA.HI.X.SX32 R9, R9, R27, 0x1, P0 ;  /* 0x0000001b09097211 */ /* 0x000fc600000f0eff */
[----:B------:R1:W-:Y:S04]  /*2260*/  STL [R1+0x2a0], R13 ;  /* 0x0002a00d01007387 */ /* 0x0003e80000100800 */
[----:B------:R2:W3:Y:S01]  /*2270*/  LDG.E.U16 R12, [R8.64] ;  /* 0x00000004080c7981 */ /* 0x0004e2000c1e1500 */
[----:B0-----:R-:W-:Y:S01]  /*2280*/  IADD3 R6, P2, R7, R26, RZ ;  /* 0x0000001a07067210 */ /* 0x001fe20007f5e0ff */
[C---:B------:R-:W-:Y:S02]  /*2290*/  IMAD R7, R0.reuse, 0x5c, RZ ;  /* 0x0000005c00077824 */ /* 0x040fe400078e02ff */
[----:B-1----:R0:W4:Y:S03]  /*22a0*/  LDG.E.U16 R13, [R10.64] ;  /* 0x000000040a0d7981 */ /* 0x002126000c1e1500 */
[----:B------:R-:W-:Y:S01]  /*22b0*/  LEA.HI.X.SX32 R7, R7, R27, 0x1, P2 ;  /* 0x0000001b07077211 */ /* 0x000fe200010f0eff */
[----:B0-----:R-:W-:-:S04]  /*22c0*/  IMAD R11, R0, 0x36, RZ ;  /* 0x00000036000b7824 */ /* 0x001fc800078e02ff */
[----:B------:R0:W5:Y:S01]  /*22d0*/  LDG.E.U16 R10, [R6.64] ;  /* 0x00000004060a7981 */ /* 0x000162000c1e1500 */
[----:B--2---:R-:W-:Y:S01]  /*22e0*/  IADD3 R8, P0, R11, R26, RZ ;  /* 0x0000001a0b087210 */ /* 0x004fe20007f1e0ff */
[----:B0-----:R-:W-:-:S05]  /*22f0*/  IMAD R6, R0, 0x1b, RZ ;  /* 0x0000001b00067824 */ /* 0x001fca00078e02ff */
[----:B------:R-:W-:-:S06]  /*2300*/  LEA.HI.X.SX32 R9, R6, R27, 0x1, P0 ;  /* 0x0000001b06097211 */ /* 0x000fcc00000f0eff */
[----:B------:R0:W2:Y:S01]  /*2310*/  LDG.E.U16 R9, [R8.64] ;  /* 0x0000000408097981 */ /* 0x0000a2000c1e1500 */
[----:B------:R-:W-:-:S03]  /*2320*/  IMAD R7, R0, 0x6c, RZ ;  /* 0x0000006c00077824 */ /* 0x000fc600078e02ff */
[----:B----4-:R1:W-:Y:S04]  /*2330*/  STL [R1+0x2a4], R13 ;  /* 0x0002a40d01007387 */ /* 0x0103e80000100800 */
[----:B---3--:R3:W-:Y:S01]  /*2340*/  STL [R1+0x2f0], R12 ;  /* 0x0002f00c01007387 */ /* 0x0087e20000100800 */
[----:B-1----:R-:W-:-:S03]  /*2350*/  IMAD R13, R0, 0x3e, RZ ;  /* 0x0000003e000d7824 */ /* 0x002fc600078e02ff */
[----:B-----5:R1:W-:Y:S01]  /*2360*/  STL [R1+0x29c], R10 ;  /* 0x00029c0a01007387 */ /* 0x0203e20000100800 */
[-C--:B---3--:R-:W-:Y:S02]  /*2370*/  IADD3 R12, P1, R7, R26.reuse, RZ ;  /* 0x0000001a070c7210 */ /* 0x088fe40007f3e0ff */
[----:B------:R-:W-:Y:S02]  /*2380*/  IADD3 R6, P0, R13, R26, RZ ;  /* 0x0000001a0d067210 */ /* 0x000fe40007f1e0ff */
[----:B------:R-:W-:Y:S01]  /*2390*/  LEA.HI.X.SX32 R13, R11, R27, 0x1, P1 ;  /* 0x0000001b0b0d7211 */ /* 0x000fe200008f0eff */
[C---:B-1----:R-:W-:Y:S02]  /*23a0*/  IMAD R10, R0.reuse, 0xd8, RZ ;  /* 0x000000d8000a7824 */ /* 0x042fe400078e02ff */
[----:B------:R-:W-:-:S03]  /*23b0*/  IMAD R11, R0, 0x7c, RZ ;  /* 0x0000007c000b7824 */ /* 0x000fc600078e02ff */
[----:B------:R1:W3:Y:S01]  /*23c0*/  LDG.E.U16 R13, [R12.64] ;  /* 0x000000040c0d7981 */ /* 0x0002e2000c1e1500 */
[-C--:B------:R-:W-:Y:S02]  /*23d0*/  IADD3 R10, P2, R10, R26.reuse, RZ ;  /* 0x0000001a0a0a7210 */ /* 0x080fe40007f5e0ff */
[----:B0-----:R-:W-:Y:S02]  /*23e0*/  IADD3 R8, P1, R11, R26, RZ ;  /* 0x0000001a0b087210 */ /* 0x001fe40007f3e0ff */
[----:B------:R-:W-:Y:S01]  /*23f0*/  LEA.HI.X.SX32 R11, R7, R27, 0x1, P2 ;  /* 0x0000001b070b7211 */ /* 0x000fe200010f0eff */
[----:B--2---:R0:W-:Y:S01]  /*2400*/  STL [R1+0x298], R9 ;  /* 0x0002980901007387 */ /* 0x0041e20000100800 */
[----:B------:R-:W-:-:S03]  /*2410*/  IMAD R7, R0, 0x1f, RZ ;  /* 0x0000001f00077824 */ /* 0x000fc600078e02ff */
[----:B-1----:R1:W2:Y:S01]  /*2420*/  LDG.E.U16 R12, [R10.64] ;  /* 0x000000040a0c7981 */ /* 0x0022a2000c1e1500 */
[----:B0-----:R-:W-:Y:S01]  /*2430*/  IMAD R9, R0, 0x3e, RZ ;  /* 0x0000003e00097824 */ /* 0x001fe200078e02ff */
[----:B------:R-:W-:-:S04]  /*2440*/  LEA.HI.X.SX32 R7, R7, R27, 0x1, P0 ;  /* 0x0000001b07077211 */ /* 0x000fc800000f0eff */
[----:B------:R-:W-:Y:S01]  /*2450*/  LEA.HI.X.SX32 R9, R9, R27, 0x1, P1 ;  /* 0x0000001b09097211 */ /* 0x000fe200008f0eff */
[----:B-1----:R0:W4:Y:S04]  /*2460*/  LDG.E.U16 R10, [R6.64] ;  /* 0x00000004060a7981 */ /* 0x002128000c1e1500 */
[----:B------:R1:W5:Y:S01]  /*2470*/  LDG.E.U16 R11, [R8.64] ;  /* 0x00000004080b7981 */ /* 0x000362000c1e1500 */
[C---:B0-----:R-:W-:Y:S02]  /*2480*/  IMAD R6, R0.reuse, 0x104, RZ ;  /* 0x0000010400067824 */ /* 0x041fe400078e02ff */
[C---:B------:R-:W-:Y:S02]  /*2490*/  IMAD R7, R0.reuse, 0x114, RZ ;  /* 0x0000011400077824 */ /* 0x040fe400078e02ff */
[----:B-1----:R-:W-:Y:S01]  /*24a0*/  IMAD R9, R0, 0x82, RZ ;  /* 0x0000008200097824 */ /* 0x002fe200078e02ff */
[----:B------:R-:W-:-:S04]  /*24b0*/  IADD3 R8, P2, R6, R26, RZ ;  /* 0x0000001a06087210 */ /* 0x000fc80007f5e0ff */
[-C--:B------:R-:W-:Y:S01]  /*24c0*/  LEA.HI.X.SX32 R9, R9, R27.reuse, 0x1, P2 ;  /* 0x0000001b09097211 */ /* 0x080fe200010f0eff */
[----:B---3--:R0:W-:Y:S02]  /*24d0*/  STL [R1+0x294], R13 ;  /* 0x0002940d01007387 */ /* 0x0081e40000100800 */
[C---:B0-----:R-:W-:Y:S02]  /*24e0*/  IMAD R13, R0.reuse, 0xf8, RZ ;  /* 0x000000f8000d7824 */ /* 0x041fe400078e02ff */
[----:B--2---:R0:W-:Y:S03]  /*24f0*/  STL [R1+0x28c], R12 ;  /* 0x00028c0c01007387 */ /* 0x0041e60000100800 */
[----:B0-----:R-:W-:Y:S01]  /*2500*/  IADD3 R12, P1, R13, R26, RZ ;  /* 0x0000001a0d0c7210 */ /* 0x001fe20007f3e0ff */
[C---:B------:R-:W-:Y:S01]  /*2510*/  IMAD R13, R0.reuse, 0x7c, RZ ;  /* 0x0000007c000d7824 */ /* 0x040fe200078e02ff */
[----:B-----5:R0:W-:Y:S04]  /*2520*/  STL [R1+0x290], R11 ;  /* 0x0002900b01007387 */ /* 0x0201e80000100800 */
[----:B----4-:R1:W-:Y:S01]  /*2530*/  STL [R1+0x2d8], R10 ;  /* 0x0002d80a01007387 */ /* 0x0103e20000100800 */
[----:B------:R-:W-:Y:S01]  /*2540*/  LEA.HI.X.SX32 R13, R13, R27, 0x1, P1 ;  /* 0x0000001b0d0d7211 */ /* 0x000fe200008f0eff */
[----:B0-----:R-:W-:-:S04]  /*2550*/  IMAD.SHL.U32 R11, R0, 0x2, RZ ;  /* 0x00000002000b7824 */ /* 0x001fc800078e00ff */
[----:B------:R0:W2:Y:S01]  /*2560*/  LDG.E.U16 R12, [R12.64] ;  /* 0x000000040c0c7981 */ /* 0x0000a2000c1e1500 */
[----:B-1----:R-:W-:-:S04]  /*2570*/  LEA R10, P0, R0, R26, 0x2 ;  /* 0x0000001a000a7211 */ /* 0x002fc800078010ff */
[----:B------:R-:W-:Y:S02]  /*2580*/  LEA.HI.X.SX32 R11, R11, R27, 0x1, P0 ;  /* 0x0000001b0b0b7211 */ /* 0x000fe400000f0eff */
[----:B------:R-:W-:Y:S01]  /*2590*/  IADD3 R6, P1, R7, R26, RZ ;  /* 0x0000001a07067210 */ /* 0x000fe20007f3e0ff */
[----:B------:R-:W-:-:S03]  /*25a0*/  IMAD R7, R0, 0x8a, RZ ;  /* 0x0000008a00077824 */ /* 0x000fc600078e02ff */
[----:B------:R1:W3:Y:S02]  /*25b0*/  LDG.E.U16 R11, [R10.64] ;  /* 0x000000040a0b7981 */ /* 0x0002e4000c1e1500 */
[----:B------:R-:W-:-:S05]  /*25c0*/  LEA.HI.X.SX32 R7, R7, R27, 0x1, P1 ;  /* 0x0000001b07077211 */ /* 0x000fca00008f0eff */
[----:B0-----:R0:W4:Y:S04]  /*25d0*/  LDG.E.U16 R13, [R6.64] ;  /* 0x00000004060d7981 */ /* 0x001128000c1e1500 */
[----:B-1----:R1:W5:Y:S02]  /*25e0*/  LDG.E.U16 R10, [R8.64] ;  /* 0x00000004080a7981 */ /* 0x002364000c1e1500 */
[----:B-1----:R-:W-:-:S05]  /*25f0*/  IMAD R8, R0, 0x124, RZ ;  /* 0x0000012400087824 */ /* 0x002fca00078e02ff */
[----:B0-----:R-:W-:Y:S01]  /*2600*/  IADD3 R6, P0, R8, R26, RZ ;  /* 0x0000001a08067210 */ /* 0x001fe20007f1e0ff */
[----:B------:R-:W-:-:S05]  /*2610*/  IMAD R9, R0, 0x9a, RZ ;  /* 0x0000009a00097824 */ /* 0x000fca00078e02ff */
[----:B------:R-:W-:Y:S01]  /*2620*/  IADD3 R8, P1, R9, R26, RZ ;  /* 0x0000001a09087210 */ /* 0x000fe20007f3e0ff */
[----:B--2---:R0:W-:Y:S04]  /*2630*/  STL [R1+0x284], R12 ;  /* 0x0002840c01007387 */ /* 0x0041e80000100800 */
[----:B---3--:R1:W-:Y:S01]  /*2640*/  STL [R1+0x288], R11 ;  /* 0x0002880b01007387 */ /* 0x0083e20000100800 */
[C---:B0-----:R-:W-:Y:S02]  /*2650*/  IMAD R12, R0.reuse, 0x134, RZ ;  /* 0x00000134000c7824 */ /* 0x041fe400078e02ff */
[----:B-1----:R-:W-:-:S03]  /*2660*/  IMAD R11, R0, 0x92, RZ ;  /* 0x00000092000b7824 */ /* 0x002fc600078e02ff */
[----:B------:R-:W-:Y:S02]  /*2670*/  IADD3 R12, P2, R12, R26, RZ ;  /* 0x0000001a0c0c7210 */ /* 0x000fe40007f5e0ff */
[----:B------:R-:W-:Y:S01]  /*2680*/  LEA.HI.X.SX32 R7, R11, R27, 0x1, P0 ;  /* 0x0000001b0b077211 */ /* 0x000fe200000f0eff */
[C---:B------:R-:W-:Y:S01]  /*2690*/  IMAD R11, R0.reuse, 0x144, RZ ;  /* 0x00000144000b7824 */ /* 0x040fe200078e02ff */
[----:B-----5:R0:W-:Y:S04]  /*26a0*/  STL [R1+0x280], R10 ;  /* 0x0002800a01007387 */ /* 0x0201e80000100800 */
[----:B------:R1:W2:Y:S04]  /*26b0*/  LDG.E.U16 R7, [R6.64] ;  /* 0x0000000406077981 */ /* 0x0002a8000c1e1500 */
[----:B----4-:R3:W-:Y:S01]  /*26c0*/  STL [R1+0x27c], R13 ;  /* 0x00027c0d01007387 */ /* 0x0107e20000100800 */
[----:B0-----:R-:W-:-:S05]  /*26d0*/  IMAD R10, R0, 0x8a, RZ ;  /* 0x0000008a000a7824 */ /* 0x001fca00078e02ff */
[-C--:B------:R-:W-:Y:S02]  /*26e0*/  IADD3 R10, P0, R10, R26.reuse, RZ ;  /* 0x0000001a0a0a7210 */ /* 0x080fe40007f1e0ff */
[-C--:B---3--:R-:W-:Y:S02]  /*26f0*/  LEA.HI.X.SX32 R13, R9, R27.reuse, 0x1, P2 ;  /* 0x0000001b090d7211 */ /* 0x088fe400010f0eff */
[----:B-1----:R-:W-:Y:S01]  /*2700*/  IADD3 R6, P2, R11, R26, RZ ;  /* 0x0000001a0b067210 */ /* 0x002fe20007f5e0ff */
[C---:B------:R-:W-:Y:S02]  /*2710*/  IMAD R11, R0.reuse, 0x45, RZ ;  /* 0x00000045000b7824 */ /* 0x040fe400078e02ff */
[----:B------:R-:W-:Y:S01]  /*2720*/  IMAD R9, R0, 0x4d, RZ ;  /* 0x0000004d00097824 */ /* 0x000fe200078e02ff */
[----:B------:R0:W3:Y:S02]  /*2730*/  LDG.E.U16 R12, [R12.64] ;  /* 0x000000040c0c7981 */ /* 0x0000e4000c1e1500 */
[----:B------:R-:W-:-:S02]  /*2740*/  LEA.HI.X.SX32 R11, R11, R27, 0x1, P0 ;  /* 0x0000001b0b0b7211 */ /* 0x000fc400000f0eff */
[----:B------:R-:W-:-:S03]  /*2750*/  LEA.HI.X.SX32 R9, R9, R27, 0x1, P1 ;  /* 0x0000001b09097211 */ /* 0x000fc600008f0eff */
[----:B0-----:R0:W4:Y:S04]  /*2760*/  LDG.E.U16 R13, [R10.64] ;  /* 0x000000040a0d7981 */ /* 0x001128000c1e1500 */
[----:B0-----:R0:W5:Y:S01]  /*2770*/  LDG.E.U16 R11, [R8.64] ;  /* 0x00000004080b7981 */ /* 0x001162000c1e1500 */
[C---:B------:R-:W-:Y:S02]  /*2780*/  IMAD R10, R0.reuse, 0x154, RZ ;  /* 0x00000154000a7824 */ /* 0x040fe400078e02ff */
[----:B0-----:R-:W-:-:S03]  /*2790*/  IMAD R9, R0, 0xaa, RZ ;  /* 0x000000aa00097824 */ /* 0x001fc600078e02ff */
[----:B------:R-:W-:Y:S01]  /*27a0*/  IADD3 R10, P1, R10, R26, RZ ;  /* 0x0000001a0a0a7210 */ /* 0x000fe20007f3e0ff */
[----:B--2---:R0:W-:Y:S02]  /*27b0*/  STL [R1+0x278], R7 ;  /* 0x0002780701007387 */ /* 0x0041e40000100800 */
[----:B0-----:R-:W-:-:S05]  /*27c0*/  IMAD R7, R0, 0xa2, RZ ;  /* 0x000000a200077824 */ /* 0x001fca00078e02ff */
[----:B------:R-:W-:-:S06]  /*27d0*/  LEA.HI.X.SX32 R7, R7, R27, 0x1, P2 ;  /* 0x0000001b07077211 */ /* 0x000fcc00010f0eff */
[----:B------:R0:W2:Y:S04]  /*27e0*/  LDG.E.U16 R7, [R6.64] ;  /* 0x0000000406077981 */ /* 0x0000a8000c1e1500 */
[----:B----4-:R-:W-:Y:S01]  /*27f0*/  STL [R1+0x274], R13 ;  /* 0x0002740d01007387 */ /* 0x010fe20000100800 */
[----:B0-----:R-:W-:-:S03]  /*2800*/  IMAD R6, R0, 0x55, RZ ;  /* 0x0000005500067824 */ /* 0x001fc600078e02ff */
[----:B---3--:R0:W-:Y:S04]  /*2810*/  STL [R1+0x26c], R12 ;  /* 0x00026c0c01007387 */ /* 0x0081e80000100800 */
[----:B-----5:R1:W-:Y:S01]  /*2820*/  STL [R1+0x270], R11 ;  /* 0x0002700b01007387 */ /* 0x0203e20000100800 */
[----:B0-----:R-:W-:Y:S01]  /*2830*/  IADD3 R12, P0, R9, R26, RZ ;  /* 0x0000001a090c7210 */ /* 0x001fe20007f1e0ff */
[----:B-1----:R-:W-:-:S03]  /*2840*/  IMAD R11, R0, 0xba, RZ ;  /* 0x000000ba000b7824 */ /* 0x002fc600078e02ff */
[----:B------:R-:W-:Y:S02]  /*2850*/  LEA.HI.X.SX32 R13, R6, R27, 0x1, P0 ;  /* 0x0000001b060d7211 */ /* 0x000fe400000f0eff */
[----:B------:R-:W-:-:S03]  /*2860*/  IADD3 R6, P0, R11, R26, RZ ;  /* 0x0000001a0b067210 */ /* 0x000fc60007f1e0ff */
[----:B------:R0:W3:Y:S01]  /*2870*/  LDG.E.U16 R12, [R12.64] ;  /* 0x000000040c0c7981 */ /* 0x0000e2000c1e1500 */
[----:B------:R-:W-:-:S06]  /*2880*/  LEA.HI.X.SX32 R11, R9, R27, 0x1, P1 ;  /* 0x0000001b090b7211 */ /* 0x000fcc00008f0eff */
[----:B------:R1:W4:Y:S01]  /*2890*/  LDG.E.U16 R11, [R10.64] ;  /* 0x000000040a0b7981 */ /* 0x000322000c1e1500 */
[C---:B------:R-:W-:Y:S02]  /*28a0*/  IMAD R8, R0.reuse, 0x164, RZ ;  /* 0x0000016400087824 */ /* 0x040fe400078e02ff */
[----:B------:R-:W-:-:S03]  /*28b0*/  IMAD R9, R0, 0xb2, RZ ;  /* 0x000000b200097824 */ /* 0x000fc600078e02ff */
[----:B------:R-:W-:-:S04]  /*28c0*/  IADD3 R8, P2, R8, R26, RZ ;  /* 0x0000001a08087210 */ /* 0x000fc80007f5e0ff */
[----:B------:R-:W-:-:S05]  /*28d0*/  LEA.HI.X.SX32 R9, R9, R27, 0x1, P2 ;  /* 0x0000001b09097211 */ /* 0x000fca00010f0eff */
[----:B0-----:R0:W5:Y:S02]  /*28e0*/  LDG.E.U16 R13, [R8.64] ;  /* 0x00000004080d7981 */ /* 0x001164000c1e1500 */
[C---:B0-----:R-:W-:Y:S02]  /*28f0*/  IMAD R8, R0.reuse, 0x174, RZ ;  /* 0x0000017400087824 */ /* 0x041fe400078e02ff */
[----:B--2---:R0:W-:Y:S02]  /*2900*/  STL [R1+0x268], R7 ;  /* 0x0002680701007387 */ /* 0x0041e40000100800 */
[----:B0-----:R-:W-:-:S05]  /*2910*/  IMAD R7, R0, 0x5d, RZ ;  /* 0x0000005d00077824 */ /* 0x001fca00078e02ff */
[----:B------:R-:W-:-:S05]  /*2920*/  LEA.HI.X.SX32 R7, R7, R27, 0x1, P0 ;  /* 0x0000001b07077211 */ /* 0x000fca00000f0eff */
[----:B-1----:R0:W2:Y:S02]  /*2930*/  LDG.E.U16 R10, [R6.64] ;  /* 0x00000004060a7981 */ /* 0x0020a4000c1e1500 */
[----:B0-----:R-:W-:Y:S02]  /*2940*/  IADD3 R6, P0, R8, R26, RZ ;  /* 0x0000001a08067210 */ /* 0x001fe40007f1e0ff */
[----:B---3--:R-:W-:Y:S04]  /*2950*/  STL [R1+0x264], R12 ;  /* 0x0002640c01007387 */ /* 0x008fe80000100800 */
[----:B----4-:R0:W-:Y:S02]  /*2960*/  STL [R1+0x25c], R11 ;  /* 0x00025c0b01007387 */ /* 0x0101e40000100800 */
[----:B0-----:R-:W-:-:S05]  /*2970*/  IMAD R11, R0, 0xba, RZ ;  /* 0x000000ba000b7824 */ /* 0x001fca00078e02ff */
[----:B------:R-:W-:-:S06]  /*2980*/  LEA.HI.X.SX32 R7, R11, R27, 0x1, P0 ;  /* 0x0000001b0b077211 */ /* 0x000fcc00000f0eff */
[----:B------:R0:W3:Y:S01]  /*2990*/  LDG.E.U16 R7, [R6.64] ;  /* 0x0000000406077981 */ /* 0x0000e2000c1e1500 */
[----:B------:R-:W-:-:S03]  /*29a0*/  IMAD R12, R0, 0x184, RZ ;  /* 0x00000184000c7824 */ /* 0x000fc600078e02ff */
[----:B-----5:R1:W-:Y:S01]  /*29b0*/  STL [R1+0x258], R13 ;  /* 0x0002580d01007387 */ /* 0x0203e20000100800 */
[----:B------:R-:W-:Y:S01]  /*29c0*/  IMAD R11, R0, 0x1a4, RZ ;  /* 0x000001a4000b7824 */ /* 0x000fe200078e02ff */
[----:B------:R-:W-:Y:S01]  /*29d0*/  IADD3 R12, P1, R12, R26, RZ ;  /* 0x0000001a0c0c7210 */ /* 0x000fe20007f3e0ff */
[C---:B------:R-:W-:Y:S02]  /*29e0*/  IMAD R9, R0.reuse, 0xca, RZ ;  /* 0x000000ca00097824 */ /* 0x040fe400078e02ff */
[C---:B------:R-:W-:Y:S02]  /*29f0*/  IMAD R8, R0.reuse, 0x194, RZ ;  /* 0x0000019400087824 */ /* 0x040fe400078e02ff */
[----:B-1----:R-:W-:-:S05]  /*2a00*/  IMAD R13, R0, 0xc2, RZ ;  /* 0x000000c2000d7824 */ /* 0x002fca00078e02ff */
[----:B------:R-:W-:Y:S02]  /*2a10*/  LEA.HI.X.SX32 R13, R13, R27, 0x1, P1 ;  /* 0x0000001b0d0d7211 */ /* 0x000fe400008f0eff */
[-C--:B0-----:R-:W-:Y:S01]  /*2a20*/  IADD3 R6, P1, R11, R26.reuse, RZ ;  /* 0x0000001a0b067210 */ /* 0x081fe20007f3e0ff */
[----:B------:R-:W-:Y:S01]  /*2a30*/  IMAD R11, R0, 0x65, RZ ;  /* 0x00000065000b7824 */ /* 0x000fe200078e02ff */
[-C--:B------:R-:W-:Y:S01]  /*2a40*/  IADD3 R8, P2, R8, R26.reuse, RZ ;  /* 0x0000001a08087210 */ /* 0x080fe20007f5e0ff */
[----:B------:R0:W4:Y:S04]  /*2a50*/  LDG.E.U16 R12, [R12.64] ;  /* 0x000000040c0c7981 */ /* 0x000128000c1e1500 */
[----:B--2---:R1:W-:Y:S02]  /*2a60*/  STL [R1+0x260], R10 ;  /* 0x0002600a01007387 */ /* 0x0043e40000100800 */
[----:B-1----:R-:W-:-:S02]  /*2a70*/  IADD3 R10, P0, R9, R26, RZ ;  /* 0x0000001a090a7210 */ /* 0x002fc40007f1e0ff */
[-C--:B------:R-:W-:Y:S02]  /*2a80*/  LEA.HI.X.SX32 R9, R9, R27.reuse, 0x1, P2 ;  /* 0x0000001b09097211 */ /* 0x080fe400010f0eff */
[----:B------:R-:W-:-:S05]  /*2a90*/  LEA.HI.X.SX32 R11, R11, R27, 0x1, P0 ;  /* 0x0000001b0b0b7211 */ /* 0x000fca00000f0eff */
[----:B0-----:R0:W2:Y:S04]  /*2aa0*/  LDG.E.U16 R13, [R10.64] ;  /* 0x000000040a0d7981 */ /* 0x0010a8000c1e1500 */
[----:B0-----:R0:W5:Y:S04]  /*2ab0*/  LDG.E.U16 R11, [R8.64] ;  /* 0x00000004080b7981 */ /* 0x001168000c1e1500 */
[----:B---3--:R1:W-:Y:S02]  /*2ac0*/  STL [R1+0x254], R7 ;  /* 0x0002540701007387 */ /* 0x0083e40000100800 */
[----:B-1----:R-:W-:-:S05]  /*2ad0*/  IMAD R7, R0, 0xd2, RZ ;  /* 0x000000d200077824 */ /* 0x002fca00078e02ff */
[----:B------:R-:W-:-:S06]  /*2ae0*/  LEA.HI.X.SX32 R7, R7, R27, 0x1, P1 ;  /* 0x0000001b07077211 */ /* 0x000fcc00008f0eff */
[----:B------:R1:W3:Y:S01]  /*2af0*/  LDG.E.U16 R7, [R6.64] ;  /* 0x0000000406077981 */ /* 0x0002e2000c1e1500 */
[C---:B0-----:R-:W-:Y:S02]  /*2b00*/  IMAD R9, R0.reuse, 0xda, RZ ;  /* 0x000000da00097824 */ /* 0x041fe400078e02ff */
[C---:B------:R-:W-:Y:S02]  /*2b10*/  IMAD R10, R0.reuse, 0x1b4, RZ ;  /* 0x000001b4000a7824 */ /* 0x040fe400078e02ff */
[----:B-1----:R-:W-:-:S03]  /*2b20*/  IMAD R6, R0, 0x6d, RZ ;  /* 0x0000006d00067824 */ /* 0x002fc600078e02ff */
[----:B------:R-:W-:Y:S01]  /*2b30*/  IADD3 R10, P1, R10, R26, RZ ;  /* 0x0000001a0a0a7210 */ /* 0x000fe20007f3e0ff */
[----:B------:R-:W-:-:S05]  /*2b40*/  IMAD R8, R0, 0x1c4, RZ ;  /* 0x000001c400087824 */ /* 0x000fca00078e02ff */
[-C--:B------:R-:W-:Y:S01]  /*2b50*/  IADD3 R8, P2, R8, R26.reuse, RZ ;  /* 0x0000001a08087210 */ /* 0x080fe20007f5e0ff */
[----:B--2---:R-:W-:Y:S04]  /*2b60*/  STL [R1+0x250], R13 ;  /* 0x0002500d01007387 */ /* 0x004fe80000100800 */
[----:B----4-:R0:W-:Y:S04]  /*2b70*/  STL [R1+0x24c], R12 ;  /* 0x00024c0c01007387 */ /* 0x0101e80000100800 */
[----:B-----5:R1:W-:Y:S01]  /*2b80*/  STL [R1+0x248], R11 ;  /* 0x0002480b01007387 */ /* 0x0203e20000100800 */
[----:B0-----:R-:W-:Y:S01]  /*2b90*/  IADD3 R12, P0, R9, R26, RZ ;  /* 0x0000001a090c7210 */ /* 0x001fe20007f1e0ff */
[----:B-1----:R-:W-:-:S03]  /*2ba0*/  IMAD R11, R0, 0xea, RZ ;  /* 0x000000ea000b7824 */ /* 0x002fc600078e02ff */
[----:B------:R-:W-:Y:S02]  /*2bb0*/  LEA.HI.X.SX32 R13, R6, R27, 0x1, P0 ;  /* 0x0000001b060d7211 */ /* 0x000fe400000f0eff */
[----:B------:R-:W-:-:S03]  /*2bc0*/  IADD3 R6, P0, R11, R26, RZ ;  /* 0x0000001a0b067210 */ /* 0x000fc60007f1e0ff */
[----:B------:R0:W2:Y:S01]  /*2bd0*/  LDG.E.U16 R12, [R12.64] ;  /* 0x000000040c0c7981 */ /* 0x0000a2000c1e1500 */
[----:B------:R-:W-:-:S05]  /*2be0*/  LEA.HI.X.SX32 R11, R9, R27, 0x1, P1 ;  /* 0x0000001b090b7211 */ /* 0x000fca00008f0eff */
[----:B------:R-:W4:Y:S01]  /*2bf0*/  LDG.E.U16 R10, [R10.64] ;  /* 0x000000040a0a7981 */ /* 0x000f22000c1e1500 */
[----:B------:R-:W-:-:S05]  /*2c00*/  IMAD R9, R0, 0xe2, RZ ;  /* 0x000000e200097824 */ /* 0x000fca00078e02ff */
[----:B------:R-:W-:-:S06]  /*2c10*/  LEA.HI.X.SX32 R9, R9, R27, 0x1, P2 ;  /* 0x0000001b09097211 */ /* 0x000fcc00010f0eff */
[----:B------:R1:W5:Y:S04]  /*2c20*/  LDG.E.U16 R9, [R8.64] ;  /* 0x0000000408097981 */ /* 0x000368000c1e1500 */
[----:B---3--:R3:W-:Y:S02]  /*2c30*/  STL [R1+0x244], R7 ;  /* 0x0002440701007387 */ /* 0x0087e40000100800 */
[----:B---3--:R-:W-:-:S05]  /*2c40*/  IMAD R7, R0, 0x75, RZ ;  /* 0x0000007500077824 */ /* 0x008fca00078e02ff */
[----:B------:R-:W-:-:S05]  /*2c50*/  LEA.HI.X.SX32 R7, R7, R27, 0x1, P0 ;  /* 0x0000001b07077211 */ /* 0x000fca00000f0eff */
[----:B0-----:R0:W3:Y:S01]  /*2c60*/  LDG.E.U16 R13, [R6.64] ;  /* 0x00000004060d7981 */ /* 0x0010e2000c1e1500 */
[----:B-1----:R-:W-:-:S05]  /*2c70*/  IMAD R8, R0, 0x1d4, RZ ;  /* 0x000001d400087824 */ /* 0x002fca00078e02ff */
[----:B0-----:R-:W-:Y:S01]  /*2c80*/  IADD3 R6, P0, R8, R26, RZ ;  /* 0x0000001a08067210 */ /* 0x001fe20007f1e0ff */
[----:B--2---:R-:W-:Y:S04]  /*2c90*/  STL [R1+0x240], R12 ;  /* 0x0002400c01007387 */ /* 0x004fe80000100800 */
[----:B----4-:R0:W-:Y:S02]  /*2ca0*/  STL [R1+0x238], R10 ;  /* 0x0002380a01007387 */ /* 0x0101e40000100800 */
[----:B0-----:R-:W-:-:S05]  /*2cb0*/  IMAD R10, R0, 0xea, RZ ;  /* 0x000000ea000a7824 */ /* 0x001fca00078e02ff */
[----:B------:R-:W-:Y:S01]  /*2cc0*/  LEA.HI.X.SX32 R7, R10, R27, 0x1, P0 ;  /* 0x0000001b0a077211 */ /* 0x000fe200000f0eff */
[----:B------:R-:W-:-:S04]  /*2cd0*/  IMAD R12, R0, 0x1e4, RZ ;  /* 0x000001e4000c7824 */ /* 0x000fc800078e02ff */
[----:B------:R0:W2:Y:S01]  /*2ce0*/  LDG.E.U16 R6, [R6.64] ;  /* 0x0000000406067981 */ /* 0x0000a2000c1e1500 */
[----:B------:R-:W-:-:S03]  /*2cf0*/  IADD3 R12, P2, R12, R26, RZ ;  /* 0x0000001a0c0c7210 */ /* 0x000fc60007f5e0ff */
[----:B-----5:R-:W-:Y:S04]  /*2d00*/  STL [R1+0x234], R9 ;  /* 0x0002340901007387 */ /* 0x020fe80000100800 */
[----:B---3--:R1:W-:Y:S02]  /*2d10*/  STL [R1+0x23c], R13 ;  /* 0x00023c0d01007387 */ /* 0x0083e40000100800 */
[----:B-1----:R-:W-:-:S05]  /*2d20*/  IMAD R13, R0, 0xf2, RZ ;  /* 0x000000f2000d7824 */ /* 0x002fca00078e02ff */
[----:B------:R-:W-:-:S06]  /*2d30*/  LEA.HI.X.SX32 R13, R13, R27, 0x1, P2 ;  /* 0x0000001b0d0d7211 */ /* 0x000fcc00010f0eff */
[----:B------:R-:W3:Y:S01]  /*2d40*/  LDG.E.U16 R13, [R12.64] ;  /* 0x000000040c0d7981 */ /* 0x000ee2000c1e1500 */
[C---:B------:R-:W-:Y:S02]  /*2d50*/  IMAD R9, R0.reuse, 0xfa, RZ ;  /* 0x000000fa00097824 */ /* 0x040fe400078e02ff */
[C---:B------:R-:W-:Y:S02]  /*2d60*/  IMAD R8, R0.reuse, 0x1f4, RZ ;  /* 0x000001f400087824 */ /* 0x040fe400078e02ff */
[C---:B------:R-:W-:Y:S01]  /*2d70*/  IMAD R11, R0.reuse, 0x7d, RZ ;  /* 0x0000007d000b7824 */ /* 0x040fe200078e02ff */
[-C--:B------:R-:W-:Y:S01]  /*2d80*/  IADD3 R10, P1, R9, R26.reuse, RZ ;  /* 0x0000001a090a7210 */ /* 0x080fe20007f3e0ff */
[----:B0-----:R-:W-:Y:S01]  /*2d90*/  IMAD R7, R0, 0x84, RZ ;  /* 0x0000008400077824 */ /* 0x001fe200078e02ff */
[----:B------:R-:W-:Y:S02]  /*2da0*/  IADD3 R8, P3, R8, R26, RZ ;  /* 0x0000001a08087210 */ /* 0x000fe40007f7e0ff */
[----:B------:R-:W-:-:S02]  /*2db0*/  LEA.HI.X.SX32 R11, R11, R27, 0x1, P1 ;  /* 0x0000001b0b0b7211 */ /* 0x000fc400008f0eff */
[----:B------:R-:W-:Y:S01]  /*2dc0*/  LEA.HI.X.SX32 R9, R9, R27, 0x1, P3 ;  /* 0x0000001b09097211 */ /* 0x000fe200018f0eff */
[----:B--2---:R0:W-:Y:S02]  /*2dd0*/  STL [R1+0x230], R6 ;  /* 0x0002300601007387 */ /* 0x0041e40000100800 */
[----:B0-----:R-:W-:-:S04]  /*2de0*/  IADD3 R6, P0, R7, R26, RZ ;  /* 0x0000001a07067210 */ /* 0x001fc80007f1e0ff */
[----:B------:R-:W-:Y:S02]  /*2df0*/  LEA.HI.X.SX32 R7, R24, R27, 0x1, P0 ;  /* 0x0000001b18077211 */ /* 0x000fe400000f0eff */
[----:B------:R0:W2:Y:S04]  /*2e00*/  LDG.E.U16 R24, [R10.64] ;  /* 0x000000040a187981 */ /* 0x0000a8000c1e1500 */
[----:B------:R1:W4:Y:S04]  /*2e10*/  LDG.E.U16 R7, [R6.64] ;  /* 0x0000000406077981 */ /* 0x000328000c1e1500 */
[----:B0-----:R0:W5:Y:S01]  /*2e20*/  LDG.E.U16 R11, [R8.64] ;  /* 0x00000004080b7981 */ /* 0x001162000c1e1500 */
[----:B-1----:R-:W-:-:S02]  /*2e30*/  IMAD R6, R0, 0x25, RZ ;  /* 0x0000002500067824 */ /* 0x002fc400078e02ff */
[----:B0-----:R-:W-:Y:S01]  /*2e40*/  IMAD R9, R0, 0x4a, RZ ;  /* 0x0000004a00097824 */ /* 0x001fe200078e02ff */
[----:B---3--:R0:W-:Y:S04]  /*2e50*/  STL [R1+0x224], R13 ;  /* 0x0002240d01007387 */ /* 0x0081e80000100800 */
[----:B------:R-:W-:-:S04]  /*2e60*/  IADD3 R12, P0, R9, R26, RZ ;  /* 0x0000001a090c7210 */ /* 0x000fc80007f1e0ff */
[----:B0-----:R-:W-:-:S06]  /*2e70*/  LEA.HI.X.SX32 R13, R6, R27, 0x1, P0 ;  /* 0x0000001b060d7211 */ /* 0x001fcc00000f0eff */
[----:B------:R-:W3:Y:S01]  /*2e80*/  LDG.E.U16 R13, [R12.64] ;  /* 0x000000040c0d7981 */ /* 0x000ee2000c1e1500 */
[C---:B------:R-:W-:Y:S02]  /*2e90*/  IMAD R10, R0.reuse, 0x94, RZ ;  /* 0x00000094000a7824 */ /* 0x040fe400078e02ff */
[----:B------:R-:W-:-:S03]  /*2ea0*/  IMAD R8, R0, 0xa4, RZ ;  /* 0x000000a400087824 */ /* 0x000fc600078e02ff */
[-C--:B------:R-:W-:Y:S02]  /*2eb0*/  IADD3 R10, P1, R10, R26.reuse, RZ ;  /* 0x0000001a0a0a7210 */ /* 0x080fe40007f3e0ff */
[-C--:B------:R-:W-:Y:S01]  /*2ec0*/  IADD3 R8, P2, R8, R26.reuse, RZ ;  /* 0x0000001a08087210 */ /* 0x080fe20007f5e0ff */
[----:B--2---:R0:W-:Y:S04]  /*2ed0*/  STL [R1+0x228], R24 ;  /* 0x0002281801007387 */ /* 0x0041e80000100800 */
[----:B-----5:R1:W-:Y:S01]  /*2ee0*/  STL [R1+0x220], R11 ;  /* 0x0002200b01007387 */ /* 0x0203e20000100800 */
[C---:B0-----:R-:W-:Y:S01]  /*2ef0*/  IMAD R24, R0.reuse, 0x5a, RZ ;  /* 0x0000005a00187824 */ /* 0x041fe200078e02ff */
[----:B-1----:R-:W-:Y:S01]  /*2f00*/  LEA.HI.X.SX32 R11, R9, R27, 0x1, P1 ;  /* 0x0000001b090b7211 */ /* 0x002fe200008f0eff */
[----:B------:R-:W-:Y:S01]  /*2f10*/  IMAD R9, R0, 0x52, RZ ;  /* 0x0000005200097824 */ /* 0x000fe200078e02ff */
[----:B----4-:R0:W-:Y:S02]  /*2f20*/  STL [R1+0x22c], R7 ;  /* 0x00022c0701007387 */ /* 0x0101e40000100800 */
[----:B------:R-:W-:-:S02]  /*2f30*/  IADD3 R6, P0, R24, R26, RZ ;  /* 0x0000001a18067210 */ /* 0x000fc40007f1e0ff */
[----:B------:R-:W-:Y:S01]  /*2f40*/  LEA.HI.X.SX32 R9, R9, R27, 0x1, P2 ;  /* 0x0000001b09097211 */ /* 0x000fe200010f0eff */
[----:B------:R1:W2:Y:S04]  /*2f50*/  LDG.E.U16 R11, [R10.64] ;  /* 0x000000040a0b7981 */ /* 0x0002a8000c1e1500 */
[----:B------:R4:W5:Y:S01]  /*2f60*/  LDG.E.U16 R8, [R8.64] ;  /* 0x0000000408087981 */ /* 0x000962000c1e1500 */
[----:B0-----:R-:W-:-:S05]  /*2f70*/  IMAD R7, R0, 0x2d, RZ ;  /* 0x0000002d00077824 */ /* 0x001fca00078e02ff */
[----:B------:R-:W-:Y:S01]  /*2f80*/  LEA.HI.X.SX32 R7, R7, R27, 0x1, P0 ;  /* 0x0000001b07077211 */ /* 0x000fe200000f0eff */
[----:B---3--:R0:W-:Y:S04]  /*2f90*/  STL [R1+0x21c], R13 ;  /* 0x00021c0d01007387 */ /* 0x0081e80000100800 */
[----:B0-----:R0:W3:Y:S01]  /*2fa0*/  LDG.E.U16 R13, [R6.64] ;  /* 0x00000004060d7981 */ /* 0x0010e2000c1e1500 */
[C---:B------:R-:W-:Y:S02]  /*2fb0*/  IMAD R12, R0.reuse, 0xb4, RZ ;  /* 0x000000b4000c7824 */ /* 0x040fe400078e02ff */
[C---:B-1----:R-:W-:Y:S02]  /*2fc0*/  IMAD R10, R0.reuse, 0xc4, RZ ;  /* 0x000000c4000a7824 */ /* 0x042fe400078e02ff */
[----:B----4-:R-:W-:Y:S01]  /*2fd0*/  IMAD R9, R0, 0x6a, RZ ;  /* 0x0000006a00097824 */ /* 0x010fe200078e02ff */
[----:B0-----:R-:W-:-:S02]  /*2fe0*/  IADD3 R6, P0, R12, R26, RZ ;  /* 0x0000001a0c067210 */ /* 0x001fc40007f1e0ff */
[-C--:B------:R-:W-:Y:S02]  /*2ff0*/  IADD3 R12, P1, R10, R26.reuse, RZ ;  /* 0x0000001a0a0c7210 */ /* 0x080fe40007f3e0ff */
[----:B------:R-:W-:Y:S02]  /*3000*/  LEA.HI.X.SX32 R7, R24, R27, 0x1, P0 ;  /* 0x0000001b18077211 */ /* 0x000fe400000f0eff */
[----:B------:R-:W-:Y:S01]  /*3010*/  IADD3 R10, P0, R9, R26, RZ ;  /* 0x0000001a090a7210 */ /* 0x000fe20007f1e0ff */
[C---:B------:R-:W-:Y:S01]  /*3020*/  IMAD R24, R0.reuse, 0xe4, RZ ;  /* 0x000000e400187824 */ /* 0x040fe200078e02ff */
[----:B--2---:R0:W-:Y:S04]  /*3030*/  STL [R1+0x214], R11 ;  /* 0x0002140b01007387 */ /* 0x0041e80000100800 */
[----:B-----5:R1:W-:Y:S01]  /*3040*/  STL [R1+0x210], R8 ;  /* 0x0002100801007387 */ /* 0x0203e20000100800 */
[----:B0-----:R-:W-:-:S02]  /*3050*/  IMAD R11, R0, 0x35, RZ ;  /* 0x00000035000b7824 */ /* 0x001fc400078e02ff */
[----:B-1----:R-:W-:-:S03]  /*3060*/  IMAD R8, R0, 0xd4, RZ ;  /* 0x000000d400087824 */ /* 0x002fc600078e02ff */
[----:B------:R-:W-:Y:S02]  /*3070*/  LEA.HI.X.SX32 R11, R11, R27, 0x1, P0 ;  /* 0x0000001b0b0b7211 */ /* 0x000fe400000f0eff */
[----:B------:R-:W-:-:S03]  /*3080*/  IADD3 R8, P2, R8, R26, RZ ;  /* 0x0000001a08087210 */ /* 0x000fc60007f5e0ff */
[----:B------:R0:W2:Y:S04]  /*3090*/  LDG.E.U16 R10, [R10.64] ;  /* 0x000000040a0a7981 */ /* 0x0000a8000c1e1500 */
[----:B---3--:R1:W-:Y:S01]  /*30a0*/  STL [R1+0x218], R13 ;  /* 0x0002180d01007387 */ /* 0x0083e20000100800 */
[----:B------:R-:W-:-:S05]  /*30b0*/  LEA.HI.X.SX32 R9, R9, R27, 0x1, P2 ;  /* 0x0000001b09097211 */ /* 0x000fca00010f0eff */
[----:B0-----:R0:W3:Y:S01]  /*30c0*/  LDG.E.U16 R11, [R8.64] ;  /* 0x00000004080b7981 */ /* 0x0010e2000c1e1500 */
[----:B-1----:R-:W-:-:S03]  /*30d0*/  LEA.HI.X.SX32 R13, R28, R27, 0x1, P1 ;  /* 0x0000001b1c0d7211 */ /* 0x002fc600008f0eff */
[----:B------:R1:W4:Y:S04]  /*30e0*/  LDG.E.U16 R28, [R6.64] ;  /* 0x00000004061c7981 */ /* 0x000328000c1e1500 */
[----:B------:R5:W2:Y:S01]  /*30f0*/  LDG.E.U16 R13, [R12.64] ;  /* 0x000000040c0d7981 */ /* 0x000aa2000c1e1500 */
[----:B-1----:R-:W-:-:S04]  /*3100*/  IADD3 R6, P1, R24, R26, RZ ;  /* 0x0000001a18067210 */ /* 0x002fc80007f3e0ff */
[----:B------:R-:W-:-:S05]  /*3110*/  LEA.HI.X.SX32 R7, R23, R27, 0x1, P1 ;  /* 0x0000001b17077211 */ /* 0x000fca00008f0eff */
[----:B------:R1:W3:Y:S01]  /*3120*/  LDG.E.U16 R23, [R6.64] ;  /* 0x0000000406177981 */ /* 0x0002e2000c1e1500 */
[C---:B0-----:R-:W-:Y:S02]  /*3130*/  IMAD R9, R0.reuse, 0x3d, RZ ;  /* 0x0000003d00097824 */ /* 0x041fe400078e02ff */
[----:B-1----:R-:W-:-:S05]  /*3140*/  IMAD R7, R0, 0x7a, RZ ;  /* 0x0000007a00077824 */ /* 0x002fca00078e02ff */
[----:B-----5:R-:W-:Y:S01]  /*3150*/  IADD3 R12, P0, R7, R26, RZ ;  /* 0x0000001a070c7210 */ /* 0x020fe20007f1e0ff */
[----:B------:R-:W-:-:S05]  /*3160*/  IMAD R8, R0, 0x106, RZ ;  /* 0x0000010600087824 */ /* 0x000fca00078e02ff */
[----:B------:R-:W-:Y:S01]  /*3170*/  IADD3 R8, P2, R8, R26, RZ ;  /* 0x0000001a08087210 */ /* 0x000fe20007f5e0ff */
[C---:B------:R-:W-:Y:S01]  /*3180*/  IMAD R6, R0.reuse, 0x116, RZ ;  /* 0x0000011600067824 */ /* 0x040fe200078e02ff */
[----:B----4-:R0:W-:Y:S04]  /*3190*/  STL [R1+0x20c], R28 ;  /* 0x00020c1c01007387 */ /* 0x0101e80000100800 */
[----:B--2---:R1:W-:Y:S01]  /*31a0*/  STL [R1+0x204], R13 ;  /* 0x0002040d01007387 */ /* 0x0043e20000100800 */
[----:B0-----:R-:W-:-:S03]  /*31b0*/  IMAD R28, R0, 0xf4, RZ ;  /* 0x000000f4001c7824 */ /* 0x001fc600078e02ff */
[----:B---3--:R-:W-:Y:S04]  /*31c0*/  STL [R1+0x200], R11 ;  /* 0x0002000b01007387 */ /* 0x008fe80000100800 */
[----:B------:R0:W-:Y:S01]  /*31d0*/  STL [R1+0x208], R10 ;  /* 0x0002080a01007387 */ /* 0x0001e20000100800 */
[----:B-1----:R-:W-:Y:S01]  /*31e0*/  LEA.HI.X.SX32 R13, R9, R27, 0x1, P0 ;  /* 0x0000001b090d7211 */ /* 0x002fe200000f0eff */
[----:B------:R-:W-:-:S04]  /*31f0*/  IMAD R9, R0, 0x83, RZ ;  /* 0x0000008300097824 */ /* 0x000fc800078e02ff */
[----:B------:R1:W2:Y:S01]  /*3200*/  LDG.E.U16 R12, [R12.64] ;  /* 0x000000040c0c7981 */ /* 0x0002a2000c1e1500 */
[----:B0-----:R-:W-:-:S04]  /*3210*/  IADD3 R10, P1, R28, R26, RZ ;  /* 0x0000001a1c0a7210 */ /* 0x001fc80007f3e0ff */
[-C--:B------:R-:W-:Y:S02]  /*3220*/  LEA.HI.X.SX32 R11, R7, R27.reuse, 0x1, P1 ;  /* 0x0000001b070b7211 */ /* 0x080fe400008f0eff */
[----:B------:R-:W-:-:S03]  /*3230*/  LEA.HI.X.SX32 R9, R9, R27, 0x1, P2 ;  /* 0x0000001b09097211 */ /* 0x000fc600010f0eff */
[----:B------:R0:W3:Y:S04]  /*3240*/  LDG.E.U16 R10, [R10.64] ;  /* 0x000000040a0a7981 */ /* 0x0000e8000c1e1500 */
[----:B-1----:R1:W4:Y:S01]  /*3250*/  LDG.E.U16 R13, [R8.64] ;  /* 0x00000004080d7981 */ /* 0x002322000c1e1500 */
[----:B------:R-:W-:-:S03]  /*3260*/  IADD3 R6, P0, R6, R26, RZ ;  /* 0x0000001a06067210 */ /* 0x000fc60007f1e0ff */
[----:B------:R5:W-:Y:S02]  /*3270*/  STL [R1+0x1fc], R23 ;  /* 0x0001fc1701007387 */ /* 0x000be40000100800 */
[----:B-----5:R-:W-:-:S05]  /*3280*/  IMAD R23, R0, 0x8b, RZ ;  /* 0x0000008b00177824 */ /* 0x020fca00078e02ff */
[----:B------:R-:W-:-:S05]  /*3290*/  LEA.HI.X.SX32 R7, R23, R27, 0x1, P0 ;  /* 0x0000001b17077211 */ /* 0x000fca00000f0eff */
[----:B------:R5:W4:Y:S01]  /*32a0*/  LDG.E.U16 R23, [R6.64] ;  /* 0x0000000406177981 */ /* 0x000b22000c1e1500 */
[C---:B0-----:R-:W-:Y:S02]  /*32b0*/  IMAD R11, R0.reuse, 0x9b, RZ ;  /* 0x0000009b000b7824 */ /* 0x041fe400078e02ff */
[C---:B-1----:R-:W-:Y:S02]  /*32c0*/  IMAD R8, R0.reuse, 0x146, RZ ;  /* 0x0000014600087824 */ /* 0x042fe400078e02ff */
[----:B-----5:R-:W-:-:S03]  /*32d0*/  IMAD R7, R0, 0x93, RZ ;  /* 0x0000009300077824 */ /* 0x020fc600078e02ff */
[----:B------:R-:W-:Y:S01]  /*32e0*/  IADD3 R8, P2, R8, R26, RZ ;  /* 0x0000001a08087210 */ /* 0x000fe20007f5e0ff */
[----:B------:R-:W-:-:S05]  /*32f0*/  IMAD R9, R0, 0xa3, RZ ;  /* 0x000000a300097824 */ /* 0x000fca00078e02ff */
[----:B------:R-:W-:Y:S01]  /*3300*/  LEA.HI.X.SX32 R9, R9, R27, 0x1, P2 ;  /* 0x0000001b09097211 */ /* 0x000fe200010f0eff */
[C---:B------:R-:W-:Y:S01]  /*3310*/  IMAD R6, R0.reuse, 0x156, RZ ;  /* 0x0000015600067824 */ /* 0x040fe200078e02ff */
[----:B--2---:R0:W-:Y:S02]  /*3320*/  STL [R1+0x1f8], R12 ;  /* 0x0001f80c01007387 */ /* 0x0041e40000100800 */
[----:B0-----:R-:W-:Y:S02]  /*3330*/  IMAD R12, R0, 0x126, RZ ;  /* 0x00000126000c7824 */ /* 0x001fe400078e02ff */
[----:B---3--:R0:W-:Y:S03]  /*3340*/  STL [R1+0x1f4], R10 ;  /* 0x0001f40a01007387 */ /* 0x0081e60000100800 */
[-C--:B------:R-:W-:Y:S01]  /*3350*/  IADD3 R12, P0, R12, R26.reuse, RZ ;  /* 0x0000001a0c0c7210 */ /* 0x080fe20007f1e0ff */
[----:B0-----:R-:W-:Y:S01]  /*3360*/  IMAD R10, R0, 0x136, RZ ;  /* 0x00000136000a7824 */ /* 0x001fe200078e02ff */
[----:B----4-:R0:W-:Y:S04]  /*3370*/  STL [R1+0x1f0], R13 ;  /* 0x0001f00d01007387 */ /* 0x0101e80000100800 */
[----:B------:R-:W-:-:S04]  /*3380*/  IADD3 R10, P1, R10, R26, RZ ;  /* 0x0000001a0a0a7210 */ /* 0x000fc80007f3e0ff */
[-C--:B------:R-:W-:Y:S02]  /*3390*/  LEA.HI.X.SX32 R11, R11, R27.reuse, 0x1, P1 ;  /* 0x0000001b0b0b7211 */ /* 0x080fe400008f0eff */
[----:B0-----:R-:W-:-:S03]  /*33a0*/  LEA.HI.X.SX32 R13, R7, R27, 0x1, P0 ;  /* 0x0000001b070d7211 */ /* 0x001fc600000f0eff */
[----:B------:R0:W2:Y:S04]  /*33b0*/  LDG.E.U16 R10, [R10.64] ;  /* 0x000000040a0a7981 */ /* 0x0000a8000c1e1500 */
[----:B------:R1:W3:Y:S01]  /*33c0*/  LDG.E.U16 R12, [R12.64] ;  /* 0x000000040c0c7981 */ /* 0x0002e2000c1e1500 */
[----:B------:R-:W-:-:S03]  /*33d0*/  IMAD R7, R0, 0xab, RZ ;  /* 0x000000ab00077824 */ /* 0x000fc600078e02ff */
[----:B-1----:R1:W4:Y:S01]  /*33e0*/  LDG.E.U16 R13, [R8.64] ;  /* 0x00000004080d7981 */ /* 0x002322000c1e1500 */
[----:B------:R-:W-:-:S04]  /*33f0*/  IADD3 R6, P0, R6, R26, RZ ;  /* 0x0000001a06067210 */ /* 0x000fc80007f1e0ff */
[----:B------:R-:W-:Y:S01]  /*3400*/  LEA.HI.X.SX32 R7, R7, R27, 0x1, P0 ;  /* 0x0000001b07077211 */ /* 0x000fe200000f0eff */
[----:B------:R5:W-:Y:S04]  /*3410*/  STL [R1+0x1ec], R23 ;  /* 0x0001ec1701007387 */ /* 0x000be80000100800 */
[----:B-----5:R5:W4:Y:S01]  /*3420*/  LDG.E.U16 R23, [R6.64] ;  /* 0x0000000406177981 */ /* 0x020b22000c1e1500 */
[C---:B0-----:R-:W-:Y:S02]  /*3430*/  IMAD R11, R0.reuse, 0xbb, RZ ;  /* 0x000000bb000b7824 */ /* 0x041fe400078e02ff */
[C---:B-1----:R-:W-:Y:S02]  /*3440*/  IMAD R8, R0.reuse, 0x186, RZ ;  /* 0x0000018600087824 */ /* 0x042fe400078e02ff */
[----:B-----5:R-:W-:-:S03]  /*3450*/  IMAD R7, R0, 0xb3, RZ ;  /* 0x000000b300077824 */ /* 0x020fc600078e02ff */
[----:B------:R-:W-:Y:S01]  /*3460*/  IADD3 R8, P2, R8, R26, RZ ;  /* 0x0000001a08087210 */ /* 0x000fe20007f5e0ff */
[C---:B------:R-:W-:Y:S02]  /*3470*/  IMAD R9, R0.reuse, 0xc3, RZ ;  /* 0x000000c300097824 */ /* 0x040fe400078e02ff */
[----:B------:R-:W-:-:S03]  /*3480*/  IMAD R6, R0, 0x196, RZ ;  /* 0x0000019600067824 */ /* 0x000fc600078e02ff */
[----:B------:R-:W-:Y:S01]  /*3490*/  LEA.HI.X.SX32 R9, R9, R27, 0x1, P2 ;  /* 0x0000001b09097211 */ /* 0x000fe200010f0eff */
[----:B---3--:R0:W-:Y:S04]  /*34a0*/  STL [R1+0x1e8], R12 ;  /* 0x0001e80c01007387 */ /* 0x0081e80000100800 */
[----:B--2---:R1:W-:Y:S01]  /*34b0*/  STL [R1+0x1e4], R10 ;  /* 0x0001e40a01007387 */ /* 0x0043e20000100800 */
[C---:B0-----:R-:W-:Y:S02]  /*34c0*/  IMAD R12, R0.reuse, 0x166, RZ ;  /* 0x00000166000c7824 */ /* 0x041fe400078e02ff */
[----:B-1----:R-:W-:-:S03]  /*34d0*/  IMAD R10, R0, 0x176, RZ ;  /* 0x00000176000a7824 */ /* 0x002fc600078e02ff */
[-C--:B------:R-:W-:Y:S01]  /*34e0*/  IADD3 R12, P0, R12, R26.reuse, RZ ;  /* 0x0000001a0c0c7210 */ /* 0x080fe20007f1e0ff */
[----:B----4-:R0:W-:Y:S01]  /*34f0*/  STL [R1+0x1e0], R13 ;  /* 0x0001e00d01007387 */ /* 0x0101e20000100800 */
[----:B------:R-:W-:-:S04]  /*3500*/  IADD3 R10, P1, R10, R26, RZ ;  /* 0x0000001a0a0a7210 */ /* 0x000fc80007f3e0ff */
[-C--:B------:R-:W-:Y:S02]  /*3510*/  LEA.HI.X.SX32 R11, R11, R27.reuse, 0x1, P1 ;  /* 0x0000001b0b0b7211 */ /* 0x080fe400008f0eff */
[----:B0-----:R-:W-:-:S03]  /*3520*/  LEA.HI.X.SX32 R13, R7, R27, 0x1, P0 ;  /* 0x0000001b070d7211 */ /* 0x001fc600000f0eff */
[----:B------:R0:W2:Y:S04]  /*3530*/  LDG.E.U16 R10, [R10.64] ;  /* 0x000000040a0a7981 */ /* 0x0000a8000c1e1500 */
[----:B------:R1:W3:Y:S01]  /*3540*/  LDG.E.U16 R12, [R12.64] ;  /* 0x000000040c0c7981 */ /* 0x0002e2000c1e1500 */
[----:B------:R-:W-:Y:S01]  /*3550*/  IMAD R7, R0, 0xcb, RZ ;  /* 0x000000cb00077824 */ /* 0x000fe200078e02ff */
[----:B------:R-:W-:-:S04]  /*3560*/  IADD3 R6, P0, R6, R26, RZ ;  /* 0x0000001a06067210 */ /* 0x000fc80007f1e0ff */
[----:B------:R-:W-:Y:S01]  /*3570*/  LEA.HI.X.SX32 R7, R7, R27, 0x1, P0 ;  /* 0x0000001b07077211 */ /* 0x000fe200000f0eff */
[----:B-1----:R1:W4:Y:S04]  /*3580*/  LDG.E.U16 R13, [R8.64] ;  /* 0x00000004080d7981 */ /* 0x002328000c1e1500 */
[----:B------:R5:W-:Y:S04]  /*3590*/  STL [R1+0x1dc], R23 ;  /* 0x0001dc1701007387 */ /* 0x000be80000100800 */
[----:B-----5:R5:W4:Y:S01]  /*35a0*/  LDG.E.U16 R23, [R6.64] ;  /* 0x0000000406177981 */ /* 0x020b22000c1e1500 */
[----:B-1----:R-:W-:-:S02]  /*35b0*/  IMAD R8, R0, 0x1c6, RZ ;  /* 0x000001c600087824 */ /* 0x002fc400078e02ff */
[C---:B0-----:R-:W-:Y:S02]  /*35c0*/  IMAD R11, R0.reuse, 0xdb, RZ ;  /* 0x000000db000b7824 */ /* 0x041fe400078e02ff */
[----:B------:R-:W-:Y:S01]  /*35d0*/  IMAD R9, R0, 0xe3, RZ ;  /* 0x000000e300097824 */ /* 0x000fe200078e02ff */
[----:B------:R-:W-:Y:S01]  /*35e0*/  IADD3 R8, P2, R8, R26, RZ ;  /* 0x0000001a08087210 */ /* 0x000fe20007f5e0ff */
[----:B-----5:R-:W-:-:S03]  /*35f0*/  IMAD R7, R0, 0xd3, RZ ;  /* 0x000000d300077824 */ /* 0x020fc600078e02ff */
        /* <DEDUP_REMOVED lines=9> */
[----:B0-----:R-:W-:Y:S01]  /*3690*/  LEA.HI.X.SX32 R13, R7, R27, 0x1, P0 ;  /* 0x0000001b070d7211 */ /* 0x001fe200000f0eff */
[----:B------:R0:W-:Y:S04]  /*36a0*/  STL [R1+0x1cc], R23 ;  /* 0x0001cc1701007387 */ /* 0x0001e80000100800 */
[----:B0-----:R0:W2:Y:S04]  /*36b0*/  LDG.E.U16 R23, [R12.64] ;  /* 0x000000040c177981 */ /* 0x0010a8000c1e1500 */
[----:B0-----:R0:W3:Y:S04]  /*36c0*/  LDG.E.U16 R13, [R10.64] ;  /* 0x000000040a0d7981 */ /* 0x0010e8000c1e1500 */
[----:B0-----:R0:W4:Y:S01]  /*36d0*/  LDG.E.U16 R11, [R8.64] ;  /* 0x00000004080b7981 */ /* 0x001122000c1e1500 */
[----:B------:R-:W-:-:S02]  /*36e0*/  IMAD R6, R0, 0x1d6, RZ ;  /* 0x000001d600067824 */ /* 0x000fc400078e02ff */
[----:B------:R-:W-:-:S03]  /*36f0*/  IMAD R7, R0, 0xeb, RZ ;  /* 0x000000eb00077824 */ /* 0x000fc600078e02ff */
[----:B------:R-:W-:Y:S01]  /*3700*/  IADD3 R6, P0, R6, R26, RZ ;  /* 0x0000001a06067210 */ /* 0x000fe20007f1e0ff */
[----:B------:R-:W-:-:S03]  /*3710*/  IMAD R12, R0, 0x1e6, RZ ;  /* 0x000001e6000c7824 */ /* 0x000fc600078e02ff */
[----:B------:R-:W-:Y:S01]  /*3720*/  LEA.HI.X.SX32 R7, R7, R27, 0x1, P0 ;  /* 0x0000001b07077211 */ /* 0x000fe200000f0eff */
[C---:B------:R-:W-:Y:S02]  /*3730*/  IMAD R10, R0.reuse, 0x1f6, RZ ;  /* 0x000001f6000a7824 */ /* 0x040fe400078e02ff */
[----:B0-----:R-:W-:Y:S01]  /*3740*/  IMAD R8, R0, 0x46, RZ ;  /* 0x0000004600087824 */ /* 0x001fe200078e02ff */
[-C--:B------:R-:W-:Y:S02]  /*3750*/  IADD3 R12, P1, R12, R26.reuse, RZ ;  /* 0x0000001a0c0c7210 */ /* 0x080fe40007f3e0ff */
[----:B------:R0:W5:Y:S01]  /*3760*/  LDG.E.U16 R7, [R6.64] ;  /* 0x0000000406077981 */ /* 0x000162000c1e1500 */
[----:B------:R-:W-:Y:S01]  /*3770*/  IMAD R9, R0, 0xfb, RZ ;  /* 0x000000fb00097824 */ /* 0x000fe200078e02ff */
[-C--:B------:R-:W-:Y:S02]  /*3780*/  IADD3 R10, P2, R10, R26.reuse, RZ ;  /* 0x0000001a0a0a7210 */ /* 0x080fe40007f5e0ff */
[----:B------:R-:W-:Y:S01]  /*3790*/  IADD3 R8, P0, R8, R26, RZ ;  /* 0x0000001a08087210 */ /* 0x000fe20007f1e0ff */
[C---:B0-----:R-:W-:Y:S01]  /*37a0*/  IMAD R6, R0.reuse, 0xf3, RZ ;  /* 0x000000f300067824 */ /* 0x041fe200078e02ff */
[----:B--2---:R0:W-:Y:S04]  /*37b0*/  STL [R1+0x1c0], R23 ;  /* 0x0001c01701007387 */ /* 0x0041e80000100800 */
[----:B---3--:R1:W-:Y:S01]  /*37c0*/  STL [R1+0x1bc], R13 ;  /* 0x0001bc0d01007387 */ /* 0x0083e20000100800 */
[----:B0-----:R-:W-:-:S03]  /*37d0*/  IMAD R23, R0, 0x23, RZ ;  /* 0x0000002300177824 */ /* 0x001fc600078e02ff */
[----:B----4-:R0:W-:Y:S01]  /*37e0*/  STL [R1+0x1b8], R11 ;  /* 0x0001b80b01007387 */ /* 0x0101e20000100800 */
[----:B-1----:R-:W-:Y:S01]  /*37f0*/  LEA.HI.X.SX32 R13, R6, R27, 0x1, P1 ;  /* 0x0000001b060d7211 */ /* 0x002fe200008f0eff */
[----:B0-----:R-:W-:-:S05]  /*3800*/  IMAD R11, R0, 0x56, RZ ;  /* 0x00000056000b7824 */ /* 0x001fca00078e02ff */
[----:B------:R-:W-:Y:S02]  /*3810*/  IADD3 R6, P1, R11, R26, RZ ;  /* 0x0000001a0b067210 */ /* 0x000fe40007f3e0ff */
[-C--:B------:R-:W-:Y:S02]  /*3820*/  LEA.HI.X.SX32 R11, R9, R27.reuse, 0x1, P2 ;  /* 0x0000001b090b7211 */ /* 0x080fe400010f0eff */
[----:B------:R-:W-:Y:S02]  /*3830*/  LEA.HI.X.SX32 R9, R23, R27, 0x1, P0 ;  /* 0x0000001b17097211 */ /* 0x000fe400000f0eff */
[----:B------:R0:W2:Y:S04]  /*3840*/  LDG.E.U16 R23, [R12.64] ;  /* 0x000000040c177981 */ /* 0x0000a8000c1e1500 */
[----:B0-----:R-:W3:Y:S04]  /*3850*/  LDG.E.U16 R13, [R8.64] ;  /* 0x00000004080d7981 */ /* 0x001ee8000c1e1500 */
[----:B------:R0:W4:Y:S04]  /*3860*/  LDG.E.U16 R12, [R10.64] ;  /* 0x000000040a0c7981 */ /* 0x000128000c1e1500 */
[----:B-----5:R1:W-:Y:S02]  /*3870*/  STL [R1+0x1b4], R7 ;  /* 0x0001b40701007387 */ /* 0x0203e40000100800 */
[----:B-1----:R-:W-:-:S02]  /*3880*/  IMAD R7, R0, 0x2b, RZ ;  /* 0x0000002b00077824 */ /* 0x002fc400078e02ff */
[----:B0-----:R-:W-:-:S03]  /*3890*/  IMAD R10, R0, 0x66, RZ ;  /* 0x00000066000a7824 */ /* 0x001fc600078e02ff */
[----:B------:R-:W-:Y:S01]  /*38a0*/  LEA.HI.X.SX32 R7, R7, R27, 0x1, P1 ;  /* 0x0000001b07077211 */ /* 0x000fe200008f0eff */
[----:B------:R-:W-:-:S05]  /*38b0*/  IMAD R11, R0, 0x3b, RZ ;  /* 0x0000003b000b7824 */ /* 0x000fca00078e02ff */
[----:B------:R0:W5:Y:S02]  /*38c0*/  LDG.E.U16 R7, [R6.64] ;  /* 0x0000000406077981 */ /* 0x000164000c1e1500 */
[C---:B0-----:R-:W-:Y:S02]  /*38d0*/  IMAD R6, R0.reuse, 0x33, RZ ;  /* 0x0000003300067824 */ /* 0x041fe400078e02ff */
[----:B--2---:R0:W-:Y:S02]  /*38e0*/  STL [R1+0x1a0], R23 ;  /* 0x0001a01701007387 */ /* 0x0041e40000100800 */
[----:B0-----:R-:W-:Y:S02]  /*38f0*/  IMAD R23, R0, 0x76, RZ ;  /* 0x0000007600177824 */ /* 0x001fe400078e02ff */
[----:B---3--:R-:W-:Y:S04]  /*3900*/  STL [R1+0x1ac], R13 ;  /* 0x0001ac0d01007387 */ /* 0x008fe80000100800 */
[----:B----4-:R0:W-:Y:S02]  /*3910*/  STL [R1+0x19c], R12 ;  /* 0x00019c0c01007387 */ /* 0x0101e40000100800 */
[----:B0-----:R-:W-:-:S02]  /*3920*/  IADD3 R12, P0, R10, R26, RZ ;  /* 0x0000001a0a0c7210 */ /* 0x001fc40007f1e0ff */
[----:B------:R-:W-:Y:S02]  /*3930*/  IADD3 R10, P1, R23, R26, RZ ;  /* 0x0000001a170a7210 */ /* 0x000fe40007f3e0ff */
[-C--:B------:R-:W-:Y:S02]  /*3940*/  LEA.HI.X.SX32 R13, R6, R27.reuse, 0x1, P0 ;  /* 0x0000001b060d7211 */ /* 0x080fe400000f0eff */
[----:B------:R-:W-:-:S04]  /*3950*/  LEA.HI.X.SX32 R11, R11, R27, 0x1, P1 ;  /* 0x0000001b0b0b7211 */ /* 0x000fc800008f0eff */
[----:B------:R0:W2:Y:S04]  /*3960*/  LDG.E.U16 R13, [R12.64] ;  /* 0x000000040c0d7981 */ /* 0x0000a8000c1e1500 */
[----:B------:R1:W3:Y:S01]  /*3970*/  LDG.E.U16 R10, [R10.64] ;  /* 0x000000040a0a7981 */ /* 0x0002e2000c1e1500 */
[C---:B------:R-:W-:Y:S02]  /*3980*/  IMAD R6, R0.reuse, 0x96, RZ ;  /* 0x0000009600067824 */ /* 0x040fe400078e02ff */
[C---:B------:R-:W-:Y:S01]  /*3990*/  IMAD R8, R0.reuse, 0x86, RZ ;  /* 0x0000008600087824 */ /* 0x040fe200078e02ff */
[----:B-----5:R4:W-:Y:S01]  /*39a0*/  STL [R1+0x1a8], R7 ;  /* 0x0001a80701007387 */ /* 0x0209e20000100800 */
[----:B------:R-:W-:Y:S01]  /*39b0*/  IMAD R9, R0, 0x43, RZ ;  /* 0x0000004300097824 */ /* 0x000fe200078e02ff */
[----:B------:R-:W-:-:S02]  /*39c0*/  IADD3 R6, P0, R6, R26, RZ ;  /* 0x0000001a06067210 */ /* 0x000fc40007f1e0ff */
[----:B------:R-:W-:Y:S01]  /*39d0*/  IADD3 R8, P2, R8, R26, RZ ;  /* 0x0000001a08087210 */ /* 0x000fe20007f5e0ff */
[----:B----4-:R-:W-:-:S03]  /*39e0*/  IMAD R7, R0, 0x4b, RZ ;  /* 0x0000004b00077824 */ /* 0x010fc600078e02ff */
[-C--:B------:R-:W-:Y:S01]  /*39f0*/  LEA.HI.X.SX32 R9, R9, R27.reuse, 0x1, P2 ;  /* 0x0000001b09097211 */ /* 0x080fe200010f0eff */
[----:B-1----:R-:W-:Y:S01]  /*3a00*/  IMAD R11, R0, 0xa6, RZ ;  /* 0x000000a6000b7824 */ /* 0x002fe200078e02ff */
[----:B------:R-:W-:-:S03]  /*3a10*/  LEA.HI.X.SX32 R7, R7, R27, 0x1, P0 ;  /* 0x0000001b07077211 */ /* 0x000fc600000f0eff */
[----:B0-----:R0:W4:Y:S02]  /*3a20*/  LDG.E.U16 R12, [R8.64] ;  /* 0x00000004080c7981 */ /* 0x001124000c1e1500 */
[----:B0-----:R-:W-:Y:S01]  /*3a30*/  IADD3 R8, P0, R11, R26, RZ ;  /* 0x0000001a0b087210 */ /* 0x001fe20007f1e0ff */
[C---:B------:R-:W-:Y:S01]  /*3a40*/  IMAD R11, R0.reuse, 0xc6, RZ ;  /* 0x000000c6000b7824 */ /* 0x040fe200078e02ff */
[----:B--2---:R0:W-:Y:S04]  /*3a50*/  STL [R1+0x194], R13 ;  /* 0x0001940d01007387 */ /* 0x0041e80000100800 */
[----:B---3--:R1:W-:Y:S04]  /*3a60*/  STL [R1+0x190], R10 ;  /* 0x0001900a01007387 */ /* 0x0083e80000100800 */
[----:B0-----:R0:W2:Y:S01]  /*3a70*/  LDG.E.U16 R13, [R6.64] ;  /* 0x00000004060d7981 */ /* 0x0010a2000c1e1500 */
[----:B-1----:R-:W-:-:S02]  /*3a80*/  IMAD R10, R0, 0xb6, RZ ;  /* 0x000000b6000a7824 */ /* 0x002fc400078e02ff */
[----:B0-----:R-:W-:-:S03]  /*3a90*/  IMAD R6, R0, 0x53, RZ ;  /* 0x0000005300067824 */ /* 0x001fc600078e02ff */
[-C--:B------:R-:W-:Y:S01]  /*3aa0*/  IADD3 R10, P1, R10, R26.reuse, RZ ;  /* 0x0000001a0a0a7210 */ /* 0x080fe20007f3e0ff */
[----:B------:R-:W-:Y:S01]  /*3ab0*/  IMAD R7, R0, 0x5b, RZ ;  /* 0x0000005b00077824 */ /* 0x000fe200078e02ff */
[-C--:B------:R-:W-:Y:S02]  /*3ac0*/  LEA.HI.X.SX32 R9, R6, R27.reuse, 0x1, P0 ;  /* 0x0000001b06097211 */ /* 0x080fe400000f0eff */
[----:B------:R-:W-:Y:S02]  /*3ad0*/  IADD3 R6, P0, R11, R26, RZ ;  /* 0x0000001a0b067210 */ /* 0x000fe40007f1e0ff */
[----:B------:R-:W-:Y:S02]  /*3ae0*/  LEA.HI.X.SX32 R11, R7, R27, 0x1, P1 ;  /* 0x0000001b070b7211 */ /* 0x000fe400008f0eff */
[----:B------:R0:W3:Y:S04]  /*3af0*/  LDG.E.U16 R7, [R8.64] ;  /* 0x0000000408077981 */ /* 0x0000e8000c1e1500 */
[----:B----4-:R1:W-:Y:S02]  /*3b00*/  STL [R1+0x18c], R12 ;  /* 0x00018c0c01007387 */ /* 0x0103e40000100800 */
[----:B-1----:R-:W-:-:S02]  /*3b10*/  IMAD R12, R0, 0x63, RZ ;  /* 0x00000063000c7824 */ /* 0x002fc400078e02ff */
[----:B--2---:R1:W-:Y:S02]  /*3b20*/  STL [R1+0x184], R13 ;  /* 0x0001840d01007387 */ /* 0x0043e40000100800 */
[----:B-1----:R-:W-:-:S05]  /*3b30*/  IMAD R13, R0, 0xd6, RZ ;  /* 0x000000d6000d7824 */ /* 0x002fca00078e02ff */
[----:B0-----:R-:W-:Y:S02]  /*3b40*/  IADD3 R8, P1, R13, R26, RZ ;  /* 0x0000001a0d087210 */ /* 0x001fe40007f3e0ff */
[----:B------:R0:W2:Y:S04]  /*3b50*/  LDG.E.U16 R13, [R10.64] ;  /* 0x000000040a0d7981 */ /* 0x0000a8000c1e1500 */
[----:B---3--:R1:W-:Y:S02]  /*3b60*/  STL [R1+0x180], R7 ;  /* 0x0001800701007387 */ /* 0x0083e40000100800 */
[----:B-1----:R-:W-:-:S05]  /*3b70*/  LEA.HI.X.SX32 R7, R12, R27, 0x1, P0 ;  /* 0x0000001b0c077211 */ /* 0x002fca00000f0eff */
[----:B0-----:R0:W3:Y:S01]  /*3b80*/  LDG.E.U16 R11, [R6.64] ;  /* 0x00000004060b7981 */ /* 0x0010e2000c1e1500 */
[C---:B------:R-:W-:Y:S02]  /*3b90*/  IMAD R9, R0.reuse, 0x6b, RZ ;  /* 0x0000006b00097824 */ /* 0x040fe400078e02ff */
[----:B------:R-:W-:-:S03]  /*3ba0*/  IMAD R12, R0, 0xe6, RZ ;  /* 0x000000e6000c7824 */ /* 0x000fc600078e02ff */
[-C--:B------:R-:W-:Y:S01]  /*3bb0*/  LEA.HI.X.SX32 R9, R9, R27.reuse, 0x1, P1 ;  /* 0x0000001b09097211 */ /* 0x080fe200008f0eff */
[C---:B------:R-:W-:Y:S02]  /*3bc0*/  IMAD R10, R0.reuse, 0xf6, RZ ;  /* 0x000000f6000a7824 */ /* 0x040fe400078e02ff */
[----:B0-----:R-:W-:Y:S01]  /*3bd0*/  IMAD R7, R0, 0x73, RZ ;  /* 0x0000007300077824 */ /* 0x001fe200078e02ff */
[----:B------:R-:W-:Y:S02]  /*3be0*/  IADD3 R6, P0, R12, R26, RZ ;  /* 0x0000001a0c067210 */ /* 0x000fe40007f1e0ff */
[----:B------:R0:W4:Y:S02]  /*3bf0*/  LDG.E.U16 R12, [R8.64] ;  /* 0x00000004080c7981 */ /* 0x000124000c1e1500 */
[----:B------:R-:W-:-:S06]  /*3c00*/  LEA.HI.X.SX32 R7, R7, R27, 0x1, P0 ;  /* 0x0000001b07077211 */ /* 0x000fcc00000f0eff */
[----:B------:R1:W5:Y:S01]  /*3c10*/  LDG.E.U16 R7, [R6.64] ;  /* 0x0000000406077981 */ /* 0x000362000c1e1500 */
[----:B0-----:R-:W-:Y:S01]  /*3c20*/  IMAD R9, R0, 0x7b, RZ ;  /* 0x0000007b00097824 */ /* 0x001fe200078e02ff */
[-C--:B------:R-:W-:Y:S02]  /*3c30*/  IADD3 R8, P1, R10, R26.reuse, RZ ;  /* 0x0000001a0a087210 */ /* 0x080fe40007f3e0ff */
[C---:B------:R-:W-:Y:S02]  /*3c40*/  LEA R10, P0, R0.reuse, R26, 0x3 ;  /* 0x0000001a000a7211 */ /* 0x040fe400078018ff */
[----:B------:R-:W-:Y:S01]  /*3c50*/  LEA.HI.X.SX32 R9, R9, R27, 0x1, P1 ;  /* 0x0000001b09097211 */ /* 0x000fe200008f0eff */
[----:B--2---:R0:W-:Y:S02]  /*3c60*/  STL [R1+0x178], R13 ;  /* 0x0001780d01007387 */ /* 0x0041e40000100800 */
[C---:B0-----:R-:W-:Y:S02]  /*3c70*/  SHF.L.U32 R13, R0.reuse, 0x2, RZ ;  /* 0x00000002000d7819 */ /* 0x041fe400000006ff */
[----:B---3--:R0:W-:Y:S02]  /*3c80*/  STL [R1+0x174], R11 ;  /* 0x0001740b01007387 */ /* 0x0081e40000100800 */
[----:B0-----:R-:W-:-:S05]  /*3c90*/  IMAD R11, R0, 0x108, RZ ;  /* 0x00000108000b7824 */ /* 0x001fca00078e02ff */
[----:B-1----:R-:W-:Y:S02]  /*3ca0*/  IADD3 R6, P1, R11, R26, RZ ;  /* 0x0000001a0b067210 */ /* 0x002fe40007f3e0ff */
[----:B------:R-:W-:Y:S02]  /*3cb0*/  LEA.HI.X.SX32 R11, R13, R27, 0x1, P0 ;  /* 0x0000001b0d0b7211 */ /* 0x000fe400000f0eff */
[----:B------:R0:W2:Y:S04]  /*3cc0*/  LDG.E.U16 R13, [R8.64] ;  /* 0x00000004080d7981 */ /* 0x0000a8000c1e1500 */
[----:B------:R1:W3:Y:S04]  /*3cd0*/  LDG.E.U16 R11, [R10.64] ;  /* 0x000000040a0b7981 */ /* 0x0002e8000c1e1500 */
[----:B----4-:R4:W-:Y:S04]  /*3ce0*/  STL [R1+0x170], R12 ;  /* 0x0001700c01007387 */ /* 0x0109e80000100800 */
[----:B-----5:R5:W-:Y:S01]  /*3cf0*/  STL [R1+0x168], R7 ;  /* 0x0001680701007387 */ /* 0x020be20000100800 */
[----:B----4-:R-:W-:-:S02]  /*3d00*/  IMAD R12, R0, 0x8c, RZ ;  /* 0x0000008c000c7824 */ /* 0x010fc400078e02ff */
[----:B-----5:R-:W-:-:S03]  /*3d10*/  IMAD R7, R0, 0x84, RZ ;  /* 0x0000008400077824 */ /* 0x020fc600078e02ff */
[----:B0-----:R-:W-:Y:S01]  /*3d20*/  IADD3 R8, P0, R12, R26, RZ ;  /* 0x0000001a0c087210 */ /* 0x001fe20007f1e0ff */
[C---:B-1----:R-:W-:Y:S01]  /*3d30*/  IMAD R10, R0.reuse, 0x118, RZ ;  /* 0x00000118000a7824 */ /* 0x042fe200078e02ff */
[----:B------:R-:W-:Y:S01]  /*3d40*/  LEA.HI.X.SX32 R7, R7, R27, 0x1, P1 ;  /* 0x0000001b07077211 */ /* 0x000fe200008f0eff */
[----:B--2---:R0:W-:Y:S04]  /*3d50*/  STL [R1+0x15c], R13 ;  /* 0x00015c0d01007387 */ /* 0x0041e80000100800 */
[----:B---3--:R1:W-:Y:S01]  /*3d60*/  STL [R1+0x160], R11 ;  /* 0x0001600b01007387 */ /* 0x0083e20000100800 */
[C---:B0-----:R-:W-:Y:S02]  /*3d70*/  IMAD R13, R0.reuse, 0x46, RZ ;  /* 0x00000046000d7824 */ /* 0x041fe400078e02ff */
[----:B-1----:R-:W-:-:S03]  /*3d80*/  IMAD R11, R0, 0x128, RZ ;  /* 0x00000128000b7824 */ /* 0x002fc600078e02ff */
[-C--:B------:R-:W-:Y:S02]  /*3d90*/  LEA.HI.X.SX32 R9, R13, R27.reuse, 0x1, P0 ;  /* 0x0000001b0d097211 */ /* 0x080fe400000f0eff */
[----:B------:R0:W2:Y:S04]  /*3da0*/  LDG.E.U16 R13, [R6.64] ;  /* 0x00000004060d7981 */ /* 0x0000a8000c1e1500 */
[----:B------:R1:W3:Y:S01]  /*3db0*/  LDG.E.U16 R8, [R8.64] ;  /* 0x0000000408087981 */ /* 0x0002e2000c1e1500 */
[-C--:B0-----:R-:W-:Y:S02]  /*3dc0*/  IADD3 R6, P0, R10, R26.reuse, RZ ;  /* 0x0000001a0a067210 */ /* 0x081fe40007f1e0ff */
[----:B------:R-:W-:Y:S01]  /*3dd0*/  IADD3 R10, P1, R11, R26, RZ ;  /* 0x0000001a0b0a7210 */ /* 0x000fe20007f3e0ff */
[----:B------:R-:W-:Y:S01]  /*3de0*/  IMAD R11, R0, 0x94, RZ ;  /* 0x00000094000b7824 */ /* 0x000fe200078e02ff */
[----:B------:R-:W-:-:S04]  /*3df0*/  LEA.HI.X.SX32 R7, R12, R27, 0x1, P0 ;  /* 0x0000001b0c077211 */ /* 0x000fc800000f0eff */
[----:B------:R-:W-:Y:S01]  /*3e00*/  LEA.HI.X.SX32 R11, R11, R27, 0x1, P1 ;  /* 0x0000001b0b0b7211 */ /* 0x000fe200008f0eff */
[----:B------:R0:W4:Y:S04]  /*3e10*/  LDG.E.U16 R6, [R6.64] ;  /* 0x0000000406067981 */ /* 0x000128000c1e1500 */
[----:B------:R5:W4:Y:S01]  /*3e20*/  LDG.E.U16 R10, [R10.64] ;  /* 0x000000040a0a7981 */ /* 0x000b22000c1e1500 */
[C---:B-1----:R-:W-:Y:S02]  /*3e30*/  IMAD R9, R0.reuse, 0x27, RZ ;  /* 0x0000002700097824 */ /* 0x042fe400078e02ff */
[C---:B------:R-:W-:Y:S02]  /*3e40*/  IMAD R12, R0.reuse, 0x9c, RZ ;  /* 0x0000009c000c7824 */ /* 0x040fe400078e02ff */
[----:B0-----:R-:W-:-:S02]  /*3e50*/  IMAD R7, R0, 0x138, RZ ;  /* 0x0000013800077824 */ /* 0x001fc400078e02ff */
[C---:B-----5:R-:W-:Y:S01]  /*3e60*/  IMAD R11, R0.reuse, 0x148, RZ ;  /* 0x00000148000b7824 */ /* 0x060fe200078e02ff */
[----:B--2---:R0:W-:Y:S04]  /*3e70*/  STL [R1+0x154], R13 ;  /* 0x0001540d01007387 */ /* 0x0041e80000100800 */
[----:B---3--:R1:W-:Y:S01]  /*3e80*/  STL [R1+0x1c8], R8 ;  /* 0x0001c80801007387 */ /* 0x0083e20000100800 */
[----:B0-----:R-:W-:-:S05]  /*3e90*/  IMAD R13, R0, 0x4e, RZ ;  /* 0x0000004e000d7824 */ /* 0x001fca00078e02ff */
[-C--:B-1----:R-:W-:Y:S01]  /*3ea0*/  IADD3 R8, P0, R13, R26.reuse, RZ ;  /* 0x0000001a0d087210 */ /* 0x082fe20007f1e0ff */
[----:B----4-:R0:W-:Y:S03]  /*3eb0*/  STL [R1+0x150], R6 ;  /* 0x0001500601007387 */ /* 0x0101e60000100800 */
[----:B------:R-:W-:Y:S01]  /*3ec0*/  LEA.HI.X.SX32 R9, R9, R27, 0x1, P0 ;  /* 0x0000001b09097211 */ /* 0x000fe200000f0eff */
[----:B------:R1:W-:Y:S05]  /*3ed0*/  STL [R1+0x144], R10 ;  /* 0x0001440a01007387 */ /* 0x0003ea0000100800 */
[----:B------:R2:W3:Y:S01]  /*3ee0*/  LDG.E.U16 R9, [R8.64] ;  /* 0x0000000408097981 */ /* 0x0004e2000c1e1500 */
[----:B0-----:R-:W-:-:S02]  /*3ef0*/  IADD3 R6, P1, R12, R26, RZ ;  /* 0x0000001a0c067210 */ /* 0x001fc40007f3e0ff */
[-C--:B-1----:R-:W-:Y:S02]  /*3f00*/  IADD3 R10, P0, R7, R26.reuse, RZ ;  /* 0x0000001a070a7210 */ /* 0x082fe40007f1e0ff */
[-C--:B------:R-:W-:Y:S02]  /*3f10*/  LEA.HI.X.SX32 R7, R13, R27.reuse, 0x1, P1 ;  /* 0x0000001b0d077211 */ /* 0x080fe400008f0eff */
[----:B--2---:R-:W-:Y:S02]  /*3f20*/  IADD3 R8, P1, R11, R26, RZ ;  /* 0x0000001a0b087210 */ /* 0x004fe40007f3e0ff */
[----:B------:R-:W-:Y:S02]  /*3f30*/  LEA.HI.X.SX32 R11, R12, R27, 0x1, P0 ;  /* 0x0000001b0c0b7211 */ /* 0x000fe400000f0eff */
[----:B------:R0:W2:Y:S01]  /*3f40*/  LDG.E.U16 R12, [R6.64] ;  /* 0x00000004060c7981 */ /* 0x0000a2000c1e1500 */
[----:B------:R-:W-:-:S03]  /*3f50*/  IMAD R13, R0, 0xac, RZ ;  /* 0x000000ac000d7824 */ /* 0x000fc600078e02ff */
[----:B------:R1:W4:Y:S02]  /*3f60*/  LDG.E.U16 R11, [R10.64] ;  /* 0x000000040a0b7981 */ /* 0x000324000c1e1500 */
[----:B0-----:R-:W-:Y:S02]  /*3f70*/  IADD3 R6, P0, R13, R26, RZ ;  /* 0x0000001a0d067210 */ /* 0x001fe40007f1e0ff */
[----:B---3--:R0:W-:Y:S02]  /*3f80*/  STL [R1+0x1c4], R9 ;  /* 0x0001c40901007387 */ /* 0x0081e40000100800 */
[C---:B0-----:R-:W-:Y:S02]  /*3f90*/  IMAD R9, R0.reuse, 0xa4, RZ ;  /* 0x000000a400097824 */ /* 0x041fe400078e02ff */
[----:B--2---:R0:W-:Y:S03]  /*3fa0*/  STL [R1+0x1b0], R12 ;  /* 0x0001b00c01007387 */ /* 0x0041e60000100800 */
[----:B------:R-:W-:Y:S01]  /*3fb0*/  LEA.HI.X.SX32 R9, R9, R27, 0x1, P1 ;  /* 0x0000001b09097211 */ /* 0x000fe200008f0eff */
[----:B0-----:R-:W-:-:S05]  /*3fc0*/  IMAD R12, R0, 0x56, RZ ;  /* 0x00000056000c7824 */ /* 0x001fca00078e02ff */
[----:B------:R-:W-:Y:S02]  /*3fd0*/  LEA.HI.X.SX32 R7, R12, R27, 0x1, P0 ;  /* 0x0000001b0c077211 */ /* 0x000fe400000f0eff */
[----:B------:R0:W2:Y:S04]  /*3fe0*/  LDG.E.U16 R12, [R8.64] ;  /* 0x00000004080c7981 */ /* 0x0000a8000c1e1500 */
[----:B------:R3:W5:Y:S01]  /*3ff0*/  LDG.E.U16 R6, [R6.64] ;  /* 0x0000000406067981 */ /* 0x000762000c1e1500 */
[----:B-1----:R-:W-:-:S03]  /*4000*/  IMAD R10, R0, 0x158, RZ ;  /* 0x00000158000a7824 */ /* 0x002fc600078e02ff */
[----:B----4-:R1:W-:Y:S02]  /*4010*/  STL [R1+0x140], R11 ;  /* 0x0001400b01007387 */ /* 0x0103e40000100800 */
[----:B0-----:R-:W-:Y:S01]  /*4020*/  IADD3 R8, P0, R10, R26, RZ ;  /* 0x0000001a0a087210 */ /* 0x001fe20007f1e0ff */
[----:B-1----:R-:W-:-:S03]  /*4030*/  IMAD R11, R0, 0x168, RZ ;  /* 0x00000168000b7824 */ /* 0x002fc600078e02ff */
[----:B------:R-:W-:Y:S01]  /*4040*/  LEA.HI.X.SX32 R9, R13, R27, 0x1, P0 ;  /* 0x0000001b0d097211 */ /* 0x000fe200000f0eff */
[C---:B---3--:R-:W-:Y:S01]  /*4050*/  IMAD R7, R0.reuse, 0x2f, RZ ;  /* 0x0000002f00077824 */ /* 0x048fe200078e02ff */
[----:B------:R-:W-:Y:S01]  /*4060*/  IADD3 R10, P1, R11, R26, RZ ;  /* 0x0000001a0b0a7210 */ /* 0x000fe20007f3e0ff */
[----:B------:R-:W-:-:S03]  /*4070*/  IMAD R11, R0, 0xb4, RZ ;  /* 0x000000b4000b7824 */ /* 0x000fc600078e02ff */
[----:B------:R0:W3:Y:S02]  /*4080*/  LDG.E.U16 R9, [R8.64] ;  /* 0x0000000408097981 */ /* 0x0000e4000c1e1500 */
[----:B------:R-:W-:-:S06]  /*4090*/  LEA.HI.X.SX32 R11, R11, R27, 0x1, P1 ;  /* 0x0000001b0b0b7211 */ /* 0x000fcc00008f0eff */
[----:B------:R1:W4:Y:S04]  /*40a0*/  LDG.E.U16 R11, [R10.64] ;  /* 0x000000040a0b7981 */ /* 0x000328000c1e1500 */
[----:B--2---:R2:W-:Y:S04]  /*40b0*/  STL [R1+0x13c], R12 ;  /* 0x00013c0c01007387 */ /* 0x0045e80000100800 */
[----:B-----5:R5:W-:Y:S01]  /*40c0*/  STL [R1+0x1a4], R6 ;  /* 0x0001a40601007387 */ /* 0x020be20000100800 */
[----:B--2---:R-:W-:-:S05]  /*40d0*/  IMAD R12, R0, 0x5e, RZ ;  /* 0x0000005e000c7824 */ /* 0x004fca00078e02ff */
[----:B-----5:R-:W-:-:S04]  /*40e0*/  IADD3 R6, P0, R12, R26, RZ ;  /* 0x0000001a0c067210 */ /* 0x020fc80007f1e0ff */
[----:B------:R-:W-:-:S06]  /*40f0*/  LEA.HI.X.SX32 R7, R7, R27, 0x1, P0 ;  /* 0x0000001b07077211 */ /* 0x000fcc00000f0eff */
[----:B------:R2:W5:Y:S01]  /*4100*/  LDG.E.U16 R7, [R6.64] ;  /* 0x0000000406077981 */ /* 0x000562000c1e1500 */
[C---:B------:R-:W-:Y:S02]  /*4110*/  IMAD R13, R0.reuse, 0xbc, RZ ;  /* 0x000000bc000d7824 */ /* 0x040fe400078e02ff */
[----:B-1----:R-:W-:-:S03]  /*4120*/  IMAD R10, R0, 0x178, RZ ;  /* 0x00000178000a7824 */ /* 0x002fc600078e02ff */
[-C--:B0-----:R-:W-:Y:S01]  /*4130*/  IADD3 R8, P1, R13, R26.reuse, RZ ;  /* 0x0000001a0d087210 */ /* 0x081fe20007f3e0ff */
[----:B---3--:R0:W-:Y:S01]  /*4140*/  STL [R1+0x138], R9 ;  /* 0x0001380901007387 */ /* 0x0081e20000100800 */
[----:B--2---:R-:W-:-:S03]  /*4150*/  IADD3 R6, P0, R10, R26, RZ ;  /* 0x0000001a0a067210 */ /* 0x004fc60007f1e0ff */
[----:B----4-:R1:W-:Y:S01]  /*4160*/  STL [R1+0x134], R11 ;  /* 0x0001340b01007387 */ /* 0x0103e20000100800 */
[----:B0-----:R-:W-:-:S05]  /*4170*/  LEA.HI.X.SX32 R9, R12, R27, 0x1, P1 ;  /* 0x0000001b0c097211 */ /* 0x001fca00008f0eff */
[----:B-1----:R-:W2:Y:S04]  /*4180*/  LDG.E.U16 R11, [R8.64] ;  /* 0x00000004080b7981 */ /* 0x002ea8000c1e1500 */
[----:B-----5:R0:W-:Y:S02]  /*4190*/  STL [R1+0x198], R7 ;  /* 0x0001980701007387 */ /* 0x0201e40000100800 */
[----:B0-----:R-:W-:-:S06]  /*41a0*/  LEA.HI.X.SX32 R7, R13, R27, 0x1, P0 ;  /* 0x0000001b0d077211 */ /* 0x001fcc00000f0eff */
[----:B------:R0:W3:Y:S01]  /*41b0*/  LDG.E.U16 R7, [R6.64] ;  /* 0x0000000406077981 */ /* 0x0000e2000c1e1500 */
[C---:B------:R-:W-:Y:S02]  /*41c0*/  IMAD R12, R0.reuse, 0x188, RZ ;  /* 0x00000188000c7824 */ /* 0x040fe400078e02ff */
[----:B------:R-:W-:Y:S01]  /*41d0*/  IMAD R13, R0, 0xc4, RZ ;  /* 0x000000c4000d7824 */ /* 0x000fe200078e02ff */
[----:B--2---:R1:W-:Y:S02]  /*41e0*/  STL [R1+0x188], R11 ;  /* 0x0001880b01007387 */ /* 0x0043e40000100800 */
[-C--:B------:R-:W-:Y:S01]  /*41f0*/  IADD3 R12, P1, R12, R26.reuse, RZ ;  /* 0x0000001a0c0c7210 */ /* 0x080fe20007f3e0ff */
[C---:B------:R-:W-:Y:S02]  /*4200*/  IMAD R9, R0.reuse, 0xcc, RZ ;  /* 0x000000cc00097824 */ /* 0x040fe400078e02ff */
[C---:B------:R-:W-:Y:S01]  /*4210*/  IMAD R8, R0.reuse, 0x198, RZ ;  /* 0x0000019800087824 */ /* 0x040fe200078e02ff */
[----:B------:R-:W-:Y:S01]  /*4220*/  LEA.HI.X.SX32 R13, R13, R27, 0x1, P1 ;  /* 0x0000001b0d0d7211 */ /* 0x000fe200008f0eff */
[----:B-1----:R-:W-:Y:S01]  /*4230*/  IMAD R11, R0, 0x1a8, RZ ;  /* 0x000001a8000b7824 */ /* 0x002fe200078e02ff */
[----:B------:R-:W-:-:S04]  /*4240*/  IADD3 R10, P0, R9, R26, RZ ;  /* 0x0000001a090a7210 */ /* 0x000fc80007f1e0ff */
[----:B------:R1:W2:Y:S01]  /*4250*/  LDG.E.U16 R13, [R12.64] ;  /* 0x000000040c0d7981 */ /* 0x0002a2000c1e1500 */
[-C--:B0-----:R-:W-:Y:S01]  /*4260*/  IADD3 R6, P1, R11, R26.reuse, RZ ;  /* 0x0000001a0b067210 */ /* 0x081fe20007f3e0ff */
[----:B------:R-:W-:Y:S01]  /*4270*/  IMAD R11, R0, 0x66, RZ ;  /* 0x00000066000b7824 */ /* 0x000fe200078e02ff */
[----:B------:R-:W-:-:S04]  /*4280*/  IADD3 R8, P2, R8, R26, RZ ;  /* 0x0000001a08087210 */ /* 0x000fc80007f5e0ff */
[-C--:B------:R-:W-:Y:S02]  /*4290*/  LEA.HI.X.SX32 R11, R11, R27.reuse, 0x1, P0 ;  /* 0x0000001b0b0b7211 */ /* 0x080fe400000f0eff */
[----:B------:R-:W-:-:S03]  /*42a0*/  LEA.HI.X.SX32 R9, R9, R27, 0x1, P2 ;  /* 0x0000001b09097211 */ /* 0x000fc600010f0eff */
[----:B-1----:R0:W4:Y:S04]  /*42b0*/  LDG.E.U16 R12, [R10.64] ;  /* 0x000000040a0c7981 */ /* 0x002128000c1e1500 */
[----:B0-----:R0:W5:Y:S02]  /*42c0*/  LDG.E.U16 R10, [R8.64] ;  /* 0x00000004080a7981 */ /* 0x001164000c1e1500 */
[C---:B0-----:R-:W-:Y:S02]  /*42d0*/  IMAD R9, R0.reuse, 0x6e, RZ ;  /* 0x0000006e00097824 */ /* 0x041fe400078e02ff */
[----:B---3--:R0:W-:Y:S02]  /*42e0*/  STL [R1+0x130], R7 ;  /* 0x0001300701007387 */ /* 0x0081e40000100800 */
[----:B0-----:R-:W-:-:S05]  /*42f0*/  IMAD R7, R0, 0xd4, RZ ;  /* 0x000000d400077824 */ /* 0x001fca00078e02ff */
[----:B------:R-:W-:-:S05]  /*4300*/  LEA.HI.X.SX32 R7, R7, R27, 0x1, P1 ;  /* 0x0000001b07077211 */ /* 0x000fca00008f0eff */
[----:B------:R0:W3:Y:S02]  /*4310*/  LDG.E.U16 R11, [R6.64] ;  /* 0x00000004060b7981 */ /* 0x0000e4000c1e1500 */
[----:B0-----:R-:W-:Y:S01]  /*4320*/  IMAD R7, R0, 0x37, RZ ;  /* 0x0000003700077824 */ /* 0x001fe200078e02ff */
[----:B------:R-:W-:-:S04]  /*4330*/  IADD3 R6, P0, R9, R26, RZ ;  /* 0x0000001a09067210 */ /* 0x000fc80007f1e0ff */
[----:B------:R-:W-:-:S06]  /*4340*/  LEA.HI.X.SX32 R7, R7, R27, 0x1, P0 ;  /* 0x0000001b07077211 */ /* 0x000fcc00000f0eff */
[----:B------:R-:W5:Y:S04]  /*4350*/  LDG.E.U16 R7, [R6.64] ;  /* 0x0000000406077981 */ /* 0x000f68000c1e1500 */
[----:B--2---:R0:W-:Y:S04]  /*4360*/  STL [R1+0x12c], R13 ;  /* 0x00012c0d01007387 */ /* 0x0041e80000100800 */
[----:B----4-:R1:W-:Y:S01]  /*4370*/  STL [R1+0x17c], R12 ;  /* 0x00017c0c01007387 */ /* 0x0103e20000100800 */
[C---:B0-----:R-:W-:Y:S02]  /*4380*/  IMAD R13, R0.reuse, 0xdc, RZ ;  /* 0x000000dc000d7824 */ /* 0x041fe400078e02ff */
[----:B------:R-:W-:-:S02]  /*4390*/  IMAD R8, R0, 0x1c8, RZ ;  /* 0x000001c800087824 */ /* 0x000fc400078e02ff */
[----:B-1----:R-:W-:-:S03]  /*43a0*/  IMAD R12, R0, 0x1b8, RZ ;  /* 0x000001b8000c7824 */ /* 0x002fc600078e02ff */
[-C--:B------:R-:W-:Y:S02]  /*43b0*/  IADD3 R8, P3, R8, R26.reuse, RZ ;  /* 0x0000001a08087210 */ /* 0x080fe40007f7e0ff */
[-C--:B------:R-:W-:Y:S01]  /*43c0*/  IADD3 R12, P2, R12, R26.reuse, RZ ;  /* 0x0000001a0c0c7210 */ /* 0x080fe20007f5e0ff */
[----:B---3--:R-:W-:Y:S04]  /*43d0*/  STL [R1+0x124], R11 ;  /* 0x0001240b01007387 */ /* 0x008fe80000100800 */
[----:B-----5:R0:W-:Y:S02]  /*43e0*/  STL [R1+0x128], R10 ;  /* 0x0001280a01007387 */ /* 0x0201e40000100800 */
[----:B0-----:R-:W-:-:S04]  /*43f0*/  IADD3 R10, P1, R13, R26, RZ ;  /* 0x0000001a0d0a7210 */ /* 0x001fc80007f3e0ff */
[-C--:B------:R-:W-:Y:S01]  /*4400*/  LEA.HI.X.SX32 R11, R9, R27.reuse, 0x1, P1 ;  /* 0x0000001b090b7211 */ /* 0x080fe200008f0eff */
[----:B------:R-:W-:Y:S01]  /*4410*/  IMAD R9, R0, 0xec, RZ ;  /* 0x000000ec00097824 */ /* 0x000fe200078e02ff */
[-C--:B------:R-:W-:Y:S01]  /*4420*/  LEA.HI.X.SX32 R13, R13, R27.reuse, 0x1, P2 ;  /* 0x0000001b0d0d7211 */ /* 0x080fe200010f0eff */
[----:B------:R0:W-:Y:S03]  /*4430*/  STL [R1+0x16c], R7 ;  /* 0x00016c0701007387 */ /* 0x0001e60000100800 */
[----:B------:R-:W-:Y:S01]  /*4440*/  IADD3 R6, P0, R9, R26, RZ ;  /* 0x0000001a09067210 */ /* 0x000fe20007f1e0ff */
[----:B------:R1:W2:Y:S01]  /*4450*/  LDG.E.U16 R11, [R10.64] ;  /* 0x000000040a0b7981 */ /* 0x0002a2000c1e1500 */
[-C--:B------:R-:W-:Y:S02]  /*4460*/  LEA.HI.X.SX32 R9, R24, R27.reuse, 0x1, P3 ;  /* 0x0000001b18097211 */ /* 0x080fe400018f0eff */
[----:B0-----:R-:W-:-:S02]  /*4470*/  LEA.HI.X.SX32 R7, R23, R27, 0x1, P0 ;  /* 0x0000001b17077211 */ /* 0x001fc400000f0eff */
[----:B------:R0:W3:Y:S01]  /*4480*/  LDG.E.U16 R23, [R12.64] ;  /* 0x000000040c177981 */ /* 0x0000e2000c1e1500 */
[----:B-1----:R-:W-:-:S03]  /*4490*/  IMAD R10, R0, 0x1d8, RZ ;  /* 0x000001d8000a7824 */ /* 0x002fc600078e02ff */
[----:B------:R1:W4:Y:S04]  /*44a0*/  LDG.E.U16 R6, [R6.64] ;  /* 0x0000000406067981 */ /* 0x000328000c1e1500 */
[----:B0-----:R0:W5:Y:S01]  /*44b0*/  LDG.E.U16 R13, [R8.64] ;  /* 0x00000004080d7981 */ /* 0x001162000c1e1500 */
[----:B------:R-:W-:Y:S01]  /*44c0*/  IMAD R12, R0, 0x1e8, RZ ;  /* 0x000001e8000c7824 */ /* 0x000fe200078e02ff */
[----:B------:R-:W-:-:S04]  /*44d0*/  IADD3 R10, P0, R10, R26, RZ ;  /* 0x0000001a0a0a7210 */ /* 0x000fc80007f1e0ff */
[----:B------:R-:W-:Y:S01]  /*44e0*/  IADD3 R12, P2, R12, R26, RZ ;  /* 0x0000001a0c0c7210 */ /* 0x000fe20007f5e0ff */
[----:B0-----:R-:W-:Y:S01]  /*44f0*/  IMAD R8, R0, 0xec, RZ ;  /* 0x000000ec00087824 */ /* 0x001fe200078e02ff */
[----:B--2---:R0:W-:Y:S04]  /*4500*/  STL [R1+0x164], R11 ;  /* 0x0001640b01007387 */ /* 0x0041e80000100800 */
[----:B---3--:R-:W-:Y:S01]  /*4510*/  STL [R1+0x120], R23 ;  /* 0x0001201701007387 */ /* 0x008fe20000100800 */
[----:B0-----:R-:W-:-:S03]  /*4520*/  LEA.HI.X.SX32 R11, R8, R27, 0x1, P0 ;  /* 0x0000001b080b7211 */ /* 0x001fc600000f0eff */
[----:B-----5:R0:W-:Y:S02]  /*4530*/  STL [R1+0x11c], R13 ;  /* 0x00011c0d01007387 */ /* 0x0201e40000100800 */
[----:B0-----:R-:W-:Y:S02]  /*4540*/  LEA.HI.X.SX32 R13, R28, R27, 0x1, P2 ;  /* 0x0000001b1c0d7211 */ /* 0x001fe400010f0eff */
[----:B------:R0:W2:Y:S04]  /*4550*/  LDG.E.U16 R28, [R10.64] ;  /* 0x000000040a1c7981 */ /* 0x0000a8000c1e1500 */
[----:B------:R3:W5:Y:S01]  /*4560*/  LDG.E.U16 R13, [R12.64] ;  /* 0x000000040c0d7981 */ /* 0x000762000c1e1500 */
[C---:B------:R-:W-:Y:S02]  /*4570*/  IMAD R9, R0.reuse, 0x7e, RZ ;  /* 0x0000007e00097824 */ /* 0x040fe400078e02ff */
[C---:B-1----:R-:W-:Y:S01]  /*4580*/  IMAD R7, R0.reuse, 0x1f8, RZ ;  /* 0x000001f800077824 */ /* 0x042fe200078e02ff */
[----:B----4-:R1:W-:Y:S01]  /*4590*/  STL [R1+0x158], R6 ;  /* 0x0001580601007387 */ /* 0x0103e20000100800 */
[----:B------:R-:W-:-:S02]  /*45a0*/  IMAD R24, R0, 0x3f, RZ ;  /* 0x0000003f00187824 */ /* 0x000fc400078e02ff */
[C---:B------:R-:W-:Y:S01]  /*45b0*/  IMAD R23, R0.reuse, 0xfc, RZ ;  /* 0x000000fc00177824 */ /* 0x040fe200078e02ff */
[-C--:B0-----:R-:W-:Y:S02]  /*45c0*/  IADD3 R10, P2, R7, R26.reuse, RZ ;  /* 0x0000001a070a7210 */ /* 0x081fe40007f5e0ff */
[-C--:B-1----:R-:W-:Y:S01]  /*45d0*/  IADD3 R6, P0, R9, R26.reuse, RZ ;  /* 0x0000001a09067210 */ /* 0x082fe20007f1e0ff */
[----:B---3--:R-:W-:Y:S01]  /*45e0*/  IMAD R12, R0, 0x10a, RZ ;  /* 0x0000010a000c7824 */ /* 0x008fe200078e02ff */
[CC--:B------:R-:W-:Y:S02]  /*45f0*/  IADD3 R8, P1, R23.reuse, R26.reuse, RZ ;  /* 0x0000001a17087210 */ /* 0x0c0fe40007f3e0ff */
[-C--:B------:R-:W-:Y:S02]  /*4600*/  LEA.HI.X.SX32 R7, R24, R27.reuse, 0x1, P0 ;  /* 0x0000001b18077211 */ /* 0x080fe400000f0eff */
[-C--:B------:R-:W-:Y:S02]  /*4610*/  LEA.HI.X.SX32 R11, R23, R27.reuse, 0x1, P2 ;  /* 0x0000001b170b7211 */ /* 0x080fe400010f0eff */
[----:B------:R-:W-:Y:S01]  /*4620*/  LEA.HI.X.SX32 R9, R9, R27, 0x1, P1 ;  /* 0x0000001b09097211 */ /* 0x000fe200008f0eff */
[----:B------:R0:W3:Y:S01]  /*4630*/  LDG.E.U16 R23, [R6.64] ;  /* 0x0000000406177981 */ /* 0x0000e2000c1e1500 */
[----:B------:R-:W-:-:S03]  /*4640*/  IADD3 R12, P0, R12, R26, RZ ;  /* 0x0000001a0c0c7210 */ /* 0x000fc60007f1e0ff */
[----:B------:R1:W4:Y:S01]  /*4650*/  LDG.E.U16 R24, [R8.64] ;  /* 0x0000000408187981 */ /* 0x000322000c1e1500 */
[----:B0-----:R-:W-:-:S03]  /*4660*/  IMAD R7, R0, 0x85, RZ ;  /* 0x0000008500077824 */ /* 0x001fc600078e02ff */
[----:B--2---:R0:W-:Y:S04]  /*4670*/  STL [R1+0x118], R28 ;  /* 0x0001181c01007387 */ /* 0x0041e80000100800 */
[----:B-----5:R2:W-:Y:S04]  /*4680*/  STL [R1+0x114], R13 ;  /* 0x0001140d01007387 */ /* 0x0205e80000100800 */
[----:B0-----:R0:W5:Y:S01]  /*4690*/  LDG.E.U16 R28, [R10.64] ;  /* 0x000000040a1c7981 */ /* 0x001162000c1e1500 */
[----:B--2---:R-:W-:-:S06]  /*46a0*/  LEA.HI.X.SX32 R13, R7, R27, 0x1, P0 ;  /* 0x0000001b070d7211 */ /* 0x004fcc00000f0eff */
[----:B------:R2:W5:Y:S01]  /*46b0*/  LDG.E.U16 R13, [R12.64] ;  /* 0x000000040c0d7981 */ /* 0x000562000c1e1500 */
[C---:B------:R-:W-:Y:S02]  /*46c0*/  IMAD R6, R0.reuse, 0x13a, RZ ;  /* 0x0000013a00067824 */ /* 0x040fe400078e02ff */
[C---:B0-----:R-:W-:Y:S02]  /*46d0*/  IMAD R10, R0.reuse, 0x11a, RZ ;  /* 0x0000011a000a7824 */ /* 0x041fe400078e02ff */
[----:B------:R-:W-:Y:S01]  /*46e0*/  IMAD R7, R0, 0x9d, RZ ;  /* 0x0000009d00077824 */ /* 0x000fe200078e02ff */
[-C--:B------:R-:W-:Y:S01]  /*46f0*/  IADD3 R6, P0, R6, R26.reuse, RZ ;  /* 0x0000001a06067210 */ /* 0x080fe20007f1e0ff */
[----:B-1----:R-:W-:Y:S01]  /*4700*/  IMAD R8, R0, 0x12a, RZ ;  /* 0x0000012a00087824 */ /* 0x002fe200078e02ff */
[-C--:B------:R-:W-:Y:S01]  /*4710*/  IADD3 R10, P1, R10, R26.reuse, RZ ;  /* 0x0000001a0a0a7210 */ /* 0x080fe20007f3e0ff */
[C---:B------:R-:W-:Y:S01]  /*4720*/  IMAD R11, R0.reuse, 0x8d, RZ ;  /* 0x0000008d000b7824 */ /* 0x040fe200078e02ff */
[-C--:B------:R-:W-:Y:S01]  /*4730*/  LEA.HI.X.SX32 R7, R7, R27.reuse, 0x1, P0 ;  /* 0x0000001b07077211 */ /* 0x080fe200000f0eff */
[----:B------:R-:W-:Y:S01]  /*4740*/  IMAD R9, R0, 0x95, RZ ;  /* 0x0000009500097824 */ /* 0x000fe200078e02ff */
[----:B------:R-:W-:Y:S01]  /*4750*/  IADD3 R8, P2, R8, R26, RZ ;  /* 0x0000001a08087210 */ /* 0x000fe20007f5e0ff */
[----:B---3--:R0:W-:Y:S01]  /*4760*/  STL [R1+0x14c], R23 ;  /* 0x00014c1701007387 */ /* 0x0081e20000100800 */
[----:B--2---:R-:W-:Y:S01]  /*4770*/  IMAD R12, R0, 0x14a, RZ ;  /* 0x0000014a000c7824 */ /* 0x004fe200078e02ff */
[----:B------:R-:W-:-:S02]  /*4780*/  LEA.HI.X.SX32 R11, R11, R27, 0x1, P1 ;  /* 0x0000001b0b0b7211 */ /* 0x000fc400008f0eff */
[----:B----4-:R1:W-:Y:S01]  /*4790*/  STL [R1+0x148], R24 ;  /* 0x0001481801007387 */ /* 0x0103e20000100800 */
[----:B------:R-:W-:Y:S02]  /*47a0*/  LEA.HI.X.SX32 R9, R9, R27, 0x1, P2 ;  /* 0x0000001b09097211 */ /* 0x000fe400010f0eff */
[----:B------:R-:W-:Y:S01]  /*47b0*/  IADD3 R12, P0, R12, R26, RZ ;  /* 0x0000001a0c0c7210 */ /* 0x000fe20007f1e0ff */
[----:B0-----:R0:W2:Y:S04]  /*47c0*/  LDG.E.U16 R23, [R10.64] ;  /* 0x000000040a177981 */ /* 0x0010a8000c1e1500 */
[----:B-1----:R1:W3:Y:S04]  /*47d0*/  LDG.E.U16 R24, [R8.64] ;  /* 0x0000000408187981 */ /* 0x0022e8000c1e1500 */
[----:B-----5:R4:W-:Y:S04]  /*47e0*/  STL [R1+0x110], R28 ;  /* 0x0001101c01007387 */ /* 0x0209e80000100800 */
[----:B----4-:R4:W5:Y:S04]  /*47f0*/  LDG.E.U16 R28, [R6.64] ;  /* 0x00000004061c7981 */ /* 0x010968000c1e1500 */
[----:B------:R0:W-:Y:S01]  /*4800*/  STL [R1+0x10c], R13 ;  /* 0x00010c0d01007387 */ /* 0x0001e20000100800 */
[----:B----4-:R-:W-:-:S05]  /*4810*/  IMAD R7, R0, 0xa5, RZ ;  /* 0x000000a500077824 */ /* 0x010fca00078e02ff */
[----:B0-----:R-:W-:-:S06]  /*4820*/  LEA.HI.X.SX32 R13, R7, R27, 0x1, P0 ;  /* 0x0000001b070d7211 */ /* 0x001fcc00000f0eff */
[----:B------:R0:W4:Y:S01]  /*4830*/  LDG.E.U16 R13, [R12.64] ;  /* 0x000000040c0d7981 */ /* 0x000122000c1e1500 */
[C---:B------:R-:W-:Y:S02]  /*4840*/  IMAD R6, R0.reuse, 0x17a, RZ ;  /* 0x0000017a00067824 */ /* 0x040fe400078e02ff */
[C---:B------:R-:W-:Y:S02]  /*4850*/  IMAD R10, R0.reuse, 0x15a, RZ ;  /* 0x0000015a000a7824 */ /* 0x040fe400078e02ff */
[----:B-1----:R-:W-:Y:S01]  /*4860*/  IMAD R8, R0, 0x16a, RZ ;  /* 0x0000016a00087824 */ /* 0x002fe200078e02ff */
[-C--:B------:R-:W-:Y:S01]  /*4870*/  IADD3 R6, P0, R6, R26.reuse, RZ ;  /* 0x0000001a06067210 */ /* 0x080fe20007f1e0ff */
[----:B------:R-:W-:Y:S01]  /*4880*/  IMAD R7, R0, 0xbd, RZ ;  /* 0x000000bd00077824 */ /* 0x000fe200078e02ff */
[-C--:B------:R-:W-:Y:S01]  /*4890*/  IADD3 R10, P1, R10, R26.reuse, RZ ;  /* 0x0000001a0a0a7210 */ /* 0x080fe20007f3e0ff */
[----:B------:R-:W-:Y:S01]  /*48a0*/  IMAD R11, R0, 0xad, RZ ;  /* 0x000000ad000b7824 */ /* 0x000fe200078e02ff */
[-C--:B------:R-:W-:Y:S01]  /*48b0*/  IADD3 R8, P2, R8, R26.reuse, RZ ;  /* 0x0000001a08087210 */ /* 0x080fe20007f5e0ff */
[C---:B------:R-:W-:Y:S01]  /*48c0*/  IMAD R9, R0.reuse, 0xb5, RZ ;  /* 0x000000b500097824 */ /* 0x040fe200078e02ff */
[-C--:B------:R-:W-:Y:S01]  /*48d0*/  LEA.HI.X.SX32 R7, R7, R27.reuse, 0x1, P0 ;  /* 0x0000001b07077211 */ /* 0x080fe200000f0eff */
[----:B--2---:R1:W-:Y:S01]  /*48e0*/  STL [R1+0x108], R23 ;  /* 0x0001081701007387 */ /* 0x0043e20000100800 */
[-C--:B------:R-:W-:Y:S01]  /*48f0*/  LEA.HI.X.SX32 R11, R11, R27.reuse, 0x1, P1 ;  /* 0x0000001b0b0b7211 */ /* 0x080fe200008f0eff */
[----:B0-----:R-:W-:Y:S01]  /*4900*/  IMAD R12, R0, 0x18a, RZ ;  /* 0x0000018a000c7824 */ /* 0x001fe200078e02ff */
[----:B------:R-:W-:Y:S01]  /*4910*/  LEA.HI.X.SX32 R9, R9, R27, 0x1, P2 ;  /* 0x0000001b09097211 */ /* 0x000fe200010f0eff */
[----:B---3--:R0:W-:Y:S03]  /*4920*/  STL [R1+0x104], R24 ;  /* 0x0001041801007387 */ /* 0x0081e60000100800 */
[----:B------:R-:W-:Y:S01]  /*4930*/  IADD3 R12, P0, R12, R26, RZ ;  /* 0x0000001a0c0c7210 */ /* 0x000fe20007f1e0ff */
[----:B-1----:R1:W2:Y:S04]  /*4940*/  LDG.E.U16 R23, [R10.64] ;  /* 0x000000040a177981 */ /* 0x0022a8000c1e1500 */
[----:B0-----:R0:W3:Y:S01]  /*4950*/  LDG.E.U16 R24, [R8.64] ;  /* 0x0000000408187981 */ /* 0x0010e2000c1e1500 */
[----:B-1----:R-:W-:-:S02]  /*4960*/  IMAD R10, R0, 0x19a, RZ ;  /* 0x0000019a000a7824 */ /* 0x002fc400078e02ff */
[----:B0-----:R-:W-:-:S03]  /*4970*/  IMAD R8, R0, 0x1aa, RZ ;  /* 0x000001aa00087824 */ /* 0x001fc600078e02ff */
[-C--:B------:R-:W-:Y:S01]  /*4980*/  IADD3 R10, P1, R10, R26.reuse, RZ ;  /* 0x0000001a0a0a7210 */ /* 0x080fe20007f3e0ff */
[C---:B------:R-:W-:Y:S02]  /*4990*/  IMAD R11, R0.reuse, 0xcd, RZ ;  /* 0x000000cd000b7824 */ /* 0x040fe400078e02ff */
[----:B------:R-:W-:Y:S01]  /*49a0*/  IMAD R9, R0, 0xd5, RZ ;  /* 0x000000d500097824 */ /* 0x000fe200078e02ff */
[----:B------:R-:W-:Y:S02]  /*49b0*/  IADD3 R8, P2, R8, R26, RZ ;  /* 0x0000001a08087210 */ /* 0x000fe40007f5e0ff */
[-C--:B------:R-:W-:Y:S02]  /*49c0*/  LEA.HI.X.SX32 R11, R11, R27.reuse, 0x1, P1 ;  /* 0x0000001b0b0b7211 */ /* 0x080fe400008f0eff */
[----:B------:R-:W-:-:S05]  /*49d0*/  LEA.HI.X.SX32 R9, R9, R27, 0x1, P2 ;  /* 0x0000001b09097211 */ /* 0x000fca00010f0eff */
[----:B------:R0:W3:Y:S04]  /*49e0*/  LDG.E.U16 R8, [R8.64] ;  /* 0x0000000408087981 */ /* 0x0000e8000c1e1500 */
[----:B-----5:R1:W-:Y:S04]  /*49f0*/  STL [R1+0x100], R28 ;  /* 0x0001001c01007387 */ /* 0x0203e80000100800 */
[----:B-1----:R1:W5:Y:S02]  /*4a00*/  LDG.E.U16 R28, [R6.64] ;  /* 0x00000004061c7981 */ /* 0x002364000c1e1500 */
[----:B-1----:R-:W-:-:S02]  /*4a10*/  IMAD R7, R0, 0xc5, RZ ;  /* 0x000000c500077824 */ /* 0x002fc400078e02ff */
[----:B----4-:R1:W-:Y:S01]  /*4a20*/  STL [R1+0xfc], R13 ;  /* 0x0000fc0d01007387 */ /* 0x0103e20000100800 */
[C---:B------:R-:W-:Y:S02]  /*4a30*/  IMAD R6, R0.reuse, 0x1ba, RZ ;  /* 0x000001ba00067824 */ /* 0x040fe400078e02ff */
[-C--:B-1----:R-:W-:Y:S01]  /*4a40*/  LEA.HI.X.SX32 R13, R7, R27.reuse, 0x1, P0 ;  /* 0x0000001b070d7211 */ /* 0x082fe200000f0eff */
[----:B------:R-:W-:Y:S02]  /*4a50*/  IMAD R7, R0, 0xdd, RZ ;  /* 0x000000dd00077824 */ /* 0x000fe400078e02ff */
[----:B------:R-:W-:Y:S02]  /*4a60*/  IADD3 R6, P0, R6, R26, RZ ;  /* 0x0000001a06067210 */ /* 0x000fe40007f1e0ff */
[----:B------:R1:W4:Y:S02]  /*4a70*/  LDG.E.U16 R12, [R12.64] ;  /* 0x000000040c0c7981 */ /* 0x000324000c1e1500 */
[----:B------:R-:W-:-:S02]  /*4a80*/  LEA.HI.X.SX32 R7, R7, R27, 0x1, P0 ;  /* 0x0000001b07077211 */ /* 0x000fc400000f0eff */
[----:B-1----:R1:W4:Y:S04]  /*4a90*/  LDG.E.U16 R13, [R10.64] ;  /* 0x000000040a0d7981 */ /* 0x002328000c1e1500 */
[----:B-1----:R1:W4:Y:S04]  /*4aa0*/  LDG.E.U16 R11, [R6.64] ;  /* 0x00000004060b7981 */ /* 0x002328000c1e1500 */
[----:B--2---:R2:W-:Y:S01]  /*4ab0*/  STL [R1+0xf8], R23 ;  /* 0x0000f81701007387 */ /* 0x0045e20000100800 */
[----:B------:R-:W-:-:S03]  /*4ac0*/  IMAD R10, R0, 0x1da, RZ ;  /* 0x000001da000a7824 */ /* 0x000fc600078e02ff */
[----:B--2---:R-:W2:Y:S04]  /*4ad0*/  LDL.LU R23, [R1+0x28] ;  /* 0x0000280001177983 */ /* 0x004ea80000300800 */
[----:B---3--:R3:W-:Y:S01]  /*4ae0*/  STL [R1+0xf4], R24 ;  /* 0x0000f41801007387 */ /* 0x0087e20000100800 */
[----:B0-----:R-:W-:Y:S01]  /*4af0*/  IMAD R9, R0, 0xed, RZ ;  /* 0x000000ed00097824 */ /* 0x001fe200078e02ff */
[----:B------:R-:W-:Y:S02]  /*4b00*/  IADD3 R10, P1, R10, R26, RZ ;  /* 0x0000001a0a0a7210 */ /* 0x000fe40007f3e0ff */
[----:B---3--:R-:W3:Y:S01]  /*4b10*/  LDL.LU R24, [R1+0x24] ;  /* 0x0000240001187983 */ /* 0x008ee20000300800 */
[C---:B-1----:R-:W-:Y:S02]  /*4b20*/  IMAD R6, R0.reuse, 0xe5, RZ ;  /* 0x000000e500067824 */ /* 0x042fe400078e02ff */
[C---:B------:R-:W-:Y:S01]  /*4b30*/  IMAD R7, R0.reuse, 0x1fa, RZ ;  /* 0x000001fa00077824 */ /* 0x040fe200078e02ff */
[----:B-----5:R0:W-:Y:S04]  /*4b40*/  STL [R1+0xf0], R28 ;  /* 0x0000f01c01007387 */ /* 0x0201e80000100800 */
[----:B0-----:R-:W5:Y:S04]  /*4b50*/  LDL.LU R28, [R1+0x20] ;  /* 0x00002000011c7983 */ /* 0x001f680000300800 */
[----:B----4-:R0:W-:Y:S02]  /*4b60*/  STL [R1+0xec], R12 ;  /* 0x0000ec0c01007387 */ /* 0x0101e40000100800 */
[----:B0-----:R-:W-:-:S02]  /*4b70*/  IMAD R12, R0, 0x1ca, RZ ;  /* 0x000001ca000c7824 */ /* 0x001fc400078e02ff */
[----:B------:R0:W-:Y:S03]  /*4b80*/  STL [R1+0xe8], R13 ;  /* 0x0000e80d01007387 */ /* 0x0001e60000100800 */
[-C--:B------:R-:W-:Y:S01]  /*4b90*/  IADD3 R12, P0, R12, R26.reuse, RZ ;  /* 0x0000001a0c0c7210 */ /* 0x080fe20007f1e0ff */
[----:B------:R1:W-:Y:S04]  /*4ba0*/  STL [R1+0xe4], R8 ;  /* 0x0000e40801007387 */ /* 0x0003e80000100800 */
[----:B------:R4:W-:Y:S01]  /*4bb0*/  STL [R1+0xe0], R11 ;  /* 0x0000e00b01007387 */ /* 0x0009e20000100800 */
[----:B0-----:R-:W-:Y:S02]  /*4bc0*/  LEA.HI.X.SX32 R13, R6, R27, 0x1, P0 ;  /* 0x0000001b060d7211 */ /* 0x001fe400000f0eff */
[----:B------:R-:W-:Y:S01]  /*4bd0*/  IADD3 R6, P2, R7, R26, RZ ;  /* 0x0000001a07067210 */ /* 0x000fe20007f5e0ff */
[----:B-1----:R-:W-:Y:S01]  /*4be0*/  IMAD R8, R0, 0x1ea, RZ ;  /* 0x000001ea00087824 */ /* 0x002fe200078e02ff */
[----:B------:R-:W-:-:S02]  /*4bf0*/  MOV R7, c[0x0][0x198] ;  /* 0x0000660000077a02 */ /* 0x000fc40000000f00 */
[----:B------:R0:W5:Y:S01]  /*4c00*/  LDG.E.U16 R13, [R12.64] ;  /* 0x000000040c0d7981 */ /* 0x000162000c1e1500 */
[-C--:B----4-:R-:W-:Y:S01]  /*4c10*/  LEA.HI.X.SX32 R11, R9, R27.reuse, 0x1, P1 ;  /* 0x0000001b090b7211 */ /* 0x090fe200008f0eff */
[----:B------:R-:W-:Y:S01]  /*4c20*/  IMAD.MOV.U32 R9, RZ, RZ, c[0x0][0x198] ;  /* 0x00006600ff097624 */ /* 0x000fe200078e00ff */
[----:B------:R-:W-:Y:S01]  /*4c30*/  IADD3 R8, P0, R8, R26, RZ ;  /* 0x0000001a08087210 */ /* 0x000fe20007f1e0ff */
[----:B------:R-:W4:Y:S02]  /*4c40*/  LDL.LU R0, [R1+0x1c] ;  /* 0x00001c0001007983 */ /* 0x000f240000300800 */
[----:B------:R-:W-:Y:S02]  /*4c50*/  IMAD R9, R9, 0xf5, RZ ;  /* 0x000000f509097824 */ /* 0x000fe400078e02ff */
[----:B------:R-:W-:Y:S01]  /*4c60*/  IMAD R7, R7, 0xfd, RZ ;  /* 0x000000fd07077824 */ /* 0x000fe200078e02ff */
[----:B------:R1:W4:Y:S02]  /*4c70*/  LDG.E.U16 R11, [R10.64] ;  /* 0x000000040a0b7981 */ /* 0x000324000c1e1500 */
[----:B------:R-:W-:-:S02]  /*4c80*/  LEA.HI.X.SX32 R9, R9, R27, 0x1, P0 ;  /* 0x0000001b09097211 */ /* 0x000fc400000f0eff */
[----:B------:R-:W-:-:S04]  /*4c90*/  LEA.HI.X.SX32 R7, R7, R27, 0x1, P2 ;  /* 0x0000001b07077211 */ /* 0x000fc800010f0eff */
[----:B------:R1:W4:Y:S04]  /*4ca0*/  LDG.E.U16 R9, [R8.64] ;  /* 0x0000000408097981 */ /* 0x000328000c1e1500 */
[----:B------:R1:W4:Y:S04]  /*4cb0*/  LDG.E.U16 R7, [R6.64] ;  /* 0x0000000406077981 */ /* 0x000328000c1e1500 */
[----:B0-----:R-:W0:Y:S02]  /*4cc0*/  S2R R12, SR_TID.X ;  /* 0x00000000000c7919 */ /* 0x001e240000002100 */
[----:B0-----:R-:W-:-:S04]  /*4cd0*/  LOP3.LUT R12, R12, 0xff, RZ, 0xc0, !PT ;  /* 0x000000ff0c0c7812 */ /* 0x001fc800078ec0ff */
[----:B------:R-:W-:-:S05]  /*4ce0*/  SHF.L.U32 R12, R12, 0x1, RZ ;  /* 0x000000010c0c7819 */ /* 0x000fca00000006ff */
[----:B--2---:R-:W-:Y:S04]  /*4cf0*/  STS.U16 [R12], R23 ;  /* 0x000000170c007388 */ /* 0x004fe80000000400 */
[----:B---3--:R-:W-:Y:S04]  /*4d00*/  STS.U16 [R12+0x1000], R24 ;  /* 0x001000180c007388 */ /* 0x008fe80000000400 */
[----:B-----5:R-:W-:Y:S04]  /*4d10*/  STS.U16 [R12+0x2000], R28 ;  /* 0x0020001c0c007388 */ /* 0x020fe80000000400 */
[----:B------:R0:W-:Y:S04]  /*4d20*/  STL [R1+0xdc], R13 ;  /* 0x0000dc0d01007387 */ /* 0x0001e80000100800 */
[----:B0-----:R-:W2:Y:S04]  /*4d30*/  LDL.LU R13, [R1] ;  /* 0x00000000010d7983 */ /* 0x001ea80000300800 */
[----:B-1----:R-:W3:Y:S04]  /*4d40*/  LDL.LU R10, [R1+0x8] ;  /* 0x00000800010a7983 */ /* 0x002ee80000300800 */
[----:B----4-:R0:W-:Y:S04]  /*4d50*/  STL [R1+0xd8], R11 ;  /* 0x0000d80b01007387 */ /* 0x0101e80000100800 */
[----:B0-----:R-:W4:Y:S04]  /*4d60*/  LDL.LU R11, [R1+0x4] ;  /* 0x00000400010b7983 */ /* 0x001f280000300800 */
[----:B------:R-:W5:Y:S04]  /*4d70*/  LDL.LU R8, [R1+0x18] ;  /* 0x0000180001087983 */ /* 0x000f680000300800 */
[----:B------:R0:W-:Y:S04]  /*4d80*/  STL [R1+0xd4], R9 ;  /* 0x0000d40901007387 */ /* 0x0001e80000100800 */
[----:B0-----:R-:W2:Y:S04]  /*4d90*/  LDL.LU R9, [R1+0xc] ;  /* 0x00000c0001097983 */ /* 0x001ea80000300800 */
[----:B------:R-:W2:Y:S04]  /*4da0*/  LDL.LU R6, [R1+0x14] ;  /* 0x0000140001067983 */ /* 0x000ea80000300800 */
[----:B------:R0:W-:Y:S04]  /*4db0*/  STL [R1+0xd0], R7 ;  /* 0x0000d00701007387 */ /* 0x0001e80000100800 */
[----:B0-----:R-:W3:Y:S04]  /*4dc0*/  LDL.LU R7, [R1+0x10] ;  /* 0x0000100001077983 */ /* 0x001ee80000300800 */
[----:B------:R-:W3:Y:S04]  /*4dd0*/  LDL.LU R23, [R1+0x15a0] ;  /* 0x0015a00001177983 */ /* 0x000ee80000300800 */
[----:B------:R-:W3:Y:S04]  /*4de0*/  LDL.LU R24, [R1+0x159c] ;  /* 0x00159c0001187983 */ /* 0x000ee80000300800 */
[----:B------:R-:W3:Y:S04]  /*4df0*/  LDL.LU R28, [R1+0x1598] ;  /* 0x00159800011c7983 */ /* 0x000ee80000300800 */
[----:B------:R0:W-:Y:S02]  /*4e00*/  STS.U16 [R12+0x4000], R0 ;  /* 0x004000000c007388 */ /* 0x0001e40000000400 */
[----:B0-----:R-:W-:-:S02]  /*4e10*/  MOV R0, c[0x0][0x198] ;  /* 0x0000660000007a02 */ /* 0x001fc40000000f00 */
[----:B--2---:R-:W-:Y:S04]  /*4e20*/  STS.U16 [R12+0x8000], R6 ;  /* 0x008000060c007388 */ /* 0x004fe80000000400 */
[----:B---3--:R-:W-:Y:S04]  /*4e30*/  STS.U16 [R12+0x10000], R28 ;  /* 0x0100001c0c007388 */ /* 0x008fe80000000400 */
[----:B------:R-:W-:Y:S04]  /*4e40*/  STS.U16 [R12+0x11000], R24 ;  /* 0x011000180c007388 */ /* 0x000fe80000000400 */
[----:B------:R-:W-:Y:S04]  /*4e50*/  STS.U16 [R12+0x9000], R7 ;  /* 0x009000070c007388 */ /* 0x000fe80000000400 */
[----:B------:R-:W-:Y:S04]  /*4e60*/  STS.U16 [R12+0x12000], R23 ;  /* 0x012000170c007388 */ /* 0x000fe80000000400 */
[----:B------:R-:W-:Y:S04]  /*4e70*/  STS.U16 [R12+0x13000], R22 ;  /* 0x013000160c007388 */ /* 0x000fe80000000400 */
[----:B-----5:R-:W-:Y:S04]  /*4e80*/  STS.U16 [R12+0x5000], R8 ;  /* 0x005000080c007388 */ /* 0x020fe80000000400 */
[----:B------:R-:W-:Y:S04]  /*4e90*/  STS.U16 [R12+0xa000], R9 ;  /* 0x00a000090c007388 */ /* 0x000fe80000000400 */
[----:B------:R-:W-:Y:S04]  /*4ea0*/  STS.U16 [R12+0x14000], R19 ;  /* 0x014000130c007388 */ /* 0x000fe80000000400 */
[----:B------:R-:W-:Y:S04]  /*4eb0*/  STS.U16 [R12+0x15000], R18 ;  /* 0x015000120c007388 */ /* 0x000fe80000000400 */
[----:B------:R-:W-:Y:S04]  /*4ec0*/  STS.U16 [R12+0xb000], R10 ;  /* 0x00b0000a0c007388 */ /* 0x000fe80000000400 */
[----:B------:R-:W-:Y:S04]  /*4ed0*/  STS.U16 [R12+0x16000], R17 ;  /* 0x016000110c007388 */ /* 0x000fe80000000400 */
[----:B------:R0:W-:Y:S04]  /*4ee0*/  STS.U16 [R12+0x17000], R16 ;  /* 0x017000100c007388 */ /* 0x0001e80000000400 */
[----:B----4-:R-:W-:Y:S04]  /*4ef0*/  STS.U16 [R12+0x3000], R11 ;  /* 0x0030000b0c007388 */ /* 0x010fe80000000400 */
[----:B------:R-:W-:Y:S04]  /*4f00*/  STS.U16 [R12+0x6000], R13 ;  /* 0x0060000d0c007388 */ /* 0x000fe80000000400 */
[----:B------:R-:W-:Y:S01]  /*4f10*/  STS.U16 [R12+0xc000], R29 ;  /* 0x00c0001d0c007388 */ /* 0x000fe20000000400 */
[----:B0-----:R-:W-:-:S03]  /*4f20*/  IMAD R16, R0, 0x57, RZ ;  /* 0x0000005700107824 */ /* 0x001fc600078e02ff */
[----:B------:R-:W-:Y:S01]  /*4f30*/  STS.U16 [R12+0x18000], R15 ;  /* 0x0180000f0c007388 */ /* 0x000fe20000000400 */
[----:B------:R-:W-:-:S03]  /*4f40*/  IMAD R17, R0, 0x5f, RZ ;  /* 0x0000005f00117824 */ /* 0x000fc600078e02ff */
[----:B------:R-:W-:Y:S01]  /*4f50*/  STS.U16 [R12+0x19000], R14 ;  /* 0x0190000e0c007388 */ /* 0x000fe20000000400 */
[----:B------:R-:W-:-:S03]  /*4f60*/  IMAD R10, R0, 0x10e, RZ ;  /* 0x0000010e000a7824 */ /* 0x000fc600078e02ff */
[----:B------:R0:W-:Y:S01]  /*4f70*/  STS.U16 [R12+0xd000], R25 ;  /* 0x00d000190c007388 */ /* 0x0001e20000000400 */
[----:B------:R-:W-:-:S03]  /*4f80*/  IMAD R18, R0, 0x67, RZ ;  /* 0x0000006700127824 */ /* 0x000fc600078e02ff */
[----:B------:R-:W-:Y:S01]  /*4f90*/  STS.U16 [R12+0x1a000], R5 ;  /* 0x01a000050c007388 */ /* 0x000fe20000000400 */
[----:B------:R-:W-:-:S03]  /*4fa0*/  IMAD R19, R0, 0xee, RZ ;  /* 0x000000ee00137824 */ /* 0x000fc600078e02ff */
[----:B------:R1:W-:Y:S01]  /*4fb0*/  STS.U16 [R12+0x1b000], R4 ;  /* 0x01b000040c007388 */ /* 0x0003e20000000400 */
[C---:B------:R-:W-:Y:S02]  /*4fc0*/  IMAD R23, R0.reuse, 0x77, RZ ;  /* 0x0000007700177824 */ /* 0x040fe400078e02ff */
[C---:B------:R-:W-:Y:S01]  /*4fd0*/  IMAD R22, R0.reuse, 0x12e, RZ ;  /* 0x0000012e00167824 */ /* 0x040fe200078e02ff */
[----:B------:R-:W-:Y:S01]  /*4fe0*/  STS.U16 [R12+0x7000], R21 ;  /* 0x007000150c007388 */ /* 0x000fe20000000400 */
[C---:B0-----:R-:W-:Y:S02]  /*4ff0*/  IMAD R25, R0.reuse, 0x7f, RZ ;  /* 0x0000007f00197824 */ /* 0x041fe400078e02ff */
[C---:B------:R-:W-:Y:S01]  /*5000*/  IMAD R24, R0.reuse, 0x13c, RZ ;  /* 0x0000013c00187824 */ /* 0x040fe200078e02ff */
[----:B------:R-:W-:Y:S01]  /*5010*/  STS.U16 [R12+0xe000], R20 ;  /* 0x00e000140c007388 */ /* 0x000fe20000000400 */
[C---:B------:R-:W-:Y:S02]  /*5020*/  IMAD R28, R0.reuse, 0x13e, RZ ;  /* 0x0000013e001c7824 */ /* 0x040fe400078e02ff */
[C---:B-1----:R-:W-:Y:S01]  /*5030*/  IMAD R4, R0.reuse, 0x1fe, RZ ;  /* 0x000001fe00047824 */ /* 0x042fe200078e02ff */
[----:B------:R0:W-:Y:S01]  /*5040*/  STS.U16 [R12+0x1c000], R3 ;  /* 0x01c000030c007388 */ /* 0x0001e20000000400 */
[----:B------:R-:W-:-:S02]  /*5050*/  IMAD R29, R0, 0x14c, RZ ;  /* 0x0000014c001d7824 */ /* 0x000fc400078e02ff */
[C---:B------:R-:W-:Y:S01]  /*5060*/  IMAD R5, R0.reuse, 0x10c, RZ ;  /* 0x0000010c00057824 */ /* 0x040fe200078e02ff */
[----:B------:R1:W-:Y:S01]  /*5070*/  STS.U16 [R12+0x1d000], R2 ;  /* 0x01d000020c007388 */ /* 0x0003e20000000400 */
[----:B------:R-:W-:-:S03]  /*5080*/  IMAD R11, R0, 0x11c, RZ ;  /* 0x0000011c000b7824 */ /* 0x000fc600078e02ff */
[----:B------:R2:W-:Y:S01]  /*5090*/  STL.64 [R1+0x1590], R16 ;  /* 0x0015901001007387 */ /* 0x0005e20000100a00 */
[----:B0-----:R-:W-:-:S03]  /*50a0*/  IMAD R3, R0, 0x9e, RZ ;  /* 0x0000009e00037824 */ /* 0x001fc600078e02ff */
[----:B------:R0:W-:Y:S01]  /*50b0*/  STL.64 [R1+0x1588], R18 ;  /* 0x0015881201007387 */ /* 0x0001e20000100a00 */
[C---:B-1----:R-:W-:Y:S02]  /*50c0*/  IMAD R2, R0.reuse, 0x8e, RZ ;  /* 0x0000008e00027824 */ /* 0x042fe400078e02ff */
[----:B------:R-:W-:Y:S01]  /*50d0*/  IMAD R12, R0, 0x11e, RZ ;  /* 0x0000011e000c7824 */ /* 0x000fe200078e02ff */
[----:B------:R1:W-:Y:S01]  /*50e0*/  STL.64 [R1+0x1580], R22 ;  /* 0x0015801601007387 */ /* 0x0003e20000100a00 */
[-C--:B--2---:R-:W-:Y:S01]  /*50f0*/  IADD3 R16, P0, R10, R26.reuse, RZ ;  /* 0x0000001a0a107210 */ /* 0x084fe20007f1e0ff */
[C---:B------:R-:W-:Y:S02]  /*5100*/  IMAD R13, R0.reuse, 0xff, RZ ;  /* 0x000000ff000d7824 */ /* 0x040fe400078e02ff */
[----:B------:R2:W-:Y:S01]  /*5110*/  STL.64 [R1+0x1570], R24 ;  /* 0x0015701801007387 */ /* 0x0005e20000100a00 */
[----:B------:R-:W-:Y:S01]  /*5120*/  IMAD R14, R0, 0x47, RZ ;  /* 0x00000047000e7824 */ /* 0x000fe200078e02ff */
[-C--:B------:R-:W-:Y:S01]  /*5130*/  IADD3 R4, P3, R4, R26.reuse, RZ ;  /* 0x0000001a04047210 */ /* 0x080fe20007f7e0ff */
[----:B------:R-:W-:Y:S01]  /*5140*/  IMAD R15, R0, 0x4f, RZ ;  /* 0x0000004f000f7824 */ /* 0x000fe200078e02ff */
[----:B------:R3:W-:Y:S01]  /*5150*/  STL.64 [R1+0x1578], R28 ;  /* 0x0015781c01007387 */ /* 0x0007e20000100a00 */
[----:B------:R-:W-:Y:S01]  /*5160*/  IMAD.MOV.U32 R10, RZ, RZ, R16 ;  /* 0x000000ffff0a7224 */ /* 0x000fe200078e0010 */
[----:B0-----:R-:W-:-:S02]  /*5170*/  IADD3 R18, P4, R2, R26, RZ ;  /* 0x0000001a02127210 */ /* 0x001fc40007f9e0ff */
[-C--:B-1----:R-:W-:Y:S01]  /*5180*/  IADD3 R22, P6, R5, R26.reuse, RZ ;  /* 0x0000001a05167210 */ /* 0x082fe20007fde0ff */
[----:B------:R0:W-:Y:S01]  /*5190*/  STL [R1+0x80], R16 ;  /* 0x0000801001007387 */ /* 0x0001e20000100800 */
[----:B------:R-:W-:Y:S02]  /*51a0*/  LEA.HI.X.SX32 R5, R13, R27, 0x1, P3 ;  /* 0x0000001b0d057211 */ /* 0x000fe400018f0eff */
[-C--:B--2---:R-:W-:Y:S02]  /*51b0*/  IADD3 R24, P2, R12, R26.reuse, RZ ;  /* 0x0000001a0c187210 */ /* 0x084fe40007f5e0ff */
[-C--:B---3--:R-:W-:Y:S02]  /*51c0*/  IADD3 R28, P1, R11, R26.reuse, RZ ;  /* 0x0000001a0b1c7210 */ /* 0x088fe40007f3e0ff */
[----:B0-----:R-:W-:Y:S01]  /*51d0*/  IADD3 R16, P5, R3, R26, RZ ;  /* 0x0000001a03107210 */ /* 0x001fe20007fbe0ff */
[----:B------:R-:W-:Y:S01]  /*51e0*/  STL [R1+0x88], R22 ;  /* 0x0000881601007387 */ /* 0x000fe20000100800 */
[----:B------:R-:W-:-:S02]  /*51f0*/  MOV R11, R17 ;  /* 0x00000011000b7202 */ /* 0x000fc40000000f00 */
[-C--:B------:R-:W-:Y:S01]  /*5200*/  LEA.HI.X.SX32 R19, R14, R27.reuse, 0x1, P4 ;  /* 0x0000001b0e137211 */ /* 0x080fe200020f0eff */
[----:B------:R-:W-:Y:S01]  /*5210*/  STL [R1+0x78], R28 ;  /* 0x0000781c01007387 */ /* 0x000fe20000100800 */
[----:B------:R-:W-:-:S03]  /*5220*/  LEA.HI.X.SX32 R17, R15, R27, 0x1, P5 ;  /* 0x0000001b0f117211 */ /* 0x000fc600028f0eff */
[----:B------:R-:W-:Y:S04]  /*5230*/  STL [R1+0x70], R24 ;  /* 0x0000701801007387 */ /* 0x000fe80000100800 */
[----:B------:R-:W-:Y:S04]  /*5240*/  STL.64 [R1+0x1460], R4 ;  /* 0x0014600401007387 */ /* 0x000fe80000100a00 */
[----:B------:R-:W-:Y:S04]  /*5250*/  STL.64 [R1+0xc8], R18 ;  /* 0x0000c81201007387 */ /* 0x000fe80000100a00 */
[----:B------:R0:W-:Y:S04]  /*5260*/  STL.64 [R1+0xc0], R16 ;  /* 0x0000c01001007387 */ /* 0x0001e80000100a00 */
[----:B0-----:R-:W2:Y:S01]  /*5270*/  LDL.LU.64 R16, [R1+0x1590] ;  /* 0x0015900001107983 */ /* 0x001ea20000300a00 */
[----:B------:R-:W-:-:S02]  /*5280*/  IMAD R6, R0, 0xae, RZ ;  /* 0x000000ae00067824 */ /* 0x000fc400078e02ff */
[----:B------:R-:W-:Y:S01]  /*5290*/  IMAD R7, R0, 0xbe, RZ ;  /* 0x000000be00077824 */ /* 0x000fe200078e02ff */
[----:B------:R-:W-:Y:S02]  /*52a0*/  MOV R12, R22 ;  /* 0x00000016000c7202 */ /* 0x000fe40000000f00 */
[-C--:B------:R-:W-:Y:S02]  /*52b0*/  IADD3 R22, P3, R6, R26.reuse, RZ ;  /* 0x0000001a06167210 */ /* 0x080fe40007f7e0ff */
[----:B------:R-:W-:Y:S01]  /*52c0*/  IADD3 R18, P4, R7, R26, RZ ;  /* 0x0000001a07127210 */ /* 0x000fe20007f9e0ff */
[----:B------:R-:W-:Y:S01]  /*52d0*/  IMAD.MOV.U32 R13, RZ, RZ, R23 ;  /* 0x000000ffff0d7224 */ /* 0x000fe200078e0017 */
[-C--:B--2---:R-:W-:Y:S02]  /*52e0*/  LEA.HI.X.SX32 R23, R16, R27.reuse, 0x1, P3 ;  /* 0x0000001b10177211 */ /* 0x084fe400018f0eff */
[----:B------:R-:W-:-:S03]  /*52f0*/  LEA.HI.X.SX32 R19, R17, R27, 0x1, P4 ;  /* 0x0000001b11137211 */ /* 0x000fc600020f0eff */
[----:B------:R-:W-:Y:S04]  /*5300*/  STL.64 [R1+0xb8], R22 ;  /* 0x0000b81601007387 */ /* 0x000fe80000100a00 */
[----:B------:R0:W-:Y:S04]  /*5310*/  STL.64 [R1+0xb0], R18 ;  /* 0x0000b01201007387 */ /* 0x0001e80000100a00 */
[----:B0-----:R-:W2:Y:S01]  /*5320*/  LDL.LU.64 R18, [R1+0x1588] ;  /* 0x0015880001127983 */ /* 0x001ea20000300a00 */
[C---:B------:R-:W-:Y:S02]  /*5330*/  IMAD R8, R0.reuse, 0xce, RZ ;  /* 0x000000ce00087824 */ /* 0x040fe400078e02ff */
[----:B------:R-:W-:-:S02]  /*5340*/  IMAD R9, R0, 0xde, RZ ;  /* 0x000000de00097824 */ /* 0x000fc400078e02ff */
[----:B------:R-:W-:Y:S01]  /*5350*/  IMAD R21, R0, 0x6f, RZ ;  /* 0x0000006f00157824 */ /* 0x000fe200078e02ff */
[-C--:B------:R-:W-:Y:S02]  /*5360*/  IADD3 R14, P5, R8, R26.reuse, RZ ;  /* 0x0000001a080e7210 */ /* 0x080fe40007fbe0ff */
[----:B------:R-:W-:-:S04]  /*5370*/  IADD3 R22, P3, R9, R26, RZ ;  /* 0x0000001a09167210 */ /* 0x000fc80007f7e0ff */
[-C--:B------:R-:W-:Y:S02]  /*5380*/  LEA.HI.X.SX32 R23, R21, R27.reuse, 0x1, P3 ;  /* 0x0000001b15177211 */ /* 0x080fe400018f0eff */
[----:B--2---:R-:W-:-:S05]  /*5390*/  LEA.HI.X.SX32 R15, R18, R27, 0x1, P5 ;  /* 0x0000001b120f7211 */ /* 0x004fca00028f0eff */
[----:B------:R-:W-:Y:S04]  /*53a0*/  STL.64 [R1+0xa8], R14 ;  /* 0x0000a80e01007387 */ /* 0x000fe80000100a00 */
[----:B------:R0:W-:Y:S04]  /*53b0*/  STL.64 [R1+0xa0], R22 ;  /* 0x0000a01601007387 */ /* 0x0001e80000100a00 */
[----:B0-----:R-:W2:Y:S01]  /*53c0*/  LDL.LU.64 R22, [R1+0x1580] ;  /* 0x0015800001167983 */ /* 0x001ea20000300a00 */
[----:B------:R-:W-:Y:S01]  /*53d0*/  MOV R16, R24 ;  /* 0x0000001800107202 */ /* 0x000fe20000000f00 */
[----:B------:R-:W-:Y:S01]  /*53e0*/  IMAD R20, R0, 0x12c, RZ ;  /* 0x0000012c00147824 */ /* 0x000fe200078e02ff */
[----:B------:R-:W-:-:S02]  /*53f0*/  IADD3 R24, P4, R19, R26, RZ ;  /* 0x0000001a13187210 */ /* 0x000fc40007f9e0ff */
[----:B------:R-:W-:Y:S02]  /*5400*/  MOV R17, R25 ;  /* 0x0000001900117202 */ /* 0x000fe40000000f00 */
[----:B------:R-:W-:Y:S01]  /*5410*/  IADD3 R4, P3, R20, R26, RZ ;  /* 0x0000001a14047210 */ /* 0x000fe20007f7e0ff */
[----:B------:R-:W-:Y:S01]  /*5420*/  IMAD.MOV.U32 R20, RZ, RZ, R28 ;  /* 0x000000ffff147224 */ /* 0x000fe200078e001c */
[----:B------:R-:W-:Y:S02]  /*5430*/  MOV R21, R29 ;  /* 0x0000001d00157202 */ /* 0x000fe40000000f00 */
[----:B------:R-:W3:Y:S01]  /*5440*/  LDL.LU.64 R28, [R1+0x1578] ;  /* 0x00157800011c7983 */ /* 0x000ee20000300a00 */
[----:B--2---:R-:W-:-:S05]  /*5450*/  LEA.HI.X.SX32 R25, R23, R27, 0x1, P4 ;  /* 0x0000001b17197211 */ /* 0x004fca00020f0eff */
[----:B------:R0:W-:Y:S04]  /*5460*/  STL.64 [R1+0x98], R24 ;  /* 0x0000981801007387 */ /* 0x0001e80000100a00 */
[----:B0-----:R-:W2:Y:S01]  /*5470*/  LDL.LU.64 R24, [R1+0x1570] ;  /* 0x0015700001187983 */ /* 0x001ea20000300a00 */
[C---:B------:R-:W-:Y:S02]  /*5480*/  IMAD R11, R0.reuse, 0xfe, RZ ;  /* 0x000000fe000b7824 */ /* 0x040fe400078e02ff */
[----:B------:R-:W-:-:S03]  /*5490*/  IMAD R13, R0, 0x86, RZ ;  /* 0x00000086000d7824 */ /* 0x000fc600078e02ff */
[-C--:B------:R-:W-:Y:S01]  /*54a0*/  IADD3 R14, P5, R11, R26.reuse, RZ ;  /* 0x0000001a0b0e7210 */ /* 0x080fe20007fbe0ff */
[C---:B------:R-:W-:Y:S01]  /*54b0*/  IMAD R11, R0.reuse, 0x87, RZ ;  /* 0x00000087000b7824 */ /* 0x040fe200078e02ff */
[-C--:B------:R-:W-:Y:S01]  /*54c0*/  LEA.HI.X.SX32 R13, R13, R27.reuse, 0x1, P6 ;  /* 0x0000001b0d0d7211 */ /* 0x080fe200030f0eff */
[----:B------:R-:W-:Y:S03]  /*54d0*/  STL [R1+0x68], R4 ;  /* 0x0000680401007387 */ /* 0x000fe60000100800 */
[----:B------:R-:W-:Y:S01]  /*54e0*/  LEA.HI.X.SX32 R11, R11, R27, 0x1, P0 ;  /* 0x0000001b0b0b7211 */ /* 0x000fe200000f0eff */
[----:B------:R-:W-:Y:S01]  /*54f0*/  IMAD R10, R0, 0x8f, RZ ;  /* 0x0000008f000a7824 */ /* 0x000fe200078e02ff */
[----:B------:R-:W-:-:S04]  /*5500*/  IADD3 R22, P4, R22, R26, RZ ;  /* 0x0000001a16167210 */ /* 0x000fc80007f9e0ff */
[----:B------:R-:W-:Y:S01]  /*5510*/  LEA.HI.X.SX32 R17, R10, R27, 0x1, P2 ;  /* 0x0000001b0a117211 */ /* 0x000fe200010f0eff */
[----:B------:R-:W-:Y:S01]  /*5520*/  IMAD R10, R0, 0x96, RZ ;  /* 0x00000096000a7824 */ /* 0x000fe200078e02ff */
[----:B---3--:R-:W-:Y:S02]  /*5530*/  IADD3 R12, P0, R29, R26, RZ ;  /* 0x0000001a1d0c7210 */ /* 0x008fe40007f1e0ff */
[----:B------:R-:W-:Y:S02]  /*5540*/  MOV R29, R5 ;  /* 0x00000005001d7202 */ /* 0x000fe40000000f00 */
[----:B------:R-:W-:Y:S01]  /*5550*/  LEA.HI.X.SX32 R29, R10, R27, 0x1, P3 ;  /* 0x0000001b0a1d7211 */ /* 0x000fe200018f0eff */
[C---:B------:R-:W-:Y:S02]  /*5560*/  IMAD R10, R0.reuse, 0x16c, RZ ;  /* 0x0000016c000a7824 */ /* 0x040fe400078e02ff */
[C---:B------:R-:W-:Y:S02]  /*5570*/  IMAD R5, R0.reuse, 0x14e, RZ ;  /* 0x0000014e00057824 */ /* 0x040fe400078e02ff */
[----:B------:R-:W-:-:S02]  /*5580*/  IMAD R18, R0, 0xa6, RZ ;  /* 0x000000a600127824 */ /* 0x000fc400078e02ff */
[----:B------:R-:W-:-:S05]  /*5590*/  IMAD R16, R0, 0x15e, RZ ;  /* 0x0000015e00107824 */ /* 0x000fca00078e02ff */
[----:B------:R-:W-:Y:S02]  /*55a0*/  IADD3 R16, P3, R16, R26, RZ ;  /* 0x0000001a10107210 */ /* 0x000fe40007f7e0ff */
[----:B--2---:R-:W-:-:S05]  /*55b0*/  LEA.HI.X.SX32 R15, R25, R27, 0x1, P5 ;  /* 0x0000001b190f7211 */ /* 0x004fca00028f0eff */
[----:B------:R0:W-:Y:S04]  /*55c0*/  STL.64 [R1+0x90], R14 ;  /* 0x0000900e01007387 */ /* 0x0001e80000100a00 */
[----:B------:R-:W-:Y:S04]  /*55d0*/  STL [R1+0x8c], R13 ;  /* 0x00008c0d01007387 */ /* 0x000fe80000100800 */
[----:B------:R1:W-:Y:S01]  /*55e0*/  STL [R1+0x84], R11 ;  /* 0x0000840b01007387 */ /* 0x0003e20000100800 */
[----:B0-----:R-:W-:Y:S02]  /*55f0*/  IADD3 R14, P5, R24, R26, RZ ;  /* 0x0000001a180e7210 */ /* 0x001fe40007fbe0ff */
[----:B------:R-:W-:Y:S01]  /*5600*/  MOV R24, R20 ;  /* 0x0000001400187202 */ /* 0x000fe20000000f00 */
[----:B-1----:R-:W-:-:S02]  /*5610*/  IMAD R11, R0, 0x15c, RZ ;  /* 0x0000015c000b7824 */ /* 0x002fc400078e02ff */
[----:B------:R-:W-:-:S03]  /*5620*/  IMAD.MOV.U32 R25, RZ, RZ, R21 ;  /* 0x000000ffff197224 */ /* 0x000fc600078e0015 */
[----:B------:R-:W-:Y:S01]  /*5630*/  IADD3 R24, P2, R11, R26, RZ ;  /* 0x0000001a0b187210 */ /* 0x000fe20007f5e0ff */
[----:B------:R-:W-:Y:S01]  /*5640*/  IMAD R11, R0, 0x97, RZ ;  /* 0x00000097000b7824 */ /* 0x000fe200078e02ff */
[----:B------:R-:W-:-:S04]  /*5650*/  LEA.HI.X.SX32 R25, R2, R27, 0x1, P1 ;  /* 0x0000001b02197211 */ /* 0x000fc800008f0eff */
[-C--:B------:R-:W-:Y:S01]  /*5660*/  LEA.HI.X.SX32 R23, R11, R27.reuse, 0x1, P4 ;  /* 0x0000001b0b177211 */ /* 0x080fe200020f0eff */
[----:B------:R-:W-:Y:S01]  /*5670*/  STL [R1+0x7c], R25 ;  /* 0x00007c1901007387 */ /* 0x000fe20000100800 */
[----:B------:R-:W-:-:S03]  /*5680*/  LEA.HI.X.SX32 R15, R3, R27, 0x1, P5 ;  /* 0x0000001b030f7211 */ /* 0x000fc600028f0eff */
[----:B------:R-:W-:Y:S01]  /*5690*/  STL [R1+0x74], R17 ;  /* 0x0000741101007387 */ /* 0x000fe20000100800 */
[----:B------:R-:W-:-:S03]  /*56a0*/  IMAD R11, R0, 0x16e, RZ ;  /* 0x0000016e000b7824 */ /* 0x000fc600078e02ff */
[----:B------:R-:W-:Y:S01]  /*56b0*/  STL [R1+0x6c], R29 ;  /* 0x00006c1d01007387 */ /* 0x000fe20000100800 */
[----:B------:R-:W-:-:S03]  /*56c0*/  IADD3 R20, P6, R28, R26, RZ ;  /* 0x0000001a1c147210 */ /* 0x000fc60007fde0ff */
[----:B------:R0:W-:Y:S04]  /*56d0*/  STL.64 [R1+0x60], R22 ;  /* 0x0000601601007387 */ /* 0x0001e80000100a00 */
[----:B------:R1:W-:Y:S01]  /*56e0*/  STL.64 [R1+0x58], R14 ;  /* 0x0000580e01007387 */ /* 0x0003e20000100a00 */
[-C--:B0-----:R-:W-:Y:S01]  /*56f0*/  IADD3 R22, P4, R10, R26.reuse, RZ ;  /* 0x0000001a0a167210 */ /* 0x081fe20007f9e0ff */
[C---:B------:R-:W-:Y:S01]  /*5700*/  IMAD R10, R0.reuse, 0x9f, RZ ;  /* 0x0000009f000a7824 */ /* 0x040fe200078e02ff */
[----:B-1----:R-:W-:Y:S01]  /*5710*/  IADD3 R14, P5, R11, R26, RZ ;  /* 0x0000001a0b0e7210 */ /* 0x002fe20007fbe0ff */
[----:B------:R-:W-:-:S03]  /*5720*/  IMAD R11, R0, 0x17c, RZ ;  /* 0x0000017c000b7824 */ /* 0x000fc600078e02ff */
[----:B------:R-:W-:Y:S02]  /*5730*/  LEA.HI.X.SX32 R21, R10, R27, 0x1, P6 ;  /* 0x0000001b0a157211 */ /* 0x000fe400030f0eff */
[----:B------:R-:W-:-:S03]  /*5740*/  MOV R28, R4 ;  /* 0x00000004001c7202 */ /* 0x000fc60000000f00 */
[----:B------:R0:W-:Y:S01]  /*5750*/  STL.64 [R1+0x50], R20 ;  /* 0x0000501401007387 */ /* 0x0001e20000100a00 */
[-C--:B------:R-:W-:Y:S02]  /*5760*/  IADD3 R4, P1, R5, R26.reuse, RZ ;  /* 0x0000001a05047210 */ /* 0x080fe40007f3e0ff */
[-C--:B------:R-:W-:Y:S01]  /*5770*/  LEA.HI.X.SX32 R13, R18, R27.reuse, 0x1, P0 ;  /* 0x0000001b120d7211 */ /* 0x080fe200000f0eff */
[----:B------:R-:W-:Y:S01]  /*5780*/  IMAD R18, R0, 0xaf, RZ ;  /* 0x000000af00127824 */ /* 0x000fe200078e02ff */
[-C--:B------:R-:W-:Y:S02]  /*5790*/  LEA.HI.X.SX32 R25, R6, R27.reuse, 0x1, P2 ;  /* 0x0000001b06197211 */ /* 0x080fe400010f0eff */
[----:B0-----:R-:W-:Y:S01]  /*57a0*/  IADD3 R20, P6, R11, R26, RZ ;  /* 0x0000001a0b147210 */ /* 0x001fe20007fde0ff */
[----:B------:R-:W-:Y:S01]  /*57b0*/  IMAD R11, R0, 0xa7, RZ ;  /* 0x000000a7000b7824 */ /* 0x000fe200078e02ff */
[----:B------:R-:W-:-:S04]  /*57c0*/  LEA.HI.X.SX32 R17, R18, R27, 0x1, P3 ;  /* 0x0000001b12117211 */ /* 0x000fc800018f0eff */
[----:B------:R-:W-:Y:S01]  /*57d0*/  LEA.HI.X.SX32 R5, R11, R27, 0x1, P1 ;  /* 0x0000001b0b057211 */ /* 0x000fe200008f0eff */
[----:B------:R0:W-:Y:S01]  /*57e0*/  STL.64 [R1+0x48], R12 ;  /* 0x0000480c01007387 */ /* 0x0001e20000100a00 */
[----:B------:R-:W-:-:S03]  /*57f0*/  IMAD R10, R0, 0x17e, RZ ;  /* 0x0000017e000a7824 */ /* 0x000fc600078e02ff */
[----:B------:R-:W-:Y:S01]  /*5800*/  STL.64 [R1+0x40], R4 ;  /* 0x0000400401007387 */ /* 0x000fe20000100a00 */
[----:B------:R-:W-:-:S03]  /*5810*/  IMAD R18, R0, 0xb7, RZ ;  /* 0x000000b700127824 */ /* 0x000fc600078e02ff */
[----:B------:R-:W-:Y:S04]  /*5820*/  STL.64 [R1+0x38], R24 ;  /* 0x0000381801007387 */ /* 0x000fe80000100a00 */
[----:B------:R1:W-:Y:S01]  /*5830*/  STL.64 [R1+0x30], R16 ;  /* 0x0000301001007387 */ /* 0x0003e20000100a00 */
[----:B------:R-:W-:Y:S01]  /*5840*/  IMAD R2, R0, 0xbf, RZ ;  /* 0x000000bf00027824 */ /* 0x000fe200078e02ff */
[----:B0-----:R-:W-:Y:S02]  /*5850*/  IADD3 R12, P0, R10, R26, RZ ;  /* 0x0000001a0a0c7210 */ /* 0x001fe40007f1e0ff */
[-C--:B------:R-:W-:Y:S01]  /*5860*/  LEA.HI.X.SX32 R15, R18, R27.reuse, 0x1, P5 ;  /* 0x0000001b120f7211 */ /* 0x080fe200028f0eff */
[----:B-1----:R-:W-:Y:S01]  /*5870*/  IMAD R17, R0, 0xb6, RZ ;  /* 0x000000b600117824 */ /* 0x002fe200078e02ff */
[----:B------:R-:W-:-:S04]  /*5880*/  LEA.HI.X.SX32 R21, R7, R27, 0x1, P6 ;  /* 0x0000001b07157211 */ /* 0x000fc800030f0eff */
[-C--:B------:R-:W-:Y:S01]  /*5890*/  LEA.HI.X.SX32 R23, R17, R27.reuse, 0x1, P4 ;  /* 0x0000001b11177211 */ /* 0x080fe200020f0eff */
[----:B------:R-:W-:Y:S01]  /*58a0*/  IMAD R5, R0, 0x18e, RZ ;  /* 0x0000018e00057824 */ /* 0x000fe200078e02ff */
[----:B------:R-:W-:Y:S01]  /*58b0*/  LEA.HI.X.SX32 R13, R2, R27, 0x1, P0 ;  /* 0x0000001b020d7211 */ /* 0x000fe200000f0eff */
[C---:B------:R-:W-:Y:S02]  /*58c0*/  IMAD R10, R0.reuse, 0x18c, RZ ;  /* 0x0000018c000a7824 */ /* 0x040fe400078e02ff */
[----:B------:R-:W-:Y:S01]  /*58d0*/  STL.64 [R1+0x28], R22 ;  /* 0x0000281601007387 */ /* 0x000fe20000100a00 */
[C---:B------:R-:W-:Y:S02]  /*58e0*/  IMAD R25, R0.reuse, 0x19c, RZ ;  /* 0x0000019c00197824 */ /* 0x040fe400078e02ff */
[C---:B------:R-:W-:Y:S01]  /*58f0*/  IMAD R16, R0.reuse, 0x19e, RZ ;  /* 0x0000019e00107824 */ /* 0x040fe200078e02ff */
[----:B------:R-:W-:Y:S01]  /*5900*/  STL.64 [R1+0x20], R14 ;  /* 0x0000200e01007387 */ /* 0x000fe20000100a00 */
[----:B------:R-:W-:Y:S01]  /*5910*/  IMAD R2, R0, 0xc7, RZ ;  /* 0x000000c700027824 */ /* 0x000fe200078e02ff */
[----:B------:R-:W-:-:S02]  /*5920*/  IADD3 R4, P2, R5, R26, RZ ;  /* 0x0000001a05047210 */ /* 0x000fc40007f5e0ff */
[----:B------:R-:W-:Y:S01]  /*5930*/  STL.64 [R1+0x18], R20 ;  /* 0x0000181401007387 */ /* 0x000fe20000100a00 */
[----:B------:R-:W-:-:S03]  /*5940*/  IADD3 R10, P1, R10, R26, RZ ;  /* 0x0000001a0a0a7210 */ /* 0x000fc60007f3e0ff */
[----:B------:R0:W-:Y:S01]  /*5950*/  STL.64 [R1+0x10], R12 ;  /* 0x0000100c01007387 */ /* 0x0001e20000100a00 */
[-C--:B------:R-:W-:Y:S01]  /*5960*/  IADD3 R28, P3, R25, R26.reuse, RZ ;  /* 0x0000001a191c7210 */ /* 0x080fe20007f7e0ff */
[----:B------:R-:W-:Y:S01]  /*5970*/  IMAD R3, R0, 0xcf, RZ ;  /* 0x000000cf00037824 */ /* 0x000fe200078e02ff */
[----:B------:R-:W-:Y:S02]  /*5980*/  IADD3 R16, P4, R16, R26, RZ ;  /* 0x0000001a10107210 */ /* 0x000fe40007f9e0ff */
[-C--:B------:R-:W-:Y:S01]  /*5990*/  LEA.HI.X.SX32 R5, R2, R27.reuse, 0x1, P2 ;  /* 0x0000001b02057211 */ /* 0x080fe200010f0eff */
[----:B0-----:R-:W-:Y:S01]  /*59a0*/  IMAD R13, R0, 0xc6, RZ ;  /* 0x000000c6000d7824 */ /* 0x001fe200078e02ff */
[-C--:B------:R-:W-:Y:S02]  /*59b0*/  LEA.HI.X.SX32 R29, R8, R27.reuse, 0x1, P3 ;  /* 0x0000001b081d7211 */ /* 0x080fe400018f0eff */
[-C--:B------:R-:W-:Y:S02]  /*59c0*/  LEA.HI.X.SX32 R17, R3, R27.reuse, 0x1, P4 ;  /* 0x0000001b03117211 */ /* 0x080fe400020f0eff */
[----:B------:R-:W-:Y:S01]  /*59d0*/  LEA.HI.X.SX32 R11, R13, R27, 0x1, P1 ;  /* 0x0000001b0d0b7211 */ /* 0x000fe200008f0eff */
[----:B------:R-:W-:Y:S04]  /*59e0*/  STL.64 [R1+0x1468], R4 ;  /* 0x0014680401007387 */ /* 0x000fe80000100a00 */
[----:B------:R-:W-:Y:S04]  /*59f0*/  STL.64 [R1+0x8], R10 ;  /* 0x0000080a01007387 */ /* 0x000fe80000100a00 */
[----:B------:R-:W-:Y:S04]  /*5a00*/  STL.64 [R1+0x1470], R28 ;  /* 0x0014701c01007387 */ /* 0x000fe80000100a00 */
[----:B------:R0:W-:Y:S04]  /*5a10*/  STL.64 [R1+0x1478], R16 ;  /* 0x0014781001007387 */ /* 0x0001e80000100a00 */
[----:B0-----:R-:W2:Y:S04]  /*5a20*/  LDL.LU R17, [R1+0x3a0] ;  /* 0x0003a00001117983 */ /* 0x001ea80000300800 */
[----:B------:R-:W3:Y:S04]  /*5a30*/  LDL.LU R28, [R1+0x39c] ;  /* 0x00039c00011c7983 */ /* 0x000ee80000300800 */
[----:B------:R-:W4:Y:S04]  /*5a40*/  LDL.LU R29, [R1+0x398] ;  /* 0x00039800011d7983 */ /* 0x000f280000300800 */
[----:B------:R-:W5:Y:S01]  /*5a50*/  LDL.LU R4, [R1+0x3b8] ;  /* 0x0003b80001047983 */ /* 0x000f620000300800 */
[----:B------:R-:W-:-:S02]  /*5a60*/  IMAD R20, R0, 0x1cc, RZ ;  /* 0x000001cc00147824 */ /* 0x000fc400078e02ff */
[C---:B------:R-:W-:Y:S02]  /*5a70*/  IMAD R5, R0.reuse, 0xe6, RZ ;  /* 0x000000e600057824 */ /* 0x040fe400078e02ff */
[----:B------:R-:W-:Y:S01]  /*5a80*/  IMAD R24, R0, 0x1ac, RZ ;  /* 0x000001ac00187824 */ /* 0x000fe200078e02ff */
[-C--:B------:R-:W-:Y:S01]  /*5a90*/  IADD3 R20, P2, R20, R26.reuse, RZ ;  /* 0x0000001a14147210 */ /* 0x080fe20007f5e0ff */
[C---:B------:R-:W-:Y:S02]  /*5aa0*/  IMAD R14, R0.reuse, 0x1ae, RZ ;  /* 0x000001ae000e7824 */ /* 0x040fe400078e02ff */
[C---:B------:R-:W-:Y:S01]  /*5ab0*/  IMAD R6, R0.reuse, 0xd6, RZ ;  /* 0x000000d600067824 */ /* 0x040fe200078e02ff */
[-C--:B------:R-:W-:Y:S01]  /*5ac0*/  LEA.HI.X.SX32 R21, R5, R27.reuse, 0x1, P2 ;  /* 0x0000001b05157211 */ /* 0x080fe200010f0eff */
[----:B------:R-:W-:Y:S01]  /*5ad0*/  IMAD R22, R0, 0x1bc, RZ ;  /* 0x000001bc00167824 */ /* 0x000fe200078e02ff */
[-C--:B------:R-:W-:Y:S01]  /*5ae0*/  IADD3 R24, P5, R24, R26.reuse, RZ ;  /* 0x0000001a18187210 */ /* 0x080fe20007fbe0ff */
[----:B------:R-:W-:Y:S01]  /*5af0*/  IMAD R3, R0, 0xd7, RZ ;  /* 0x000000d700037824 */ /* 0x000fe200078e02ff */
[----:B------:R-:W0:Y:S01]  /*5b00*/  S2R R5, SR_TID.X ;  /* 0x0000000000057919 */ /* 0x000e220000002100 */
[-C--:B------:R-:W-:Y:S01]  /*5b10*/  IADD3 R14, P6, R14, R26.reuse, RZ ;  /* 0x0000001a0e0e7210 */ /* 0x080fe20007fde0ff */
[----:B------:R-:W-:Y:S01]  /*5b20*/  IMAD R12, R0, 0x1be, RZ ;  /* 0x000001be000c7824 */ /* 0x000fe200078e02ff */
[-C--:B------:R-:W-:Y:S01]  /*5b30*/  LEA.HI.X.SX32 R25, R6, R27.reuse, 0x1, P5 ;  /* 0x0000001b06197211 */ /* 0x080fe200028f0eff */
[----:B------:R-:W-:Y:S01]  /*5b40*/  IMAD R10, R0, 0x1ce, RZ ;  /* 0x000001ce000a7824 */ /* 0x000fe200078e02ff */
[-C--:B------:R-:W-:Y:S01]  /*5b50*/  IADD3 R22, P0, R22, R26.reuse, RZ ;  /* 0x0000001a16167210 */ /* 0x080fe20007f1e0ff */
[C---:B------:R-:W-:Y:S01]  /*5b60*/  IMAD R2, R0.reuse, 0x1dc, RZ ;  /* 0x000001dc00027824 */ /* 0x040fe200078e02ff */
[----:B------:R-:W-:Y:S01]  /*5b70*/  LEA.HI.X.SX32 R15, R3, R27, 0x1, P6 ;  /* 0x0000001b030f7211 */ /* 0x000fe200030f0eff */
[----:B------:R-:W-:Y:S01]  /*5b80*/  IMAD R8, R0, 0x1de, RZ ;  /* 0x000001de00087824 */ /* 0x000fe200078e02ff */
[----:B------:R-:W-:Y:S01]  /*5b90*/  IADD3 R12, P1, R12, R26, RZ ;  /* 0x0000001a0c0c7210 */ /* 0x000fe20007f3e0ff */
[----:B------:R-:W-:-:S02]  /*5ba0*/  IMAD R18, R0, 0x1ec, RZ ;  /* 0x000001ec00127824 */ /* 0x000fc400078e02ff */
[C---:B------:R-:W-:Y:S02]  /*5bb0*/  IMAD R6, R0.reuse, 0x1ee, RZ ;  /* 0x000001ee00067824 */ /* 0x040fe400078e02ff */
[C---:B------:R-:W-:Y:S02]  /*5bc0*/  IMAD R7, R0.reuse, 0xdf, RZ ;  /* 0x000000df00077824 */ /* 0x040fe400078e02ff */
[----:B------:R-:W-:Y:S01]  /*5bd0*/  IMAD R3, R0, 0x1fc, RZ ;  /* 0x000001fc00037824 */ /* 0x000fe200078e02ff */
[----:B------:R-:W-:Y:S01]  /*5be0*/  LEA.HI.X.SX32 R23, R9, R27, 0x1, P0 ;  /* 0x0000001b09177211 */ /* 0x000fe200000f0eff */
[----:B------:R-:W-:Y:S01]  /*5bf0*/  IMAD.MOV.U32 R16, RZ, RZ, c[0x0][0x198] ;  /* 0x00006600ff107624 */ /* 0x000fe200078e00ff */
[-C--:B------:R-:W-:Y:S02]  /*5c00*/  IADD3 R10, P3, R10, R26.reuse, RZ ;  /* 0x0000001a0a0a7210 */ /* 0x080fe40007f7e0ff */
[-C--:B------:R-:W-:Y:S02]  /*5c10*/  IADD3 R2, P4, R2, R26.reuse, RZ ;  /* 0x0000001a02027210 */ /* 0x080fe40007f9e0ff */
[----:B------:R-:W-:-:S02]  /*5c20*/  IADD3 R8, P5, R8, R26, RZ ;  /* 0x0000001a08087210 */ /* 0x000fc40007fbe0ff */
[-C--:B------:R-:W-:Y:S02]  /*5c30*/  IADD3 R18, P6, R18, R26.reuse, RZ ;  /* 0x0000001a12127210 */ /* 0x080fe40007fde0ff */
[-C--:B------:R-:W-:Y:S02]  /*5c40*/  IADD3 R6, P0, R6, R26.reuse, RZ ;  /* 0x0000001a06067210 */ /* 0x080fe40007f1e0ff */
[----:B------:R-:W-:Y:S02]  /*5c50*/  LEA.HI.X.SX32 R13, R7, R27, 0x1, P1 ;  /* 0x0000001b070d7211 */ /* 0x000fe400008f0eff */
[----:B------:R-:W-:Y:S01]  /*5c60*/  IADD3 R26, P1, R3, R26, RZ ;  /* 0x0000001a031a7210 */ /* 0x000fe20007f3e0ff */
[----:B------:R-:W-:Y:S02]  /*5c70*/  IMAD R3, R0, 0xe7, RZ ;  /* 0x000000e700037824 */ /* 0x000fe400078e02ff */
[----:B------:R-:W-:-:S03]  /*5c80*/  IMAD R16, R16, 0xf6, RZ ;  /* 0x000000f610107824 */ /* 0x000fc600078e02ff */
[-C--:B------:R-:W-:Y:S02]  /*5c90*/  LEA.HI.X.SX32 R11, R3, R27.reuse, 0x1, P3 ;  /* 0x0000001b030b7211 */ /* 0x080fe400018f0eff */
[-C--:B------:R-:W-:Y:S02]  /*5ca0*/  LEA.HI.X.SX32 R3, R19, R27.reuse, 0x1, P4 ;  /* 0x0000001b13037211 */ /* 0x080fe400020f0eff */
[-C--:B------:R-:W-:Y:S02]  /*5cb0*/  LEA.HI.X.SX32 R19, R16, R27.reuse, 0x1, P6 ;  /* 0x0000001b10137211 */ /* 0x080fe400030f0eff */
[----:B------:R-:W-:Y:S01]  /*5cc0*/  MOV R16, c[0x0][0x198] ;  /* 0x0000660000107a02 */ /* 0x000fe20000000f00 */
[C---:B------:R-:W-:Y:S01]  /*5cd0*/  IMAD R7, R0.reuse, 0xef, RZ ;  /* 0x000000ef00077824 */ /* 0x040fe200078e02ff */
[----:B0-----:R-:W-:Y:S01]  /*5ce0*/  LOP3.LUT R5, R5, 0xff, RZ, 0xc0, !PT ;  /* 0x000000ff05057812 */ /* 0x001fe200078ec0ff */
[----:B------:R-:W-:Y:S01]  /*5cf0*/  IMAD R0, R0, 0xf7, RZ ;  /* 0x000000f700007824 */ /* 0x000fe200078e02ff */
[----:B------:R-:W-:Y:S01]  /*5d00*/  STL.64 [R1+0x1480], R24 ;  /* 0x0014801801007387 */ /* 0x000fe20000100a00 */
[----:B------:R-:W-:Y:S01]  /*5d10*/  IMAD R16, R16, 0xfe, RZ ;  /* 0x000000fe10107824 */ /* 0x000fe200078e02ff */
[----:B------:R-:W-:-:S02]  /*5d20*/  LEA.HI.X.SX32 R9, R7, R27, 0x1, P5 ;  /* 0x0000001b07097211 */ /* 0x000fc400028f0eff */
[----:B------:R-:W-:Y:S01]  /*5d30*/  STL.64 [R1+0x1488], R14 ;  /* 0x0014880e01007387 */ /* 0x000fe20000100a00 */
[----:B------:R-:W-:-:S03]  /*5d40*/  SHF.L.U32 R5, R5, 0x1, RZ ;  /* 0x0000000105057819 */ /* 0x000fc600000006ff */
[----:B------:R-:W-:Y:S01]  /*5d50*/  STL.64 [R1+0x1490], R22 ;  /* 0x0014901601007387 */ /* 0x000fe20000100a00 */
[----:B------:R-:W-:-:S03]  /*5d60*/  LEA.HI.X.SX32 R7, R0, R27, 0x1, P0 ;  /* 0x0000001b00077211 */ /* 0x000fc600000f0eff */
[----:B------:R-:W-:Y:S01]  /*5d70*/  STL.64 [R1+0x1498], R12 ;  /* 0x0014980c01007387 */ /* 0x000fe20000100a00 */
[----:B------:R-:W-:-:S03]  /*5d80*/  LEA.HI.X.SX32 R27, R16, R27, 0x1, P1 ;  /* 0x0000001b101b7211 */ /* 0x000fc600008f0eff */
[----:B------:R-:W-:Y:S04]  /*5d90*/  STL.64 [R1+0x14a0], R20 ;  /* 0x0014a01401007387 */ /* 0x000fe80000100a00 */
[----:B------:R-:W-:Y:S04]  /*5da0*/  STL.64 [R1+0x14a8], R10 ;  /* 0x0014a80a01007387 */ /* 0x000fe80000100a00 */
[----:B------:R0:W-:Y:S04]  /*5db0*/  STL.64 [R1+0x14b0], R2 ;  /* 0x0014b00201007387 */ /* 0x0001e80000100a00 */
[----:B------:R-:W-:Y:S04]  /*5dc0*/  STL.64 [R1+0x14b8], R8 ;  /* 0x0014b80801007387 */ /* 0x000fe80000100a00 */
[----:B------:R-:W-:Y:S01]  /*5dd0*/  STL.64 [R1+0x14c0], R18 ;  /* 0x0014c01201007387 */ /* 0x000fe20000100a00 */
[----:B0-----:R-:W-:-:S03]  /*5de0*/  LOP3.LUT R2, R5, 0x10, RZ, 0x3c, !PT ;  /* 0x0000001005027812 */ /* 0x001fc600078e3cff */
[----:B------:R-:W-:Y:S04]  /*5df0*/  STL.64 [R1+0x14c8], R6 ;  /* 0x0014c80601007387 */ /* 0x000fe80000100a00 */
[----:B------:R-:W-:Y:S04]  /*5e00*/  STL.64 [R1+0x14d0], R26 ;  /* 0x0014d01a01007387 */ /* 0x000fe80000100a00 */
[----:B--2---:R-:W-:Y:S04]  /*5e10*/  STS.U16 [R5+0xf000], R17 ;  /* 0x00f0001105007388 */ /* 0x004fe80000000400 */
[----:B---3--:R-:W-:Y:S04]  /*5e20*/  STS.U16 [R5+0x1e000], R28 ;  /* 0x01e0001c05007388 */ /* 0x008fe80000000400 */
[----:B----4-:R0:W-:Y:S04]  /*5e30*/  STS.U16 [R5+0x1f000], R29 ;  /* 0x01f0001d05007388 */ /* 0x0101e80000000400 */
[----:B-----5:R1:W-:Y:S04]  /*5e40*/  STS.U16 [R2+0x1200], R4 ;  /* 0x0012000402007388 */ /* 0x0203e80000000400 */
[----:B0-----:R-:W2:Y:S04]  /*5e50*/  LDL.LU R29, [R1+0x394] ;  /* 0x00039400011d7983 */ /* 0x001ea80000300800 */
[----:B------:R0:W-:Y:S04]  /*5e60*/  STL [R1+0x1564], R5 ;  /* 0x0015640501007387 */ /* 0x0001e80000100800 */
[----:B-1----:R-:W3:Y:S04]  /*5e70*/  LDL.LU R4, [R1+0x390] ;  /* 0x0003900001047983 */ /* 0x002ee80000300800 */
[----:B0-----:R-:W4:Y:S04]  /*5e80*/  LDL.LU R5, [R1+0x388] ;  /* 0x0003880001057983 */ /* 0x001f280000300800 */
[----:B----4-:R0:W-:Y:S04]  /*5e90*/  STL [R1+0x1568], R5 ;  /* 0x0015680501007387 */ /* 0x0101e80000100800 */
[----:B0-----:R-:W4:Y:S04]  /*5ea0*/  LDL.LU R5, [R1+0x38c] ;  /* 0x00038c0001057983 */ /* 0x001f280000300800 */
[----:B------:R-:W5:Y:S04]  /*5eb0*/  LDL.LU R26, [R1+0x384] ;  /* 0x00038400011a7983 */ /* 0x000f680000300800 */
        /* <DEDUP_REMOVED lines=23> */
[----:B--2---:R0:W-:Y:S04]  /*6030*/  STS.U16 [R2+0x10200], R29 ;  /* 0x0102001d02007388 */ /* 0x0041e80000000400 */
[----:B------:R-:W2:Y:S04]  /*6040*/  LDL.LU R28, [R1+0x320] ;  /* 0x00032000011c7983 */ /* 0x000ea80000300800 */
[----:B---3--:R1:W-:Y:S04]  /*6050*/  STS.U16 [R2+0x11200], R4 ;  /* 0x0112000402007388 */ /* 0x0083e80000000400 */
[----:B0-----:R-:W3:Y:S04]  /*6060*/  LDL.LU R29, [R1+0x31c] ;  /* 0x00031c00011d7983 */ /* 0x001ee80000300800 */
[----:B-1----:R-:W2:Y:S04]  /*6070*/  LDL.LU R4, [R1+0x318] ;  /* 0x0003180001047983 */ /* 0x002ea80000300800 */
[----:B----4-:R0:W-:Y:S04]  /*6080*/  STS.U16 [R2+0x12200], R5 ;  /* 0x0122000502007388 */ /* 0x0101e80000000400 */
[----:B0-----:R-:W4:Y:S04]  /*6090*/  LDL.LU R5, [R1+0x1568] ;  /* 0x0015680001057983 */ /* 0x001f280000300800 */
[----:B----4-:R0:W-:Y:S04]  /*60a0*/  STS.U16 [R2+0x13200], R5 ;  /* 0x0132000502007388 */ /* 0x0101e80000000400 */
[----:B0-----:R-:W4:Y:S04]  /*60b0*/  LDL.LU R5, [R1+0x1564] ;  /* 0x0015640001057983 */ /* 0x001f280000300800 */
[----:B-----5:R-:W-:Y:S04]  /*60c0*/  STS.U16 [R2+0x14200], R26 ;  /* 0x0142001a02007388 */ /* 0x020fe80000000400 */
[----:B------:R-:W-:Y:S04]  /*60d0*/  STS.U16 [R2+0x15200], R27 ;  /* 0x0152001b02007388 */ /* 0x000fe80000000400 */
        /* <DEDUP_REMOVED lines=22> */
[----:B--2---:R-:W-:Y:S04]  /*6240*/  STS.U16 [R2+0xe200], R28 ;  /* 0x00e2001c02007388 */ /* 0x004fe80000000400 */
[----:B---3--:R-:W-:Y:S04]  /*6250*/  STS.U16 [R2+0xf200], R29 ;  /* 0x00f2001d02007388 */ /* 0x008fe80000000400 */
[----:B------:R0:W-:Y:S04]  /*6260*/  STS.U16 [R2+0x200], R4 ;  /* 0x0002000402007388 */ /* 0x0001e80000000400 */
[----:B0-----:R-:W2:Y:S01]  /*6270*/  LDL.LU R4, [R1+0x3a8] ;  /* 0x0003a80001047983 */ /* 0x001ea20000300800 */
[----:B----4-:R-:W-:-:S03]  /*6280*/  LOP3.LUT R0, R5, 0x20, RZ, 0x3c, !PT ;  /* 0x0000002005007812 */ /* 0x010fc600078e3cff */
[----:B------:R0:W-:Y:S04]  /*6290*/  STL [R1+0x1558], R5 ;  /* 0x0015580501007387 */ /* 0x0001e80000100800 */
[----:B0-----:R-:W3:Y:S04]  /*62a0*/  LDL.LU R5, [R1+0x304] ;  /* 0x0003040001057983 */ /* 0x001ee80000300800 */
[----:B---3--:R0:W-:Y:S04]  /*62b0*/  STL [R1+0x155c], R5 ;  /* 0x00155c0501007387 */ /* 0x0081e80000100800 */
[----:B0-----:R-:W3:Y:S04]  /*62c0*/  LDL.LU R5, [R1+0x310] ;  /* 0x0003100001057983 */ /* 0x001ee80000300800 */
[----:B---3--:R0:W-:Y:S04]  /*62d0*/  STL [R1+0x1560], R5 ;  /* 0x0015600501007387 */ /* 0x0081e80000100800 */
[----:B0-----:R-:W3:Y:S04]  /*62e0*/  LDL.LU R5, [R1+0x3b4] ;  /* 0x0003b40001057983 */ /* 0x001ee80000300800 */
[----:B------:R-:W4:Y:S04]  /*62f0*/  LDL.LU R26, [R1+0x2f8] ;  /* 0x0002f800011a7983 */ /* 0x000f280000300800 */
[----:B------:R-:W5:Y:S04]  /*6300*/  LDL.LU R27, [R1+0x2ec] ;  /* 0x0002ec00011b7983 */ /* 0x000f680000300800 */
[----:B------:R-:W4:Y:S04]  /*6310*/  LDL.LU R6, [R1+0x2e0] ;  /* 0x0002e00001067983 */ /* 0x000f280000300800 */
        /* <DEDUP_REMOVED lines=22> */
[----:B--2---:R0:W-:Y:S04]  /*6480*/  STS.U16 [R0+0x1400], R4 ;  /* 0x0014000400007388 */ /* 0x0041e80000000400 */
[----:B------:R-:W2:Y:S04]  /*6490*/  LDL.LU R29, [R1+0x200] ;  /* 0x00020000011d7983 */ /* 0x000ea80000300800 */
[----:B0-----:R-:W2:Y:S04]  /*64a0*/  LDL.LU R4, [R1+0x1fc] ;  /* 0x0001fc0001047983 */ /* 0x001ea80000300800 */
[----:B---3--:R0:W-:Y:S04]  /*64b0*/  STS.U16 [R0+0x2400], R5 ;  /* 0x0024000500007388 */ /* 0x0081e80000000400 */
[----:B0-----:R-:W3:Y:S04]  /*64c0*/  LDL.LU R5, [R1+0x1560] ;  /* 0x0015600001057983 */ /* 0x001ee80000300800 */
[----:B---3--:R0:W-:Y:S04]  /*64d0*/  STS.U16 [R0+0x3400], R5 ;  /* 0x0034000500007388 */ /* 0x0081e80000000400 */
[----:B0-----:R-:W3:Y:S04]  /*64e0*/  LDL.LU R5, [R1+0x155c] ;  /* 0x00155c0001057983 */ /* 0x001ee80000300800 */
[----:B---3--:R0:W-:Y:S04]  /*64f0*/  STS.U16 [R0+0x4400], R5 ;  /* 0x0044000500007388 */ /* 0x0081e80000000400 */
[----:B----4-:R-:W-:Y:S04]  /*6500*/  STS.U16 [R0+0x5400], R26 ;  /* 0x0054001a00007388 */ /* 0x010fe80000000400 */
        /* <DEDUP_REMOVED lines=25> */
[----:B0-----:R-:W2:Y:S04]  /*66a0*/  LDL.LU R5, [R1+0x1558] ;  /* 0x0015580001057983 */ /* 0x001ea80000300800 */
[----:B------:R0:W-:Y:S04]  /*66b0*/  STS.U16 [R0+0xe400], R4 ;  /* 0x00e4000400007388 */ /* 0x0001e80000000400 */
[----:B0-----:R-:W3:Y:S04]  /*66c0*/  LDL.LU R4, [R1+0x1f4] ;  /* 0x0001f40001047983 */ /* 0x001ee80000300800 */
[----:B------:R-:W4:Y:S04]  /*66d0*/  LDL.LU R26, [R1+0x2b4] ;  /* 0x0002b400011a7983 */ /* 0x000f280000300800 */
[----:B----4-:R0:W-:Y:S04]  /*66e0*/  STL [R1+0x154c], R26 ;  /* 0x00154c1a01007387 */ /* 0x0101e80000100800 */
[----:B0-----:R-:W4:Y:S04]  /*66f0*/  LDL.LU R26, [R1+0x2c4] ;  /* 0x0002c400011a7983 */ /* 0x001f280000300800 */
[----:B----4-:R0:W-:Y:S04]  /*6700*/  STL [R1+0x1550], R26 ;  /* 0x0015501a01007387 */ /* 0x0101e80000100800 */
[----:B0-----:R-:W4:Y:S04]  /*6710*/  LDL.LU R26, [R1+0x2d4] ;  /* 0x0002d400011a7983 */ /* 0x001f280000300800 */
[----:B----4-:R2:W-:Y:S04]  /*6720*/  STL [R1+0x1554], R26 ;  /* 0x0015541a01007387 */ /* 0x0105e80000100800 */
        /* <DEDUP_REMOVED lines=15> */
[----:B------:R-:W4:Y:S01]  /*6820*/  LDL.LU R22, [R1+0x1a0] ;  /* 0x0001a00001167983 */ /* 0x000f220000300800 */
[----:B--2---:R-:W-:-:S03]  /*6830*/  LOP3.LUT R26, R5, 0x20, RZ, 0x3c, !PT ;  /* 0x00000020051a7812 */ /* 0x004fc600078e3cff */
[----:B------:R-:W2:Y:S04]  /*6840*/  LDL.LU R23, [R1+0x19c] ;  /* 0x00019c0001177983 */ /* 0x000ea80000300800 */
        /* <DEDUP_REMOVED lines=8> */
[----:B---3--:R0:W-:Y:S04]  /*68d0*/  STS.U16 [R26+0xf400], R4 ;  /* 0x00f400041a007388 */ /* 0x0081e80000000400 */
[----:B0-----:R-:W3:Y:S01]  /*68e0*/  LDL.LU R26, [R1+0x1554] ;  /* 0x00155400011a7983 */ /* 0x001ee20000300800 */
[----:B------:R-:W-:-:S03]  /*68f0*/  LOP3.LUT R2, R5, 0x30, RZ, 0x3c, !PT ;  /* 0x0000003005027812 */ /* 0x000fc600078e3cff */
[----:B------:R-:W2:Y:S04]  /*6900*/  LDL.LU R4, [R1+0x174] ;  /* 0x0001740001047983 */ /* 0x000ea80000300800 */
[----:B---3--:R0:W-:Y:S04]  /*6910*/  STS.U16 [R2+0x600], R26 ;  /* 0x0006001a02007388 */ /* 0x0081e80000000400 */
[----:B0-----:R-:W3:Y:S04]  /*6920*/  LDL.LU R26, [R1+0x1550] ;  /* 0x00155000011a7983 */ /* 0x001ee80000300800 */
[----:B---3--:R0:W-:Y:S04]  /*6930*/  STS.U16 [R2+0x1600], R26 ;  /* 0x0016001a02007388 */ /* 0x0081e80000000400 */
[----:B0-----:R-:W3:Y:S04]  /*6940*/  LDL.LU R26, [R1+0x154c] ;  /* 0x00154c00011a7983 */ /* 0x001ee80000300800 */
[----:B---3--:R-:W-:Y:S04]  /*6950*/  STS.U16 [R2+0x2600], R26 ;  /* 0x0026001a02007388 */ /* 0x008fe80000000400 */
[----:B----4-:R-:W-:Y:S04]  /*6960*/  STS.U16 [R2+0x3600], R27 ;  /* 0x0036001b02007388 */ /* 0x010fe80000000400 */
[----:B-----5:R-:W-:Y:S04]  /*6970*/  STS.U16 [R2+0x10600], R6 ;  /* 0x0106000602007388 */ /* 0x020fe80000000400 */
[----:B------:R-:W-:Y:S04]  /*6980*/  STS.U16 [R2+0x11600], R7 ;  /* 0x0116000702007388 */ /* 0x000fe80000000400 */
[----:B------:R0:W-:Y:S02]  /*6990*/  STS.U16 [R2+0x12600], R0 ;  /* 0x0126000002007388 */ /* 0x0001e40000000400 */
[----:B0-----:R-:W-:-:S05]  /*69a0*/  LOP3.LUT R0, R5, 0x40, RZ, 0x3c, !PT ;  /* 0x0000004005007812 */ /* 0x001fca00078e3cff */
[----:B------:R0:W-:Y:S04]  /*69b0*/  STL [R1+0x1548], R0 ;  /* 0x0015480001007387 */ /* 0x0001e80000100800 */
[----:B0-----:R-:W3:Y:S04]  /*69c0*/  LDL.LU R0, [R1+0x170] ;  /* 0x0001700001007983 */ /* 0x001ee80000300800 */
[----:B------:R-:W4:Y:S04]  /*69d0*/  LDL.LU R26, [R1+0x3a4] ;  /* 0x0003a400011a7983 */ /* 0x000f280000300800 */
[----:B----4-:R0:W-:Y:S04]  /*69e0*/  STL [R1+0x1538], R26 ;  /* 0x0015381a01007387 */ /* 0x0101e80000100800 */
[----:B0-----:R-:W4:Y:S04]  /*69f0*/  LDL.LU R26, [R1+0x2cc] ;  /* 0x0002cc00011a7983 */ /* 0x001f280000300800 */
[----:B----4-:R0:W-:Y:S04]  /*6a00*/  STL [R1+0x153c], R26 ;  /* 0x00153c1a01007387 */ /* 0x0101e80000100800 */
[----:B0-----:R-:W4:Y:S04]  /*6a10*/  LDL.LU R26, [R1+0x15c] ;  /* 0x00015c00011a7983 */ /* 0x001f280000300800 */
[----:B------:R-:W-:Y:S04]  /*6a20*/  STS.U16 [R2+0x13600], R18 ;  /* 0x0136001202007388 */ /* 0x000fe80000000400 */
[----:B------:R-:W-:Y:S04]  /*6a30*/  STS.U16 [R2+0x14600], R19 ;  /* 0x0146001302007388 */ /* 0x000fe80000000400 */
[----:B----4-:R0:W-:Y:S04]  /*6a40*/  STL [R1+0x1544], R26 ;  /* 0x0015441a01007387 */ /* 0x0101e80000100800 */
[----:B0-----:R-:W2:Y:S04]  /*6a50*/  LDL.LU R26, [R1+0x168] ;  /* 0x00016800011a7983 */ /* 0x001ea80000300800 */
[----:B------:R-:W5:Y:S04]  /*6a60*/  LDL.LU R27, [R1+0x2bc] ;  /* 0x0002bc00011b7983 */ /* 0x000f680000300800 */
[----:B------:R0:W-:Y:S04]  /*6a70*/  STS.U16 [R2+0x15600], R8 ;  /* 0x0156000802007388 */ /* 0x0001e80000000400 */
[----:B------:R1:W-:Y:S04]  /*6a80*/  STS.U16 [R2+0x16600], R9 ;  /* 0x0166000902007388 */ /* 0x0003e80000000400 */
        /* <DEDUP_REMOVED lines=17> */
[----:B------:R2:W-:Y:S04]  /*6ba0*/  STS.U16 [R2+0xc600], R4 ;  /* 0x00c6000402007388 */ /* 0x0005e80000000400 */
[----:B-----5:R5:W-:Y:S04]  /*6bb0*/  STL [R1+0x1540], R27 ;  /* 0x0015401b01007387 */ /* 0x020be80000100800 */
[----:B------:R-:W4:Y:S04]  /*6bc0*/  LDL.LU R6, [R1+0x3b0] ;  /* 0x0003b00001067983 */ /* 0x000f280000300800 */
[----:B------:R-:W4:Y:S04]  /*6bd0*/  LDL.LU R7, [R1+0x2b8] ;  /* 0x0002b80001077983 */ /* 0x000f280000300800 */
[----:B------:R-:W4:Y:S04]  /*6be0*/  LDL.LU R18, [R1+0x308] ;  /* 0x0003080001127983 */ /* 0x000f280000300800 */
[----:B------:R-:W4:Y:S04]  /*6bf0*/  LDL.LU R19, [R1+0x2ac] ;  /* 0x0002ac0001137983 */ /* 0x000f280000300800 */
[----:B0-----:R-:W4:Y:S04]  /*6c00*/  LDL.LU R8, [R1+0x300] ;  /* 0x0003000001087983 */ /* 0x001f280000300800 */
[----:B-1----:R-:W4:Y:S04]  /*6c10*/  LDL.LU R9, [R1+0x2a0] ;  /* 0x0002a00001097983 */ /* 0x002f280000300800 */
[----:B--2---:R-:W2:Y:S04]  /*6c20*/  LDL.LU R2, [R1+0x2f4] ;  /* 0x0002f40001027983 */ /* 0x004ea80000300800 */
        /* <DEDUP_REMOVED lines=8> */
[----:B------:R-:W2:Y:S01]  /*6cb0*/  LDL.LU R23, [R1+0x144] ;  /* 0x0001440001177983 */ /* 0x000ea20000300800 */
[----:B-----5:R-:W-:-:S03]  /*6cc0*/  LOP3.LUT R27, R5, 0x30, RZ, 0x3c, !PT ;  /* 0x00000030051b7812 */ /* 0x020fc600078e3cff */
[----:B------:R-:W5:Y:S04]  /*6cd0*/  LDL.LU R14, [R1+0x140] ;  /* 0x00014000010e7983 */ /* 0x000f680000300800 */
        /* <DEDUP_REMOVED lines=9> */
[----:B------:R1:W-:Y:S04]  /*6d70*/  STS.U16 [R27+0xe600], R26 ;  /* 0x00e6001a1b007388 */ /* 0x0003e80000000400 */
[----:B0-----:R-:W3:Y:S04]  /*6d80*/  LDL.LU R0, [R1+0x1548] ;  /* 0x0015480001007983 */ /* 0x001ee80000300800 */
[----:B-1----:R-:W2:Y:S04]  /*6d90*/  LDL.LU R26, [R1+0x1544] ;  /* 0x00154400011a7983 */ /* 0x002ea80000300800 */
[----:B--2---:R0:W-:Y:S04]  /*6da0*/  STS.U16 [R27+0xf600], R26 ;  /* 0x00f6001a1b007388 */ /* 0x0041e80000000400 */
[----:B0-----:R-:W2:Y:S04]  /*6db0*/  LDL.LU R27, [R1+0x1540] ;  /* 0x00154000011b7983 */ /* 0x001ea80000300800 */
[----:B------:R-:W3:Y:S04]  /*6dc0*/  LDL.LU R26, [R1+0x153c] ;  /* 0x00153c00011a7983 */ /* 0x000ee80000300800 */
[----:B---3--:R0:W-:Y:S04]  /*6dd0*/  STS.U16 [R0+0x1800], R26 ;  /* 0x0018001a00007388 */ /* 0x0081e80000000400 */
[----:B0-----:R-:W3:Y:S04]  /*6de0*/  LDL.LU R26, [R1+0x1538] ;  /* 0x00153800011a7983 */ /* 0x001ee80000300800 */
[----:B---3--:R-:W-:Y:S04]  /*6df0*/  STS.U16 [R0+0x2800], R26 ;  /* 0x0028001a00007388 */ /* 0x008fe80000000400 */
[----:B--2---:R-:W-:Y:S04]  /*6e00*/  STS.U16 [R0+0x3800], R27 ;  /* 0x0038001b00007388 */ /* 0x004fe80000000400 */
[----:B----4-:R-:W-:Y:S04]  /*6e10*/  STS.U16 [R0+0x4800], R6 ;  /* 0x0048000600007388 */ /* 0x010fe80000000400 */
        /* <DEDUP_REMOVED lines=23> */
[----:B------:R0:W-:Y:S02]  /*6f90*/  STS.U16 [R0+0x1b800], R4 ;  /* 0x01b8000400007388 */ /* 0x0001e40000000400 */
[----:B0-----:R-:W-:-:S05]  /*6fa0*/  LOP3.LUT R0, R5, 0x50, RZ, 0x3c, !PT ;  /* 0x0000005005007812 */ /* 0x001fca00078e3cff */
[----:B------:R0:W-:Y:S04]  /*6fb0*/  STL [R1+0x1530], R0 ;  /* 0x0015300001007387 */ /* 0x0001e80000100800 */
[----:B0-----:R-:W2:Y:S04]  /*6fc0*/  LDL.LU R0, [R1+0x118] ;  /* 0x0001180001007983 */ /* 0x001ea80000300800 */
[----:B--2---:R0:W-:Y:S04]  /*6fd0*/  STL [R1+0x1534], R0 ;  /* 0x0015340001007387 */ /* 0x0041e80000100800 */
[----:B0-----:R-:W2:Y:S04]  /*6fe0*/  LDL.LU R0, [R1+0x11c] ;  /* 0x00011c0001007983 */ /* 0x001ea80000300800 */
[----:B------:R-:W3:Y:S04]  /*6ff0*/  LDL.LU R26, [R1+0x110] ;  /* 0x00011000011a7983 */ /* 0x000ee80000300800 */
[----:B---3--:R0:W-:Y:S04]  /*7000*/  STL [R1+0x152c], R26 ;  /* 0x00152c1a01007387 */ /* 0x0081e80000100800 */
[----:B0-----:R-:W3:Y:S04]  /*7010*/  LDL.LU R26, [R1+0x114] ;  /* 0x00011400011a7983 */ /* 0x001ee80000300800 */
[----:B------:R-:W4:Y:S04]  /*7020*/  LDL.LU R27, [R1+0x3ac] ;  /* 0x0003ac00011b7983 */ /* 0x000f280000300800 */
[----:B----4-:R0:W-:Y:S04]  /*7030*/  STL [R1+0x1528], R27 ;  /* 0x0015281b01007387 */ /* 0x0101e80000100800 */
[----:B------:R-:W4:Y:S04]  /*7040*/  LDL.LU R6, [R1+0x314] ;  /* 0x0003140001067983 */ /* 0x000f280000300800 */
[----:B------:R-:W5:Y:S04]  /*7050*/  LDL.LU R7, [R1+0x2fc] ;  /* 0x0002fc0001077983 */ /* 0x000f680000300800 */
[----:B------:R-:W3:Y:S04]  /*7060*/  LDL.LU R18, [R1+0x2e4] ;  /* 0x0002e40001127983 */ /* 0x000ee80000300800 */
        /* <DEDUP_REMOVED lines=13> */
[----:B------:R-:W3:Y:S01]  /*7140*/  LDL.LU R14, [R1+0x108] ;  /* 0x00010800010e7983 */ /* 0x000ee20000300800 */
[----:B0-----:R-:W-:-:S03]  /*7150*/  LOP3.LUT R27, R5, 0x40, RZ, 0x3c, !PT ;  /* 0x00000040051b7812 */ /* 0x001fc600078e3cff */
        /* <DEDUP_REMOVED lines=9> */
[----:B--2---:R0:W-:Y:S04]  /*71f0*/  STS.U16 [R27+0x1c800], R0 ;  /* 0x01c800001b007388 */ /* 0x0041e80000000400 */
[----:B0-----:R-:W2:Y:S04]  /*7200*/  LDL.LU R0, [R1+0x1534] ;  /* 0x0015340001007983 */ /* 0x001ea80000300800 */
[----:B--2---:R0:W-:Y:S04]  /*7210*/  STS.U16 [R27+0x1d800], R0 ;  /* 0x01d800001b007388 */ /* 0x0041e80000000400 */
[----:B---3--:R1:W-:Y:S04]  /*7220*/  STS.U16 [R27+0x1e800], R26 ;  /* 0x01e8001a1b007388 */ /* 0x0083e80000000400 */
[----:B0-----:R-:W2:Y:S04]  /*7230*/  LDL.LU R0, [R1+0x1530] ;  /* 0x0015300001007983 */ /* 0x001ea80000300800 */
[----:B-1----:R-:W3:Y:S04]  /*7240*/  LDL.LU R26, [R1+0x152c] ;  /* 0x00152c00011a7983 */ /* 0x002ee80000300800 */
[----:B---3--:R0:W-:Y:S04]  /*7250*/  STS.U16 [R27+0x1f800], R26 ;  /* 0x01f8001a1b007388 */ /* 0x0081e80000000400 */
[----:B0-----:R-:W2:Y:S04]  /*7260*/  LDL.LU R27, [R1+0x1528] ;  /* 0x00152800011b7983 */ /* 0x001ea80000300800 */
[----:B--2---:R-:W-:Y:S04]  /*7270*/  STS.U16 [R0+0xa00], R27 ;  /* 0x000a001b00007388 */ /* 0x004fe80000000400 */
        /* <DEDUP_REMOVED lines=26> */
[----:B0-----:R-:W2:Y:S04]  /*7420*/  LDL.LU R0, [R1+0x290] ;  /* 0x0002900001007983 */ /* 0x001ea80000300800 */
[----:B--2---:R0:W-:Y:S04]  /*7430*/  STL [R1+0x14f4], R0 ;  /* 0x0014f40001007387 */ /* 0x0041e80000100800 */
        /* <DEDUP_REMOVED lines=23> */
[----:B------:R-:W3:Y:S04]  /*75b0*/  LDL.LU.64 R26, [R1+0xb0] ;  /* 0x0000b000011a7983 */ /* 0x000ee80000300a00 */
[----:B---3--:R0:W-:Y:S04]  /*75c0*/  STL.64 [R1+0x14d8], R26 ;  /* 0x0014d81a01007387 */ /* 0x0081e80000100a00 */
[----:B0-----:R-:W3:Y:S04]  /*75d0*/  LDL.LU.64 R26, [R1+0xb8] ;  /* 0x0000b800011a7983 */ /* 0x001ee80000300a00 */
[----:B---3--:R0:W-:Y:S04]  /*75e0*/  STL.64 [R1+0x14e0], R26 ;  /* 0x0014e01a01007387 */ /* 0x0081e80000100a00 */
[----:B0-----:R-:W3:Y:S04]  /*75f0*/  LDL.LU.64 R26, [R1+0xc0] ;  /* 0x0000c000011a7983 */ /* 0x001ee80000300a00 */
[----:B------:R-:W0:Y:S04]  /*7600*/  S2R R5, SR_TID.X ;  /* 0x0000000000057919 */ /* 0x000e280000002100 */
[----:B---3--:R1:W-:Y:S04]  /*7610*/  STL.64 [R1+0x14e8], R26 ;  /* 0x0014e81a01007387 */ /* 0x0083e80000100a00 */
[----:B-1----:R-:W3:Y:S01]  /*7620*/  LDL.LU.64 R26, [R1+0xc8] ;  /* 0x0000c800011a7983 */ /* 0x002ee20000300a00 */
[----:B0-----:R-:W-:-:S03]  /*7630*/  LOP3.LUT R5, R5, 0xff, RZ, 0xc0, !PT ;  /* 0x000000ff05057812 */ /* 0x001fc600078ec0ff */
[----:B---3--:R-:W-:Y:S04]  /*7640*/  STL [R1+0x1514], R26 ;  /* 0x0015141a01007387 */ /* 0x008fe80000100800 */
[----:B------:R0:W-:Y:S04]  /*7650*/  STL [R1+0x14f0], R27 ;  /* 0x0014f01b01007387 */ /* 0x0001e80000100800 */
[----:B------:R-:W3:Y:S04]  /*7660*/  LDL.LU.64 R6, [R1+0xa8] ;  /* 0x0000a80001067983 */ /* 0x000ee80000300a00 */
[----:B------:R-:W4:Y:S01]  /*7670*/  LDL.LU.64 R18, [R1+0xa0] ;  /* 0x0000a00001127983 */ /* 0x000f220000300a00 */
[----:B0-----:R-:W-:-:S03]  /*7680*/  IMAD.SHL.U32 R27, R5, 0x2, RZ ;  /* 0x00000002051b7824 */ /* 0x001fc600078e00ff */
[----:B------:R-:W5:Y:S04]  /*7690*/  LDL.LU.64 R8, [R1+0x98] ;  /* 0x0000980001087983 */ /* 0x000f680000300a00 */
[----:B------:R-:W3:Y:S01]  /*76a0*/  LDL.LU.64 R2, [R1+0x90] ;  /* 0x0000900001027983 */ /* 0x000ee20000300a00 */
[----:B------:R-:W-:-:S03]  /*76b0*/  LOP3.LUT R26, R27, 0x50, RZ, 0x3c, !PT ;  /* 0x000000501b1a7812 */ /* 0x000fc600078e3cff */
[----:B------:R-:W3:Y:S04]  /*76c0*/  LDL.LU.64 R10, [R1+0x88] ;  /* 0x00008800010a7983 */ /* 0x000ee80000300a00 */
        /* <DEDUP_REMOVED lines=8> */
[----:B--2---:R0:W-:Y:S04]  /*7750*/  STS.U16 [R26+0x1ba00], R0 ;  /* 0x01ba00001a007388 */ /* 0x0041e80000000400 */
[----:B0-----:R-:W2:Y:S04]  /*7760*/  LDL.LU R0, [R1+0x1524] ;  /* 0x0015240001007983 */ /* 0x001ea80000300800 */
[----:B--2---:R0:W-:Y:S04]  /*7770*/  STS.U16 [R26+0x1ca00], R0 ;  /* 0x01ca00001a007388 */ /* 0x0041e80000000400 */
[----:B0-----:R-:W2:Y:S04]  /*7780*/  LDL.LU R0, [R1+0x1520] ;  /* 0x0015200001007983 */ /* 0x001ea80000300800 */
[----:B--2---:R0:W-:Y:S04]  /*7790*/  STS.U16 [R26+0x1da00], R0 ;  /* 0x01da00001a007388 */ /* 0x0041e80000000400 */
[----:B0-----:R-:W2:Y:S04]  /*77a0*/  LDL.LU R0, [R1+0x151c] ;  /* 0x00151c0001007983 */ /* 0x001ea80000300800 */
[----:B--2---:R0:W-:Y:S04]  /*77b0*/  STS.U16 [R26+0x1ea00], R0 ;  /* 0x01ea00001a007388 */ /* 0x0041e80000000400 */
[----:B0-----:R-:W2:Y:S01]  /*77c0*/  LDL.LU R0, [R1+0x1518] ;  /* 0x0015180001007983 */ /* 0x001ea20000300800 */
[----:B------:R-:W-:-:S03]  /*77d0*/  LOP3.LUT R27, R27, 0x60, RZ, 0x3c, !PT ;  /* 0x000000601b1b7812 */ /* 0x000fc600078e3cff */
[----:B--2---:R0:W-:Y:S04]  /*77e0*/  STS.U16 [R26+0x1fa00], R0 ;  /* 0x01fa00001a007388 */ /* 0x0041e80000000400 */
[----:B0-----:R-:W2:Y:S04]  /*77f0*/  LDL.LU R26, [R1+0x1514] ;  /* 0x00151400011a7983 */ /* 0x001ea80000300800 */
[----:B------:R-:W2:Y:S04]  /*7800*/  LDL.LU R0, [R1+0x1510] ;  /* 0x0015100001007983 */ /* 0x000ea80000300800 */
[----:B--2---:R0:W-:Y:S04]  /*7810*/  STS.U16 [R27+0xc00], R0 ;  /* 0x000c00001b007388 */ /* 0x0041e80000000400 */
[----:B0-----:R-:W2:Y:S04]  /*7820*/  LDL.LU R0, [R1+0x150c] ;  /* 0x00150c0001007983 */ /* 0x001ea80000300800 */
        /* <DEDUP_REMOVED lines=14> */
[----:B--2---:R0:W2:Y:S04]  /*7910*/  LDG.E.U16 R0, [R26.64] ;  /* 0x000000041a007981 */ /* 0x0040a8000c1e1500 */
[----:B0-----:R-:W3:Y:S04]  /*7920*/  LDL.LU.64 R26, [R1+0x14e8] ;  /* 0x0014e800011a7983 */ /* 0x001ee80000300a00 */
[----:B--2---:R3:W-:Y:S04]  /*7930*/  STL [R1+0xc8], R0 ;  /* 0x0000c80001007387 */ /* 0x0047e80000100800 */
[----:B---3--:R0:W2:Y:S04]  /*7940*/  LDG.E.U16 R0, [R26.64] ;  /* 0x000000041a007981 */ /* 0x0080a8000c1e1500 */
        /* <DEDUP_REMOVED lines=8> */
[----:B0-----:R0:W2:Y:S04]  /*79d0*/  LDG.E.U16 R0, [R6.64] ;  /* 0x0000000406007981 */ /* 0x0010a8000c1e1500 */
[----:B---3--:R-:W3:Y:S04]  /*79e0*/  LDG.E.U16 R26, [R26.64] ;  /* 0x000000041a1a7981 */ /* 0x008ee8000c1e1500 */
[----:B0-----:R-:W3:Y:S04]  /*79f0*/  LDL.LU.64 R6, [R1+0x14c8] ;  /* 0x0014c80001067983 */ /* 0x001ee80000300a00 */
[----:B--2---:R4:W-:Y:S04]  /*7a00*/  STL [R1+0xa8], R0 ;  /* 0x0000a80001007387 */ /* 0x0049e80000100800 */
[----:B----4-:R0:W2:Y:S04]  /*7a10*/  LDG.E.U16 R0, [R18.64] ;  /* 0x0000000412007981 */ /* 0x0100a8000c1e1500 */
[----:B---3--:R1:W3:Y:S04]  /*7a20*/  LDG.E.U16 R6, [R6.64] ;  /* 0x0000000406067981 */ /* 0x0082e8000c1e1500 */
[----:B0-----:R-:W4:Y:S04]  /*7a30*/  LDL.LU.64 R18, [R1+0x14c0] ;  /* 0x0014c00001127983 */ /* 0x001f280000300a00 */
[----:B--2---:R5:W-:Y:S04]  /*7a40*/  STL [R1+0xa0], R0 ;  /* 0x0000a00001007387 */ /* 0x004be80000100800 */
[----:B-----5:R0:W2:Y:S04]  /*7a50*/  LDG.E.U16 R0, [R8.64] ;  /* 0x0000000408007981 */ /* 0x0200a8000c1e1500 */
[----:B----4-:R-:W4:Y:S04]  /*7a60*/  LDG.E.U16 R19, [R18.64] ;  /* 0x0000000412137981 */ /* 0x010f28000c1e1500 */
[----:B0-----:R-:W5:Y:S04]  /*7a70*/  LDL.LU.64 R8, [R1+0x14b8] ;  /* 0x0014b80001087983 */ /* 0x001f680000300a00 */
[----:B--2---:R0:W-:Y:S04]  /*7a80*/  STL [R1+0x98], R0 ;  /* 0x0000980001007387 */ /* 0x0041e80000100800 */
[----:B0-----:R0:W2:Y:S04]  /*7a90*/  LDG.E.U16 R0, [R2.64] ;  /* 0x0000000402007981 */ /* 0x0010a8000c1e1500 */
[----:B-----5:R5:W3:Y:S04]  /*7aa0*/  LDG.E.U16 R8, [R8.64] ;  /* 0x0000000408087981 */ /* 0x020ae8000c1e1500 */
[----:B0-----:R-:W3:Y:S04]  /*7ab0*/  LDL.LU.64 R2, [R1+0x14b0] ;  /* 0x0014b00001027983 */ /* 0x001ee80000300a00 */
[----:B--2---:R0:W-:Y:S04]  /*7ac0*/  STL [R1+0x90], R0 ;  /* 0x0000900001007387 */ /* 0x0041e80000100800 */
[----:B0-----:R0:W2:Y:S04]  /*7ad0*/  LDG.E.U16 R0, [R10.64] ;  /* 0x000000040a007981 */ /* 0x0010a8000c1e1500 */
[----:B0-----:R-:W3:Y:S04]  /*7ae0*/  LDL.LU.64 R10, [R1+0x14a8] ;  /* 0x0014a800010a7983 */ /* 0x001ee80000300a00 */
[----:B--2---:R0:W-:Y:S04]  /*7af0*/  STL [R1+0x88], R0 ;  /* 0x0000880001007387 */ /* 0x0041e80000100800 */
[----:B0-----:R0:W2:Y:S04]  /*7b00*/  LDG.E.U16 R0, [R20.64] ;  /* 0x0000000414007981 */ /* 0x0010a8000c1e1500 */
[----:B---3--:R3:W3:Y:S04]  /*7b10*/  LDG.E.U16 R10, [R10.64] ;  /* 0x000000040a0a7981 */ /* 0x0086e8000c1e1500 */
        /* <DEDUP_REMOVED lines=26> */
[----:B---3--:R0:W2:Y:S04]  /*7cc0*/  LDG.E.U16 R0, [R28.64] ;  /* 0x000000041c007981 */ /* 0x0080a8000c1e1500 */
[----:B0-----:R0:W3:Y:S04]  /*7cd0*/  LDG.E.U16 R29, [R24.64] ;  /* 0x00000004181d7981 */ /* 0x0010e8000c1e1500 */
[----:B------:R1:W2:Y:S04]  /*7ce0*/  LDG.E.U16 R28, [R22.64] ;  /* 0x00000004161c7981 */ /* 0x0002a8000c1e1500 */
[----:B0-----:R0:W4:Y:S04]  /*7cf0*/  LDG.E.U16 R24, [R20.64] ;  /* 0x0000000414187981 */ /* 0x001128000c1e1500 */
[----:B0-----:R0:W4:Y:S04]  /*7d00*/  LDG.E.U16 R21, [R2.64] ;  /* 0x0000000402157981 */ /* 0x001128000c1e1500 */
[----:B---3--:R-:W-:Y:S04]  /*7d10*/  STL [R1+0x1440], R29 ;  /* 0x0014401d01007387 */ /* 0x008fe80000100800 */
[----:B-1----:R-:W3:Y:S04]  /*7d20*/  LDL.LU.64 R22, [R1+0x30] ;  /* 0x0000300001167983 */ /* 0x002ee80000300a00 */
[----:B--2---:R1:W-:Y:S04]  /*7d30*/  STL [R1+0x1444], R28 ;  /* 0x0014441c01007387 */ /* 0x0043e80000100800 */
[----:B-1----:R-:W2:Y:S04]  /*7d40*/  LDL.LU.64 R28, [R1+0x10] ;  /* 0x00001000011c7983 */ /* 0x002ea80000300a00 */
[----:B----4-:R1:W-:Y:S04]  /*7d50*/  STL [R1+0x1448], R24 ;  /* 0x0014481801007387 */ /* 0x0103e80000100800 */
[----:B-1----:R-:W4:Y:S04]  /*7d60*/  LDL.LU.64 R24, [R1+0x20] ;  /* 0x0000200001187983 */ /* 0x002f280000300a00 */
[----:B0-----:R-:W2:Y:S04]  /*7d70*/  LDL.LU.64 R2, [R1+0x80] ;  /* 0x0000800001027983 */ /* 0x001ea80000300a00 */
[----:B------:R0:W-:Y:S04]  /*7d80*/  STL [R1+0x144c], R21 ;  /* 0x00144c1501007387 */ /* 0x0001e80000100800 */
[----:B0-----:R-:W5:Y:S04]  /*7d90*/  LDL.LU.64 R20, [R1+0x40] ;  /* 0x0000400001147983 */ /* 0x001f680000300a00 */
[----:B---3--:R4:W3:Y:S04]  /*7da0*/  LDG.E.U16 R22, [R22.64] ;  /* 0x0000000416167981 */ /* 0x0088e8000c1e1500 */
[----:B--2---:R-:W2:Y:S04]  /*7db0*/  LDG.E.U16 R2, [R2.64] ;  /* 0x0000000402027981 */ /* 0x004ea8000c1e1500 */
[----:B------:R0:W-:Y:S04]  /*7dc0*/  STL [R1+0x1450], R19 ;  /* 0x0014501301007387 */ /* 0x0001e80000100800 */
[----:B----4-:R1:W4:Y:S04]  /*7dd0*/  LDG.E.U16 R23, [R24.64] ;  /* 0x0000000418177981 */ /* 0x010328000c1e1500 */
[----:B0-----:R-:W3:Y:S04]  /*7de0*/  LDL.LU.64 R18, [R1+0x50] ;  /* 0x0000500001127983 */ /* 0x001ee80000300a00 */
[----:B------:R0:W-:Y:S04]  /*7df0*/  STL [R1+0x1454], R26 ;  /* 0x0014541a01007387 */ /* 0x0001e80000100800 */
[----:B-----5:R-:W5:Y:S04]  /*7e00*/  LDG.E.U16 R20, [R20.64] ;  /* 0x0000000414147981 */ /* 0x020f68000c1e1500 */
[----:B-1----:R1:W4:Y:S04]  /*7e10*/  LDG.E.U16 R25, [R28.64] ;  /* 0x000000041c197981 */ /* 0x002328000c1e1500 */
[----:B0-----:R-:W4:Y:S04]  /*7e20*/  LDL.LU.64 R26, [R1+0x60] ;  /* 0x00006000011a7983 */ /* 0x001f280000300a00 */
[----:B--2---:R0:W-:Y:S04]  /*7e30*/  STL [R1+0x142c], R2 ;  /* 0x00142c0201007387 */ /* 0x0041e80000100800 */
[----:B0-----:R-:W2:Y:S04]  /*7e40*/  LDL.LU.64 R2, [R1+0x70] ;  /* 0x0000700001027983 */ /* 0x001ea80000300a00 */
[----:B------:R2:W-:Y:S04]  /*7e50*/  STL [R1+0x8], R0 ;  /* 0x0000080001007387 */ /* 0x0005e80000100800 */
[----:B---3--:R-:W3:Y:S04]  /*7e60*/  LDG.E.U16 R18, [R18.64] ;  /* 0x0000000412127981 */ /* 0x008ee8000c1e1500 */
[----:B--2---:R4:W2:Y:S04]  /*7e70*/  LDG.E.U16 R0, [R2.64] ;  /* 0x0000000402007981 */ /* 0x0048a8000c1e1500 */
[----:B----4-:R0:W4:Y:S04]  /*7e80*/  LDG.E.U16 R3, [R26.64] ;  /* 0x000000041a037981 */ /* 0x010128000c1e1500 */
[----:B0-----:R0:W5:Y:S04]  /*7e90*/  LDG.E.U16 R27, [R4.64] ;  /* 0x00000004041b7981 */ /* 0x001168000c1e1500 */
[----:B--2---:R-:W-:Y:S04]  /*7ea0*/  STL [R1+0x1430], R0 ;  /* 0x0014300001007387 */ /* 0x004fe80000100800 */
[----:B----4-:R-:W-:Y:S04]  /*7eb0*/  STL [R1+0x1434], R3 ;  /* 0x0014340301007387 */ /* 0x010fe80000100800 */
[----:B---3--:R-:W-:Y:S04]  /*7ec0*/  STL [R1+0x1438], R18 ;  /* 0x0014381201007387 */ /* 0x008fe80000100800 */
[----:B-----5:R-:W-:Y:S04]  /*7ed0*/  STL [R1+0x143c], R20 ;  /* 0x00143c1401007387 */ /* 0x020fe80000100800 */
[----:B------:R2:W-:Y:S04]  /*7ee0*/  STL [R1+0x1458], R22 ;  /* 0x0014581601007387 */ /* 0x0005e80000100800 */
[----:B--2---:R-:W2:Y:S04]  /*7ef0*/  LDL.LU R22, [R1+0x1c8] ;  /* 0x0001c80001167983 */ /* 0x004ea80000300800 */
[----:B------:R-:W3:Y:S04]  /*7f00*/  LDL.LU R18, [R1+0x148] ;  /* 0x0001480001127983 */ /* 0x000ee80000300800 */
[----:B------:R-:W4:Y:S04]  /*7f10*/  LDL.LU R3, [R1+0x88] ;  /* 0x0000880001037983 */ /* 0x000f280000300800 */
[----:B------:R-:W5:Y:S04]  /*7f20*/  LDL.LU R0, [R1+0x78] ;  /* 0x0000780001007983 */ /* 0x000f680000300800 */
[----:B------:R-:W2:Y:S04]  /*7f30*/  LDL.LU R2, [R1+0x68] ;  /* 0x0000680001027983 */ /* 0x000ea80000300800 */
[----:B0-----:R-:W2:Y:S04]  /*7f40*/  LDL.LU.64 R4, [R1+0x1460] ;  /* 0x0014600001047983 */ /* 0x001ea80000300a00 */
[----:B-1----:R-:W0:Y:S04]  /*7f50*/  S2R R29, SR_TID.X ;  /* 0x00000000001d7919 */ /* 0x002e280000002100 */
[----:B------:R-:W3:Y:S04]  /*7f60*/  LDL.LU R17, [R1+0x158] ;  /* 0x0001580001117983 */ /* 0x000ee80000300800 */
[----:B------:R-:W3:Y:S04]  /*7f70*/  LDL.LU R15, [R1+0x164] ;  /* 0x00016400010f7983 */ /* 0x000ee80000300800 */
[----:B------:R-:W3:Y:S04]  /*7f80*/  LDL.LU R13, [R1+0x17c] ;  /* 0x00017c00010d7983 */ /* 0x000ee80000300800 */
[----:B------:R-:W3:Y:S04]  /*7f90*/  LDL.LU R11, [R1+0x188] ;  /* 0x00018800010b7983 */ /* 0x000ee80000300800 */
[----:B------:R-:W3:Y:S04]  /*7fa0*/  LDL.LU R9, [R1+0x1a4] ;  /* 0x0001a40001097983 */ /* 0x000ee80000300800 */
[----:B------:R-:W3:Y:S01]  /*7fb0*/  LDL.LU R7, [R1+0x1b0] ;  /* 0x0001b00001077983 */ /* 0x000ee20000300800 */
[----:B0-----:R-:W-:-:S03]  /*7fc0*/  LOP3.LUT R29, R29, 0xff, RZ, 0xc0, !PT ;  /* 0x000000ff1d1d7812 */ /* 0x001fc600078ec0ff */
[----:B------:R-:W4:Y:S01]  /*7fd0*/  LDL.LU R26, [R1+0x58] ;  /* 0x00005800011a7983 */ /* 0x000f220000300800 */
[----:B------:R-:W-:-:S03]  /*7fe0*/  SHF.L.U32 R29, R29, 0x1, RZ ;  /* 0x000000011d1d7819 */ /* 0x000fc600000006ff */
[----:B------:R-:W4:Y:S01]  /*7ff0*/  LDL.LU R19, [R1+0x38] ;  /* 0x0000380001137983 */ /* 0x000f220000300800 */
[----:B------:R-:W-:-:S03]  /*8000*/  LOP3.LUT R20, R29, 0x60, RZ, 0x3c, !PT ;  /* 0x000000601d147812 */ /* 0x000fc600078e3cff */
[----:B------:R-:W4:Y:S04]  /*8010*/  LDL.LU R21, [R1+0x28] ;  /* 0x0000280001157983 */ /* 0x000f280000300800 */
[----:B------:R-:W4:Y:S04]  /*8020*/  LDL.LU R24, [R1+0x18] ;  /* 0x0000180001187983 */ /* 0x000f280000300800 */
[----:B------:R-:W4:Y:S04]  /*8030*/  LDL.LU R28, [R1+0xc] ;  /* 0x00000c00011c7983 */ /* 0x000f280000300800 */
[----:B------:R-:W4:Y:S04]  /*8040*/  LDL.LU R29, [R1+0x8] ;  /* 0x00000800011d7983 */ /* 0x000f280000300800 */
[----:B--2---:R0:W2:Y:S02]  /*8050*/  LDG.E.U16 R4, [R4.64] ;  /* 0x0000000404047981 */ /* 0x0040a4000c1e1500 */
[----:B0-----:R-:W-:-:S04]  /*8060*/  MOV R5, 0x1 ;  /* 0x0000000100057802 */ /* 0x001fc80000000f00 */
[----:B------:R-:W-:Y:S02]  /*8070*/  ISETP.LE.AND P0, PT, R5, c[0x0][0x1d0], PT ;  /* 0x0000740005007a0c */ /* 0x000fe40003f03270 */
[----:B------:R-:W2:Y:S04]  /*8080*/  LDL.LU R5, [R1+0x48] ;  /* 0x0000480001057983 */ /* 0x000ea80000300800 */
[----:B------:R0:W-:Y:S04]  /*8090*/  STS.U16 [R20+0x8c00], R22 ;  /* 0x008c001614007388 */ /* 0x0001e80000000400 */
[----:B---3--:R-:W-:Y:S04]  /*80a0*/  STS.U16 [R20+0x9c00], R7 ;  /* 0x009c000714007388 */ /* 0x008fe80000000400 */
[----:B------:R-:W-:Y:S04]  /*80b0*/  STS.U16 [R20+0xac00], R9 ;  /* 0x00ac000914007388 */ /* 0x000fe80000000400 */
[----:B------:R-:W-:Y:S04]  /*80c0*/  STS.U16 [R20+0xbc00], R11 ;  /* 0x00bc000b14007388 */ /* 0x000fe80000000400 */
[----:B------:R-:W-:Y:S04]  /*80d0*/  STS.U16 [R20+0xcc00], R13 ;  /* 0x00cc000d14007388 */ /* 0x000fe80000000400 */
[----:B------:R-:W-:Y:S04]  /*80e0*/  STS.U16 [R20+0xdc00], R15 ;  /* 0x00dc000f14007388 */ /* 0x000fe80000000400 */
[----:B------:R-:W-:Y:S04]  /*80f0*/  STS.U16 [R20+0xec00], R17 ;  /* 0x00ec001114007388 */ /* 0x000fe80000000400 */
[----:B0-----:R-:W3:Y:S04]  /*8100*/  LDL.LU R22, [R1+0x1458] ;  /* 0x0014580001167983 */ /* 0x001ee80000300800 */
[----:B------:R0:W-:Y:S04]  /*8110*/  STS.U16 [R20+0xfc00], R18 ;  /* 0x00fc001214007388 */ /* 0x0001e80000000400 */
[----:B----4-:R1:W-:Y:S04]  /*8120*/  STS.U16 [R20+0x10c00], R3 ;  /* 0x010c000314007388 */ /* 0x0103e80000000400 */
[----:B-----5:R4:W-:Y:S04]  /*8130*/  STS.U16 [R20+0x11c00], R0 ;  /* 0x011c000014007388 */ /* 0x0209e80000000400 */
[----:B0-----:R-:W5:Y:S04]  /*8140*/  LDL.LU R18, [R1+0x328] ;  /* 0x0003280001127983 */ /* 0x001f680000300800 */
[----:B-1----:R-:W3:Y:S04]  /*8150*/  LDL.LU R3, [R1+0x30c] ;  /* 0x00030c0001037983 */ /* 0x002ee80000300800 */
[----:B------:R0:W-:Y:S04]  /*8160*/  STS.U16 [R20+0x12c00], R2 ;  /* 0x012c000214007388 */ /* 0x0001e80000000400 */
[----:B----4-:R-:W2:Y:S04]  /*8170*/  LDL.LU R0, [R1+0x2f0] ;  /* 0x0002f00001007983 */ /* 0x010ea80000300800 */
[----:B0-----:R-:W3:Y:S04]  /*8180*/  LDL.LU R2, [R1+0x2d8] ;  /* 0x0002d80001027983 */ /* 0x001ee80000300800 */
[----:B------:R-:W3:Y:S04]  /*8190*/  LDL.LU R7, [R1+0xb8] ;  /* 0x0000b80001077983 */ /* 0x000ee80000300800 */
[----:B------:R-:W3:Y:S04]  /*81a0*/  LDL.LU R9, [R1+0xb0] ;  /* 0x0000b00001097983 */ /* 0x000ee80000300800 */
[----:B------:R-:W3:Y:S04]  /*81b0*/  LDL.LU R11, [R1+0xa8] ;  /* 0x0000a800010b7983 */ /* 0x000ee80000300800 */
[----:B------:R-:W3:Y:S04]  /*81c0*/  LDL.LU R13, [R1+0xa0] ;  /* 0x0000a000010d7983 */ /* 0x000ee80000300800 */
[----:B------:R-:W3:Y:S04]  /*81d0*/  LDL.LU R15, [R1+0x98] ;  /* 0x00009800010f7983 */ /* 0x000ee80000300800 */
[----:B------:R0:W-:Y:S04]  /*81e0*/  STS.U16 [R20+0x13c00], R26 ;  /* 0x013c001a14007388 */ /* 0x0001e80000000400 */
[----:B------:R-:W3:Y:S04]  /*81f0*/  LDL.LU R17, [R1+0x90] ;  /* 0x0000900001117983 */ /* 0x000ee80000300800 */
[----:B0-----:R-:W3:Y:S04]  /*8200*/  LDL.LU R26, [R1+0x1454] ;  /* 0x00145400011a7983 */ /* 0x001ee80000300800 */
[----:B--2---:R-:W-:Y:S04]  /*8210*/  STS.U16 [R20+0x14c00], R5 ;  /* 0x014c000514007388 */ /* 0x004fe80000000400 */
[----:B------:R0:W-:Y:S04]  /*8220*/  STS.U16 [R20+0x15c00], R19 ;  /* 0x015c001314007388 */ /* 0x0001e80000000400 */
[----:B------:R1:W-:Y:S04]  /*8230*/  STS.U16 [R20+0x16c00], R21 ;  /* 0x016c001514007388 */ /* 0x0003e80000000400 */
[----:B------:R2:W-:Y:S04]  /*8240*/  STS.U16 [R20+0x17c00], R24 ;  /* 0x017c001814007388 */ /* 0x0005e80000000400 */
[----:B0-----:R-:W3:Y:S04]  /*8250*/  LDL.LU R19, [R1+0x1450] ;  /* 0x0014500001137983 */ /* 0x001ee80000300800 */
[----:B-1----:R-:W3:Y:S04]  /*8260*/  LDL.LU R21, [R1+0x144c] ;  /* 0x00144c0001157983 */ /* 0x002ee80000300800 */
[----:B--2---:R-:W2:Y:S04]  /*8270*/  LDL.LU R24, [R1+0x1448] ;  /* 0x0014480001187983 */ /* 0x004ea80000300800 */
[----:B------:R0:W-:Y:S04]  /*8280*/  STS.U16 [R20+0x18c00], R28 ;  /* 0x018c001c14007388 */ /* 0x0001e80000000400 */
[----:B------:R1:W-:Y:S04]  /*8290*/  STS.U16 [R20+0x19c00], R29 ;  /* 0x019c001d14007388 */ /* 0x0003e80000000400 */
[----:B0-----:R-:W2:Y:S04]  /*82a0*/  LDL.LU R28, [R1+0x1444] ;  /* 0x00144400011c7983 */ /* 0x001ea80000300800 */
[----:B-1----:R-:W2:Y:S04]  /*82b0*/  LDL.LU R29, [R1+0x1440] ;  /* 0x00144000011d7983 */ /* 0x002ea80000300800 */
[----:B------:R-:W0:Y:S02]  /*82c0*/  S2R R5, SR_TID.X ;  /* 0x0000000000057919 */ /* 0x000e240000002100 */
[----:B0-----:R-:W-:-:S05]  /*82d0*/  LOP3.LUT R5, R5, 0xff, RZ, 0xc0, !PT ;  /* 0x000000ff05057812 */ /* 0x001fca00078ec0ff */
[----:B------:R-:W-:-:S05]  /*82e0*/  IMAD.SHL.U32 R5, R5, 0x2, RZ ;  /* 0x0000000205057824 */ /* 0x000fca00078e00ff */
[----:B------:R-:W-:Y:S01]  /*82f0*/  LOP3.LUT R5, R5, 0x70, RZ, 0x3c, !PT ;  /* 0x0000007005057812 */ /* 0x000fe200078e3cff */
[----:B--2---:R0:W-:Y:S04]  /*8300*/  STS.U16 [R20+0x1ac00], R29 ;  /* 0x01ac001d14007388 */ /* 0x0041e80000000400 */
[----:B------:R1:W-:Y:S04]  /*8310*/  STS.U16 [R20+0x1bc00], R28 ;  /* 0x01bc001c14007388 */ /* 0x0003e80000000400 */
[----:B------:R2:W-:Y:S04]  /*8320*/  STS.U16 [R20+0x1cc00], R24 ;  /* 0x01cc001814007388 */ /* 0x0005e80000000400 */
[----:B0-----:R-:W4:Y:S04]  /*8330*/  LDL.LU R29, [R1+0xc0] ;  /* 0x0000c000011d7983 */ /* 0x001f280000300800 */
[----:B-1----:R-:W4:Y:S04]  /*8340*/  LDL.LU R28, [R1+0xc8] ;  /* 0x0000c800011c7983 */ /* 0x002f280000300800 */
[----:B--2---:R-:W2:Y:S04]  /*8350*/  LDL.LU R24, [R1+0x14c] ;  /* 0x00014c0001187983 */ /* 0x004ea80000300800 */
[----:B---3--:R0:W-:Y:S04]  /*8360*/  STS.U16 [R20+0x1dc00], R21 ;  /* 0x01dc001514007388 */ /* 0x0081e80000000400 */
[----:B------:R1:W-:Y:S04]  /*8370*/  STS.U16 [R20+0x1ec00], R19 ;  /* 0x01ec001314007388 */ /* 0x0003e80000000400 */
[----:B------:R3:W-:Y:S04]  /*8380*/  STS.U16 [R20+0x1fc00], R26 ;  /* 0x01fc001a14007388 */ /* 0x0007e80000000400 */
[----:B0-----:R-:W2:Y:S04]  /*8390*/  LDL.LU R21, [R1+0x16c] ;  /* 0x00016c0001157983 */ /* 0x001ea80000300800 */
[----:B-1----:R-:W2:Y:S04]  /*83a0*/  LDL.LU R19, [R1+0x198] ;  /* 0x0001980001137983 */ /* 0x002ea80000300800 */
[----:B---3--:R-:W3:Y:S04]  /*83b0*/  LDL.LU R20, [R1+0x143c] ;  /* 0x00143c0001147983 */ /* 0x008ee80000300800 */
[----:B------:R-:W2:Y:S04]  /*83c0*/  LDL.LU R26, [R1+0x1c4] ;  /* 0x0001c400011a7983 */ /* 0x000ea80000300800 */
[----:B-----5:R0:W-:Y:S04]  /*83d0*/  STS.U16 [R5+0xe00], R18 ;  /* 0x000e001205007388 */ /* 0x0201e80000000400 */
[----:B------:R1:W-:Y:S04]  /*83e0*/  STS.U16 [R5+0x1e00], R3 ;  /* 0x001e000305007388 */ /* 0x0003e80000000400 */
[----:B------:R5:W-:Y:S04]  /*83f0*/  STS.U16 [R5+0x2e00], R0 ;  /* 0x002e000005007388 */ /* 0x000be80000000400 */
[----:B0-----:R-:W3:Y:S04]  /*8400*/  LDL.LU R18, [R1+0x1438] ;  /* 0x0014380001127983 */ /* 0x001ee80000300800 */
[----:B-1----:R-:W3:Y:S04]  /*8410*/  LDL.LU R3, [R1+0x1434] ;  /* 0x0014340001037983 */ /* 0x002ee80000300800 */
[----:B-----5:R-:W5:Y:S04]  /*8420*/  LDL.LU R0, [R1+0x1430] ;  /* 0x0014300001007983 */ /* 0x020f680000300800 */
[----:B------:R0:W-:Y:S04]  /*8430*/  STS.U16 [R5+0x3e00], R2 ;  /* 0x003e000205007388 */ /* 0x0001e80000000400 */
[----:B0-----:R-:W3:Y:S04]  /*8440*/  LDL.LU R2, [R1+0x142c] ;  /* 0x00142c0001027983 */ /* 0x001ee80000300800 */
[----:B--2---:R-:W-:Y:S04]  /*8450*/  STS.U16 [R5+0x4e00], R26 ;  /* 0x004e001a05007388 */ /* 0x004fe80000000400 */
[----:B------:R-:W-:Y:S04]  /*8460*/  STS.U16 [R5+0x5e00], R19 ;  /* 0x005e001305007388 */ /* 0x000fe80000000400 */
[----:B------:R-:W-:Y:S04]  /*8470*/  STS.U16 [R5+0x6e00], R21 ;  /* 0x006e001505007388 */ /* 0x000fe80000000400 */
[----:B------:R-:W-:Y:S04]  /*8480*/  STS.U16 [R5+0x7e00], R24 ;  /* 0x007e001805007388 */ /* 0x000fe80000000400 */
        /* <DEDUP_REMOVED lines=8> */
[----:B---3--:R0:W-:Y:S04]  /*8510*/  STS.U16 [R5+0x10e00], R2 ;  /* 0x010e000205007388 */ /* 0x0081e80000000400 */
[----:B-----5:R1:W-:Y:S01]  /*8520*/  STS.U16 [R5+0x11e00], R0 ;  /* 0x011e000005007388 */ /* 0x0203e20000000400 */
[----:B0-----:R-:W-:-:S03]  /*8530*/  MOV R2, 0x3f800000 ;  /* 0x3f80000000027802 */ /* 0x001fc60000000f00 */
[----:B------:R0:W-:Y:S01]  /*8540*/  STS.U16 [R5+0x12e00], R3 ;  /* 0x012e000305007388 */ /* 0x0001e20000000400 */
[----:B-1----:R-:W-:-:S03]  /*8550*/  MOV R0, 0xff800000 ;  /* 0xff80000000007802 */ /* 0x002fc60000000f00 */
[----:B------:R1:W-:Y:S01]  /*8560*/  STL [R1+0xbfc], R2 ;  /* 0x000bfc0201007387 */ /* 0x0003e20000100800 */
[----:B0-----:R-:W-:-:S03]  /*8570*/  IMAD.MOV.U32 R3, RZ, RZ, -0x800000 ;  /* 0xff800000ff037424 */ /* 0x001fc600078e00ff */
[----:B------:R-:W-:Y:S01]  /*8580*/  STL [R1+0x404], R0 ;  /* 0x0004040001007387 */ /* 0x000fe20000100800 */
[----:B-1----:R-:W-:-:S03]  /*8590*/  MOV R2, 0xff800000 ;  /* 0xff80000000027802 */ /* 0x002fc60000000f00 */
[----:B------:R0:W-:Y:S04]  /*85a0*/  STL [R1+0x408], R3 ;  /* 0x0004080301007387 */ /* 0x0001e80000100800 */
[----:B------:R1:W-:Y:S04]  /*85b0*/  STL [R1+0x40c], R2 ;  /* 0x00040c0201007387 */ /* 0x0003e80000100800 */
[----:B------:R2:W-:Y:S01]  /*85c0*/  STL [R1+0x550], R0 ;  /* 0x0005500001007387 */ /* 0x0005e20000100800 */
[----:B0-----:R-:W-:Y:S01]  /*85d0*/  MOV R3, 0x3f800000 ;  /* 0x3f80000000037802 */ /* 0x001fe20000000f00 */
[----:B-1----:R-:W-:-:S04]  /*85e0*/  IMAD.MOV.U32 R2, RZ, RZ, 0x3f800000 ;  /* 0x3f800000ff027424 */ /* 0x002fc800078e00ff */
[----:B------:R0:W-:Y:S01]  /*85f0*/  STL [R1+0xc00], R3 ;  /* 0x000c000301007387 */ /* 0x0001e20000100800 */
[----:B--2---:R-:W-:-:S03]  /*8600*/  MOV R0, 0x3f800000 ;  /* 0x3f80000000007802 */ /* 0x004fc60000000f00 */
[----:B------:R0:W-:Y:S04]  /*8610*/  STL [R1+0xc04], R2 ;  /* 0x000c040201007387 */ /* 0x0001e80000100800 */
[----:B------:R0:W-:Y:S04]  /*8620*/  STL [R1+0x540], RZ ;  /* 0x000540ff01007387 */ /* 0x0001e80000100800 */
[----:B------:R0:W-:Y:S04]  /*8630*/  STL [R1+0xc08], R0 ;  /* 0x000c080001007387 */ /* 0x0001e80000100800 */
[----:B------:R0:W-:Y:S04]  /*8640*/  STL [R1+0x544], RZ ;  /* 0x000544ff01007387 */ /* 0x0001e80000100800 */
        /* <DEDUP_REMOVED lines=241> */
[----:B------:R0:W-:Y:S04]  /*9560*/  STS.U16 [R5+0x13e00], R18 ;  /* 0x013e001205007388 */ /* 0x0001e80000000400 */
        /* <DEDUP_REMOVED lines=24> */
[----:B------:R-:W1:Y:S04]  /*96f0*/  S2R R28, SR_TID.X ;  /* 0x00000000001c7919 */ /* 0x000e680000002100 */
[----:B------:R0:W-:Y:S01]  /*9700*/  STL [R1+0x73c], RZ ;  /* 0x00073cff01007387 */ /* 0x0001e20000100800 */
[----:B------:R-:W-:Y:S05]  /*9710*/  @!P0 BRA `(.L_x_0) ;  /* 0x00053a2000008947 */ /* 0x000fea0003800000 */
[----:B01----:R-:W-:Y:S02]  /*9720*/  SHF.R.U32.HI R0, RZ, 0x7, R28 ;  /* 0x00000007ff007819 */ /* 0x003fe4000001161c */
[----:B------:R-:W-:-:S02]  /*9730*/  MOV R2, c[0x0][0x1b8] ;  /* 0x00006e0000027a02 */ /* 0x000fc40000000f00 */
[----:B------:R-:W-:Y:S02]  /*9740*/  SGXT.U32 R0, R0, 0x1 ;  /* 0x000000010000781a */ /* 0x000fe40000000000 */
[----:B------:R-:W-:-:S03]  /*9750*/  LOP3.LUT R28, R28, 0xff, RZ, 0xc0, !PT ;  /* 0x000000ff1c1c7812 */ /* 0x000fc600078ec0ff */
[----:B------:R-:W-:Y:S02]  /*9760*/  IMAD R0, R0, c[0x0][0x1b8], RZ ;  /* 0x00006e0000007a24 */ /* 0x000fe400078e02ff */
[----:B------:R-:W-:Y:S02]  /*9770*/  IMAD R28, R28, c[0x0][0x1a8], RZ ;  /* 0x00006a001c1c7a24 */ /* 0x000fe400078e02ff */
[----:B------:R-:W-:-:S05]  /*9780*/  IMAD R3, R2, 0x2, R0 ;  /* 0x0000000202037824 */ /* 0x000fca00078e0200 */
[----:B------:R-:W-:-:S05]  /*9790*/  LEA R3, R2, R3, 0x1 ;  /* 0x0000000302037211 */ /* 0x000fca00078e08ff */
[----:B------:R0:W-:Y:S02]  /*97a0*/  STL [R1+0x4], R3 ;  /* 0x0000040301007387 */ /* 0x0001e40000100800 */
[----:B0-----:R-:W-:-:S05]  /*97b0*/  LEA R3, R2, R3, 0x1 ;  /* 0x0000000302037211 */ /* 0x001fca00078e08ff */
[----:B------:R-:W-:-:S05]  /*97c0*/  IMAD R3, R2, 0x2, R3 ;  /* 0x0000000202037824 */ /* 0x000fca00078e0203 */
[----:B------:R0:W-:Y:S02]  /*97d0*/  STL [R1], R3 ;  /* 0x0000000301007387 */ /* 0x0001e40000100800 */
[----:B0-----:R-:W-:-:S04]  /*97e0*/  LEA R3, R2, R3, 0x1 ;  /* 0x0000000302037211 */ /* 0x001fc800078e08ff */
[C---:B------:R-:W-:Y:S01]  /*97f0*/  LEA R29, R2.reuse, R3, 0x1 ;  /* 0x00000003021d7211 */ /* 0x040fe200078e08ff */
[----:B------:R0:W-:Y:S04]  /*9800*/  STL [R1+0x3c], R3 ;  /* 0x00003c0301007387 */ /* 0x0001e80000100800 */
[----:B0-----:R-:W-:-:S05]  /*9810*/  IMAD R3, R2, 0x2, R29 ;  /* 0x0000000202037824 */ /* 0x001fca00078e021d */
[----:B------:R-:W-:-:S04]  /*9820*/  LEA R4, R2, R3, 0x1 ;  /* 0x0000000302047211 */ /* 0x000fc800078e08ff */
[----:B------:R-:W-:-:S05]  /*9830*/  LEA R5, R2, R4, 0x1 ;  /* 0x0000000402057211 */ /* 0x000fca00078e08ff */
[C---:B------:R-:W-:Y:S01]  /*9840*/  IMAD R6, R2.reuse, 0x2, R5 ;  /* 0x0000000202067824 */ /* 0x040fe200078e0205 */
[----:B------:R-:W-:Y:S04]  /*9850*/  STL.64 [R1+0x1530], R4 ;  /* 0x0015300401007387 */ /* 0x000fe80000100a00 */
[----:B------:R-:W-:-:S04]  /*9860*/  LEA R7, R2, R6, 0x1 ;  /* 0x0000000602077211 */ /* 0x000fc800078e08ff */
[----:B------:R-:W-:-:S05]  /*9870*/  LEA R8, R2, R7, 0x1 ;  /* 0x0000000702087211 */ /* 0x000fca00078e08ff */
[----:B------:R-:W-:-:S05]  /*9880*/  IMAD R9, R2, 0x2, R8 ;  /* 0x0000000202097824 */ /* 0x000fca00078e0208 */
[----:B------:R-:W-:-:S04]  /*9890*/  LEA R10, R2, R9, 0x1 ;  /* 0x00000009020a7211 */ /* 0x000fc800078e08ff */
[----:B------:R-:W-:-:S05]  /*98a0*/  LEA R11, R2, R10, 0x1 ;  /* 0x0000000a020b7211 */ /* 0x000fca00078e08ff */
[----:B------:R-:W-:-:S05]  /*98b0*/  IMAD R12, R2, 0x2, R11 ;  /* 0x00000002020c7824 */ /* 0x000fca00078e020b */
[----:B------:R-:W-:-:S04]  /*98c0*/  LEA R13, R2, R12, 0x1 ;  /* 0x0000000c020d7211 */ /* 0x000fc800078e08ff */
[C---:B------:R-:W-:Y:S01]  /*98d0*/  LEA R14, R2.reuse, R13, 0x1 ;  /* 0x0000000d020e7211 */ /* 0x040fe200078e08ff */
[----:B------:R0:W-:Y:S04]  /*98e0*/  STL.64 [R1+0x1520], R12 ;  /* 0x0015200c01007387 */ /* 0x0001e80000100a00 */
[----:B------:R-:W-:-:S05]  /*98f0*/  IMAD R15, R2, 0x2, R14 ;  /* 0x00000002020f7824 */ /* 0x000fca00078e020e */
[C---:B------:R-:W-:Y:S01]  /*9900*/  LEA R16, R2.reuse, R15, 0x1 ;  /* 0x0000000f02107211 */ /* 0x040fe200078e08ff */
[----:B------:R1:W-:Y:S03]  /*9910*/  STL.64 [R1+0x1528], R14 ;  /* 0x0015280e01007387 */ /* 0x0003e60000100a00 */
[C---:B------:R-:W-:Y:S01]  /*9920*/  LEA R17, R2.reuse, R16, 0x1 ;  /* 0x0000001002117211 */ /* 0x040fe200078e08ff */
[----:B0-----:R-:W0:Y:S04]  /*9930*/  S2R R13, SR_CTAID.Y ;  /* 0x00000000000d7919 */ /* 0x001e280000002600 */
[C---:B------:R-:W-:Y:S01]  /*9940*/  IMAD R18, R2.reuse, 0x2, R17 ;  /* 0x0000000202127824 */ /* 0x040fe200078e0211 */
[----:B------:R-:W-:Y:S04]  /*9950*/  STL.64 [R1+0x1518], R16 ;  /* 0x0015181001007387 */ /* 0x000fe80000100a00 */
[C---:B------:R-:W-:Y:S01]  /*9960*/  LEA R19, R2.reuse, R18, 0x1 ;  /* 0x0000001202137211 */ /* 0x040fe200078e08ff */
[----:B-1----:R-:W1:Y:S03]  /*9970*/  S2R R15, SR_TID.X ;  /* 0x00000000000f7919 */ /* 0x002e660000002100 */
[C---:B------:R-:W-:Y:S01]  /*9980*/  LEA R20, R2.reuse, R19, 0x1 ;  /* 0x0000001302147211 */ /* 0x040fe200078e08ff */
[----:B------:R-:W-:Y:S04]  /*9990*/  STL.64 [R1+0x1510], R18 ;  /* 0x0015101201007387 */ /* 0x000fe80000100a00 */
[----:B------:R-:W-:-:S05]  /*99a0*/  IMAD R21, R2, 0x2, R20 ;  /* 0x0000000202157824 */ /* 0x000fca00078e0214 */
[----:B------:R-:W-:-:S04]  /*99b0*/  LEA R22, R2, R21, 0x1 ;  /* 0x0000001502167211 */ /* 0x000fc800078e08ff */
[----:B------:R-:W-:-:S05]  /*99c0*/  LEA R23, R2, R22, 0x1 ;  /* 0x0000001602177211 */ /* 0x000fca00078e08ff */
[C---:B------:R-:W-:Y:S01]  /*99d0*/  IMAD R24, R2.reuse, 0x2, R23 ;  /* 0x0000000202187824 */ /* 0x040fe200078e0217 */
[----:B------:R2:W-:Y:S01]  /*99e0*/  STL.64 [R1+0x1500], R22 ;  /* 0x0015001601007387 */ /* 0x0005e20000100a00 */
[C---:B-1----:R-:W-:Y:S02]  /*99f0*/  LOP3.LUT P0, RZ, R15.reuse, 0x80, RZ, 0xc0, !PT ;  /* 0x000000800fff7812 */ /* 0x042fe4000780c0ff */
[----:B------:R-:W-:Y:S02]  /*9a00*/  LOP3.LUT R5, R15, 0x7f, RZ, 0xc0, !PT ;  /* 0x0000007f0f057812 */ /* 0x000fe400078ec0ff */
[----:B------:R-:W-:-:S04]  /*9a10*/  LEA R25, R2, R24, 0x1 ;  /* 0x0000001802197211 */ /* 0x000fc800078e08ff */
[C---:B------:R-:W-:Y:S01]  /*9a20*/  LEA R26, R2.reuse, R25, 0x1 ;  /* 0x00000019021a7211 */ /* 0x040fe200078e08ff */
[----:B------:R-:W-:Y:S01]  /*9a30*/  STL.64 [R1+0x14f0], R24 ;  /* 0x0014f01801007387 */ /* 0x000fe20000100a00 */
[----:B--2---:R-:W-:Y:S01]  /*9a40*/  SEL R22, RZ, 0x110, !P0 ;  /* 0x00000110ff167807 */ /* 0x004fe20004000000 */
[C---:B------:R-:W-:Y:S02]  /*9a50*/  IMAD.SHL.U32 R23, R5.reuse, 0x2, RZ ;  /* 0x0000000205177824 */ /* 0x040fe400078e00ff */
[----:B------:R-:W-:Y:S02]  /*9a60*/  IMAD R27, R2, 0x2, R26 ;  /* 0x00000002021b7824 */ /* 0x000fe400078e021a */
[----:B------:R-:W-:Y:S01]  /*9a70*/  IMAD R5, R5, c[0x0][0x1b4], RZ ;  /* 0x00006d0005057a24 */ /* 0x000fe200078e02ff */
[----:B------:R-:W-:Y:S02]  /*9a80*/  LOP3.LUT R22, R22, R23, RZ, 0x3c, !PT ;  /* 0x0000001716167212 */ /* 0x000fe400078e3cff */
[----:B------:R-:W-:Y:S01]  /*9a90*/  LEA R4, R2, R27, 0x1 ;  /* 0x0000001b02047211 */ /* 0x000fe200078e08ff */
[----:B0-----:R-:W-:-:S03]  /*9aa0*/  IMAD R27, R13, c[0x0][0x1a0], RZ ;  /* 0x000068000d1b7a24 */ /* 0x001fc600078e02ff */
[----:B------:R-:W-:Y:S01]  /*9ab0*/  LEA R4, R2, R4, 0x1 ;  /* 0x0000000402047211 */ /* 0x000fe200078e08ff */
[----:B------:R-:W-:-:S04]  /*9ac0*/  IMAD.HI R14, R27, 0x2, RZ ;  /* 0x000000021b0e7827 */ /* 0x000fc800078e02ff */
[----:B------:R-:W-:-:S05]  /*9ad0*/  IMAD R4, R2, 0x2, R4 ;  /* 0x0000000202047824 */ /* 0x000fca00078e0204 */
[----:B------:R0:W-:Y:S01]  /*9ae0*/  STL [R1+0x20], R4 ;  /* 0x0000200401007387 */ /* 0x0001e20000100800 */
[----:B------:R-:W-:-:S05]  /*9af0*/  LEA R17, R2, R4, 0x1 ;  /* 0x0000000402117211 */ /* 0x000fca00078e08ff */
[----:B------:R-:W-:Y:S01]  /*9b00*/  IMAD R16, R2, 0x2, R17 ;  /* 0x0000000202107824 */ /* 0x000fe200078e0211 */
[----:B0-----:R-:W-:Y:S02]  /*9b10*/  SHF.L.U32 R4, R27, 0x1, RZ ;  /* 0x000000011b047819 */ /* 0x001fe400000006ff */
[C---:B------:R-:W-:Y:S01]  /*9b20*/  SHF.L.U32 R27, R28.reuse, 0x1, RZ ;  /* 0x000000011c1b7819 */ /* 0x040fe200000006ff */
[----:B------:R-:W-:Y:S01]  /*9b30*/  IMAD.HI R28, R28, 0x2, RZ ;  /* 0x000000021c1c7827 */ /* 0x000fe200078e02ff */
[----:B------:R-:W-:Y:S02]  /*9b40*/  LEA R12, R2, R16, 0x1 ;  /* 0x00000010020c7211 */ /* 0x000fe400078e08ff */
[----:B------:R-:W-:Y:S01]  /*9b50*/  IADD3 R18, P0, P1, R27, c[0x0][0x168], R4 ;  /* 0x00005a001b127a10 */ /* 0x000fe2000791e004 */
[----:B------:R-:W-:Y:S01]  /*9b60*/  IMAD R27, R13, c[0x0][0x1b0], RZ ;  /* 0x00006c000d1b7a24 */ /* 0x000fe200078e02ff */
[----:B------:R-:W0:Y:S01]  /*9b70*/  S2R R4, SR_TID.X ;  /* 0x0000000000047919 */ /* 0x000e220000002100 */
[----:B------:R-:W-:-:S02]  /*9b80*/  LOP3.LUT R13, R15, 0x7, RZ, 0xc0, !PT ;  /* 0x000000070f0d7812 */ /* 0x000fc400078ec0ff */
[----:B------:R-:W-:Y:S01]  /*9b90*/  IADD3.X R19, R28, c[0x0][0x16c], R14, P0, P1 ;  /* 0x00005b001c137a10 */ /* 0x000fe200007e240e */
[----:B------:R1:W-:Y:S02]  /*9ba0*/  STL [R1+0x38], R12 ;  /* 0x0000380c01007387 */ /* 0x0003e40000100800 */
[----:B-1----:R-:W-:-:S05]  /*9bb0*/  LEA R12, R2, R12, 0x1 ;  /* 0x0000000c020c7211 */ /* 0x002fca00078e08ff */
[----:B------:R-:W-:Y:S01]  /*9bc0*/  IMAD R25, R2, 0x2, R12 ;  /* 0x0000000202197824 */ /* 0x000fe200078e020c */
[----:B------:R1:W-:Y:S01]  /*9bd0*/  STL [R1+0x34], R12 ;  /* 0x0000340c01007387 */ /* 0x0003e20000100800 */
[----:B0-----:R-:W-:-:S03]  /*9be0*/  SHF.L.U32 R4, R4, 0x1, RZ ;  /* 0x0000000104047819 */ /* 0x001fc600000006ff */
[----:B------:R0:W-:Y:S01]  /*9bf0*/  STL.64 [R1+0xaa0], R18 ;  /* 0x000aa01201007387 */ /* 0x0001e20000100a00 */
[----:B------:R-:W-:Y:S01]  /*9c00*/  IMAD.SHL.U32 R22, R27, 0x2, RZ ;  /* 0x000000021b167824 */ /* 0x000fe200078e00ff */
[----:B------:R-:W-:Y:S02]  /*9c10*/  LOP3.LUT R28, R4, 0x10, RZ, 0xc0, !PT ;  /* 0x00000010041c7812 */ /* 0x000fe400078ec0ff */
[----:B-1----:R-:W-:-:S04]  /*9c20*/  LEA R12, R2, R25, 0x1 ;  /* 0x00000019020c7211 */ /* 0x002fc800078e08ff */
[----:B------:R-:W-:Y:S01]  /*9c30*/  LEA R14, R2, R12, 0x1 ;  /* 0x0000000c020e7211 */ /* 0x000fe200078e08ff */
[----:B0-----:R-:W2:Y:S04]  /*9c40*/  LDL.LU R18, [R1] ;  /* 0x0000000001127983 */ /* 0x001ea80000300800 */
[----:B------:R-:W3:Y:S01]  /*9c50*/  LDL.LU R19, [R1+0x3c] ;  /* 0x00003c0001137983 */ /* 0x000ee20000300800 */
[----:B------:R-:W-:Y:S01]  /*9c60*/  IMAD R13, R13, 0x210, RZ ;  /* 0x000002100d0d7824 */ /* 0x000fe200078e02ff */
[----:B------:R-:W-:Y:S02]  /*9c70*/  LOP3.LUT R28, R28, 0xe0, R15, 0xf8, !PT ;  /* 0x000000e01c1c7812 */ /* 0x000fe400078ef80f */
[----:B------:R0:W-:Y:S01]  /*9c80*/  STL [R1+0x50], R12 ;  /* 0x0000500c01007387 */ /* 0x0001e20000100800 */
[----:B------:R-:W-:-:S02]  /*9c90*/  SHF.L.U32 R4, R15, 0x8, RZ ;  /* 0x000000080f047819 */ /* 0x000fc400000006ff */
[----:B------:R-:W-:Y:S01]  /*9ca0*/  LOP3.LUT R13, R13, R28, RZ, 0x3c, !PT ;  /* 0x0000001c0d0d7212 */ /* 0x000fe200078e3cff */
[----:B------:R1:W-:Y:S01]  /*9cb0*/  STL [R1+0x4c], R14 ;  /* 0x00004c0e01007387 */ /* 0x0003e20000100800 */
[----:B------:R-:W-:-:S04]  /*9cc0*/  LOP3.LUT R4, R4, 0x1000, RZ, 0xc0, !PT ;  /* 0x0000100004047812 */ /* 0x000fc800078ec0ff */
[----:B------:R-:W-:Y:S01]  /*9cd0*/  IADD3 R13, R4, R13, RZ ;  /* 0x0000000d040d7210 */ /* 0x000fe20007ffe0ff */
[----:B0-----:R-:W-:Y:S01]  /*9ce0*/  IMAD.HI R12, R27, 0x2, RZ ;  /* 0x000000021b0c7827 */ /* 0x001fe200078e02ff */
[----:B------:R-:W-:Y:S02]  /*9cf0*/  SHF.L.U32 R27, R5, 0x1, RZ ;  /* 0x00000001051b7819 */ /* 0x000fe400000006ff */
[C---:B------:R-:W-:Y:S01]  /*9d00*/  LEA R13, R2.reuse, R0, 0x1 ;  /* 0x00000000020d7211 */ /* 0x040fe200078e08ff */
[----:B-1----:R-:W-:Y:S01]  /*9d10*/  IMAD R14, R2, 0x2, R14 ;  /* 0x00000002020e7824 */ /* 0x002fe200078e020e */
[----:B------:R-:W-:Y:S01]  /*9d20*/  IADD3 R27, P0, P1, R27, c[0x0][0x170], R22 ;  /* 0x00005c001b1b7a10 */ /* 0x000fe2000791e016 */
[----:B------:R-:W-:-:S03]  /*9d30*/  IMAD.HI R5, R5, 0x2, RZ ;  /* 0x0000000205057827 */ /* 0x000fc600078e02ff */
[C---:B------:R-:W-:Y:S01]  /*9d40*/  LEA R24, R2.reuse, R14, 0x1 ;  /* 0x0000000e02187211 */ /* 0x040fe200078e08ff */
[----:B------:R-:W-:Y:S01]  /*9d50*/  STL [R1+0x48], R14 ;  /* 0x0000480e01007387 */ /* 0x000fe20000100800 */
[----:B------:R-:W-:Y:S01]  /*9d60*/  IADD3.X R28, R5, c[0x0][0x174], R12, P0, P1 ;  /* 0x00005d00051c7a10 */ /* 0x000fe200007e240c */
[C---:B------:R-:W-:Y:S01]  /*9d70*/  IMAD R13, R2.reuse, 0x2, R13 ;  /* 0x00000002020d7824 */ /* 0x040fe200078e020d */
[C---:B------:R-:W-:Y:S01]  /*9d80*/  LEA R5, R2.reuse, R0, 0x1 ;  /* 0x0000000002057211 */ /* 0x040fe200078e08ff */
[----:B------:R-:W-:Y:S01]  /*9d90*/  IMAD R12, R2, 0x2, R24 ;  /* 0x00000002020c7824 */ /* 0x000fe200078e0218 */
[CC--:B------:R-:W-:Y:S02]  /*9da0*/  LEA R22, P0, R0.reuse, R27.reuse, 0x1 ;  /* 0x0000001b00167211 */ /* 0x0c0fe400078008ff */
[----:B------:R-:W-:Y:S02]  /*9db0*/  LEA R4, P1, R5, R27, 0x1 ;  /* 0x0000001b05047211 */ /* 0x000fe400078208ff */
[----:B------:R-:W-:Y:S01]  /*9dc0*/  SHF.R.U32.HI R5, RZ, 0x7, R15 ;  /* 0x00000007ff057819 */ /* 0x000fe2000001160f */
[----:B------:R0:W-:Y:S01]  /*9dd0*/  STL [R1+0x6c], R12 ;  /* 0x00006c0c01007387 */ /* 0x0001e20000100800 */
[----:B------:R-:W-:-:S02]  /*9de0*/  LEA.HI.X.SX32 R23, R0, R28, 0x1, P0 ;  /* 0x0000001c00177211 */ /* 0x000fc400000f0eff */
[----:B------:R-:W-:Y:S01]  /*9df0*/  SGXT.U32 R5, R5, 0x1 ;  /* 0x000000010505781a */ /* 0x000fe20000000000 */
[----:B------:R-:W4:Y:S01]  /*9e00*/  LDL.LU R0, [R1+0x4] ;  /* 0x0000040001007983 */ /* 0x000f220000300800 */
[----:B------:R-:W-:-:S03]  /*9e10*/  LEA R13, R2, R13, 0x1 ;  /* 0x0000000d020d7211 */ /* 0x000fc600078e08ff */
[----:B------:R-:W-:Y:S01]  /*9e20*/  IMAD R5, R5, c[0x0][0x1b8], RZ ;  /* 0x00006e0005057a24 */ /* 0x000fe200078e02ff */
[----:B0-----:R-:W-:-:S03]  /*9e30*/  LEA R12, R2, R12, 0x1 ;  /* 0x0000000c020c7211 */ /* 0x001fc600078e08ff */
[----:B------:R-:W-:-:S05]  /*9e40*/  IMAD R5, R2, 0x2, R5 ;  /* 0x0000000202057824 */ /* 0x000fca00078e0205 */
[----:B------:R-:W-:Y:S01]  /*9e50*/  LEA.HI.X.SX32 R5, R5, R28, 0x1, P1 ;  /* 0x0000001c05057211 */ /* 0x000fe200008f0eff */
[----:B------:R-:W-:Y:S04]  /*9e60*/  STL [R1+0x68], R12 ;  /* 0x0000680c01007387 */ /* 0x000fe80000100800 */
[----:B------:R-:W-:Y:S04]  /*9e70*/  STL.64 [R1+0x1400], R22 ;  /* 0x0014001601007387 */ /* 0x000fe80000100a00 */
[----:B------:R0:W-:Y:S04]  /*9e80*/  STL.64 [R1+0x13f8], R4 ;  /* 0x0013f80401007387 */ /* 0x0001e80000100a00 */
[----:B0-----:R-:W5:Y:S01]  /*9e90*/  LDL.LU.64 R4, [R1+0x1530] ;  /* 0x0015300001047983 */ /* 0x001f620000300a00 */
[----:B------:R-:W-:-:S02]  /*9ea0*/  LEA R14, P2, R13, R27, 0x1 ;  /* 0x0000001b0d0e7211 */ /* 0x000fc400078408ff */
[----:B------:R-:W-:Y:S02]  /*9eb0*/  LEA R12, R2, R12, 0x1 ;  /* 0x0000000c020c7211 */ /* 0x000fe400078e08ff */
[----:B------:R-:W-:-:S03]  /*9ec0*/  LEA.HI.X.SX32 R15, R13, R28, 0x1, P2 ;  /* 0x0000001c0d0f7211 */ /* 0x000fc600010f0eff */
[----:B------:R0:W-:Y:S01]  /*9ed0*/  STL [R1+0x74], R12 ;  /* 0x0000740c01007387 */ /* 0x0001e20000100800 */
[----:B----4-:R-:W-:-:S04]  /*9ee0*/  LEA R22, P0, R0, R27, 0x1 ;  /* 0x0000001b00167211 */ /* 0x010fc800078008ff */
[----:B------:R-:W-:Y:S02]  /*9ef0*/  LEA.HI.X.SX32 R23, R0, R28, 0x1, P0 ;  /* 0x0000001c00177211 */ /* 0x000fe400000f0eff */
[----:B------:R-:W-:-:S03]  /*9f00*/  LEA R0, R2, R12, 0x1 ;  /* 0x0000000c02007211 */ /* 0x000fc600078e08ff */
[----:B------:R2:W-:Y:S01]  /*9f10*/  STL.64 [R1+0x13f0], R22 ;  /* 0x0013f01601007387 */ /* 0x0005e20000100a00 */
[----:B0-----:R-:W-:-:S03]  /*9f20*/  LEA R12, P2, R29, R27, 0x1 ;  /* 0x0000001b1d0c7211 */ /* 0x001fc600078408ff */
[----:B------:R3:W-:Y:S01]  /*9f30*/  STL.64 [R1+0x13e8], R14 ;  /* 0x0013e80e01007387 */ /* 0x0007e20000100a00 */
[-C--:B------:R-:W-:Y:S02]  /*9f40*/  LEA.HI.X.SX32 R13, R29, R28.reuse, 0x1, P2 ;  /* 0x0000001c1d0d7211 */ /* 0x080fe400010f0eff */
[CC--:B--2---:R-:W-:Y:S02]  /*9f50*/  LEA R22, P0, R18.reuse, R27.reuse, 0x1 ;  /* 0x0000001b12167211 */ /* 0x0c4fe400078008ff */
[CC--:B---3--:R-:W-:Y:S02]  /*9f60*/  LEA R14, P1, R19.reuse, R27.reuse, 0x1 ;  /* 0x0000001b130e7211 */ /* 0x0c8fe400078208ff */
[-C--:B------:R-:W-:Y:S02]  /*9f70*/  LEA.HI.X.SX32 R23, R18, R28.reuse, 0x1, P0 ;  /* 0x0000001c12177211 */ /* 0x080fe400000f0eff */
[-C--:B------:R-:W-:Y:S01]  /*9f80*/  LEA.HI.X.SX32 R15, R19, R28.reuse, 0x1, P1 ;  /* 0x0000001c130f7211 */ /* 0x080fe200008f0eff */
[----:B------:R-:W-:Y:S01]  /*9f90*/  IMAD R0, R2, 0x2, R0 ;  /* 0x0000000202007824 */ /* 0x000fe200078e0200 */
[C---:B------:R-:W-:Y:S01]  /*9fa0*/  LEA R18, P0, R3.reuse, R27, 0x1 ;  /* 0x0000001b03127211 */ /* 0x040fe200078008ff */
[----:B------:R0:W-:Y:S04]  /*9fb0*/  STL.64 [R1+0x13e0], R22 ;  /* 0x0013e01601007387 */ /* 0x0001e80000100a00 */
[----:B------:R5:W-:Y:S01]  /*9fc0*/  STL.64 [R1+0x13d8], R14 ;  /* 0x0013d80e01007387 */ /* 0x000be20000100a00 */
[----:B------:R-:W-:-:S03]  /*9fd0*/  LEA.HI.X.SX32 R19, R3, R28, 0x1, P0 ;  /* 0x0000001c03137211 */ /* 0x000fc600000f0eff */
[----:B------:R1:W-:Y:S01]  /*9fe0*/  STL.64 [R1+0x13d0], R12 ;  /* 0x0013d00c01007387 */ /* 0x0003e20000100a00 */
[----:B0-----:R-:W-:Y:S02]  /*9ff0*/  LEA R22, R2, R0, 0x1 ;  /* 0x0000000002167211 */ /* 0x001fe400078e08ff */
[CC--:B-----5:R-:W-:Y:S02]  /*a000*/  LEA R14, P1, R4.reuse, R27.reuse, 0x1 ;  /* 0x0000001b040e7211 */ /* 0x0e0fe400078208ff */
[C---:B-1----:R-:W-:Y:S02]  /*a010*/  LEA R12, P2, R5.reuse, R27, 0x1 ;  /* 0x0000001b050c7211 */ /* 0x042fe400078408ff */
[-C--:B------:R-:W-:Y:S02]  /*a020*/  LEA.HI.X.SX32 R15, R4, R28.reuse, 0x1, P1 ;  /* 0x0000001c040f7211 */ /* 0x080fe400008f0eff */
[----:B------:R-:W-:Y:S01]  /*a030*/  LEA.HI.X.SX32 R13, R5, R28, 0x1, P2 ;  /* 0x0000001c050d7211 */ /* 0x000fe200010f0eff */
[----:B------:R0:W-:Y:S01]  /*a040*/  STL.64 [R1+0x13c8], R18 ;  /* 0x0013c81201007387 */ /* 0x0001e20000100a00 */
[----:B------:R-:W-:-:S03]  /*a050*/  LEA R23, R2, R22, 0x1 ;  /* 0x0000001602177211 */ /* 0x000fc600078e08ff */
[----:B------:R1:W-:Y:S02]  /*a060*/  STL.64 [R1+0x13c0], R14 ;  /* 0x0013c00e01007387 */ /* 0x0003e40000100a00 */
[----:B------:R-:W-:Y:S02]  /*a070*/  IMAD R3, R2, 0x2, R23 ;  /* 0x0000000202037824 */ /* 0x000fe400078e0217 */
[----:B------:R2:W-:Y:S01]  /*a080*/  STL.64 [R1+0x13b8], R12 ;  /* 0x0013b80c01007387 */ /* 0x0005e20000100a00 */
[CC--:B0-----:R-:W-:Y:S02]  /*a090*/  LEA R18, P0, R6.reuse, R27.reuse, 0x1 ;  /* 0x0000001b06127211 */ /* 0x0c1fe400078008ff */
[-C--:B-1----:R-:W-:Y:S02]  /*a0a0*/  LEA R14, P1, R7, R27.reuse, 0x1 ;  /* 0x0000001b070e7211 */ /* 0x082fe400078208ff */
[----:B------:R-:W-:Y:S02]  /*a0b0*/  LEA.HI.X.SX32 R19, R6, R28, 0x1, P0 ;  /* 0x0000001c06137211 */ /* 0x000fe400000f0eff */
[----:B--2---:R-:W-:-:S02]  /*a0c0*/  LEA R12, P2, R8, R27, 0x1 ;  /* 0x0000001b080c7211 */ /* 0x004fc400078408ff */
[-C--:B------:R-:W-:Y:S02]  /*a0d0*/  LEA.HI.X.SX32 R15, R7, R28.reuse, 0x1, P1 ;  /* 0x0000001c070f7211 */ /* 0x080fe400008f0eff */
[----:B------:R-:W-:Y:S01]  /*a0e0*/  LEA.HI.X.SX32 R13, R8, R28, 0x1, P2 ;  /* 0x0000001c080d7211 */ /* 0x000fe200010f0eff */
[----:B------:R-:W-:Y:S01]  /*a0f0*/  STL.64 [R1+0x13b0], R18 ;  /* 0x0013b01201007387 */ /* 0x000fe20000100a00 */
[----:B------:R-:W-:-:S03]  /*a100*/  LEA R4, R2, R3, 0x1 ;  /* 0x0000000302047211 */ /* 0x000fc600078e08ff */
[----:B------:R0:W-:Y:S01]  /*a110*/  STL.64 [R1+0x13a8], R14 ;  /* 0x0013a80e01007387 */ /* 0x0001e20000100a00 */
[----:B------:R-:W-:Y:S01]  /*a120*/  MOV R7, R0 ;  /* 0x0000000000077202 */ /* 0x000fe20000000f00 */
[----:B------:R-:W-:Y:S02]  /*a130*/  IMAD R0, R2, 0x2, R4 ;  /* 0x0000000202007824 */ /* 0x000fe400078e0204 */
[----:B------:R1:W-:Y:S01]  /*a140*/  STL.64 [R1+0x13a0], R12 ;  /* 0x0013a00c01007387 */ /* 0x0003e20000100a00 */
[CC--:B0-----:R-:W-:Y:S02]  /*a150*/  LEA R14, P0, R9.reuse, R27.reuse, 0x1 ;  /* 0x0000001b090e7211 */ /* 0x0c1fe400078008ff */
[CC--:B-1----:R-:W-:Y:S02]  /*a160*/  LEA R12, P1, R10.reuse, R27.reuse, 0x1 ;  /* 0x0000001b0a0c7211 */ /* 0x0c2fe400078208ff */
[-C--:B------:R-:W-:Y:S02]  /*a170*/  LEA.HI.X.SX32 R15, R9, R28.reuse, 0x1, P0 ;  /* 0x0000001c090f7211 */ /* 0x080fe400000f0eff */
[----:B------:R-:W-:Y:S01]  /*a180*/  LEA.HI.X.SX32 R13, R10, R28, 0x1, P1 ;  /* 0x0000001c0a0d7211 */ /* 0x000fe200008f0eff */
[----:B------:R-:W-:Y:S04]  /*a190*/  STL [R1+0x40], R0 ;  /* 0x0000400001007387 */ /* 0x000fe80000100800 */
[----:B------:R0:W-:Y:S04]  /*a1a0*/  STL.64 [R1+0x1398], R14 ;  /* 0x0013980e01007387 */ /* 0x0001e80000100a00 */
[----:B0-----:R-:W2:Y:S04]  /*a1b0*/  LDL.LU.64 R14, [R1+0x1528] ;  /* 0x00152800010e7983 */ /* 0x001ea80000300a00 */
[----:B------:R0:W-:Y:S04]  /*a1c0*/  STL.64 [R1+0x1390], R12 ;  /* 0x0013900c01007387 */ /* 0x0001e80000100a00 */
[----:B0-----:R-:W3:Y:S01]  /*a1d0*/  LDL.LU.64 R12, [R1+0x1520] ;  /* 0x00152000010c7983 */ /* 0x001ee20000300a00 */
[----:B------:R-:W-:-:S02]  /*a1e0*/  LEA R18, P2, R11, R27, 0x1 ;  /* 0x0000001b0b127211 */ /* 0x000fc400078408ff */
[----:B------:R-:W-:Y:S02]  /*a1f0*/  MOV R5, R16 ;  /* 0x0000001000057202 */ /* 0x000fe40000000f00 */
[----:B------:R-:W-:-:S03]  /*a200*/  LEA.HI.X.SX32 R19, R11, R28, 0x1, P2 ;  /* 0x0000001c0b137211 */ /* 0x000fc600010f0eff */
[----:B------:R-:W-:Y:S01]  /*a210*/  STL.64 [R1+0x1508], R4 ;  /* 0x0015080401007387 */ /* 0x000fe20000100a00 */
[----:B------:R-:W-:-:S03]  /*a220*/  IMAD.MOV.U32 R29, RZ, RZ, R17 ;  /* 0x000000ffff1d7224 */ /* 0x000fc600078e0011 */
[----:B------:R0:W-:Y:S01]  /*a230*/  STL.64 [R1+0x1388], R18 ;  /* 0x0013881201007387 */ /* 0x0001e20000100a00 */
[-C--:B--2---:R-:W-:Y:S02]  /*a240*/  LEA R10, P2, R14, R27.reuse, 0x1 ;  /* 0x0000001b0e0a7211 */ /* 0x084fe400078408ff */
[CC--:B---3--:R-:W-:Y:S02]  /*a250*/  LEA R16, P0, R12.reuse, R27.reuse, 0x1 ;  /* 0x0000001b0c107211 */ /* 0x0c8fe400078008ff */
[C---:B0-----:R-:W-:Y:S02]  /*a260*/  LEA R18, P1, R13.reuse, R27, 0x1 ;  /* 0x0000001b0d127211 */ /* 0x041fe400078208ff */
[-C--:B------:R-:W-:Y:S02]  /*a270*/  LEA.HI.X.SX32 R17, R12, R28.reuse, 0x1, P0 ;  /* 0x0000001c0c117211 */ /* 0x080fe400000f0eff */
[----:B------:R-:W-:-:S03]  /*a280*/  LEA.HI.X.SX32 R19, R13, R28, 0x1, P1 ;  /* 0x0000001c0d137211 */ /* 0x000fc600008f0eff */
[----:B------:R0:W-:Y:S01]  /*a290*/  STL.64 [R1+0x1380], R16 ;  /* 0x0013801001007387 */ /* 0x0001e20000100a00 */
[----:B------:R-:W-:-:S03]  /*a2a0*/  LEA.HI.X.SX32 R11, R14, R28, 0x1, P2 ;  /* 0x0000001c0e0b7211 */ /* 0x000fc600010f0eff */
[----:B0-----:R-:W2:Y:S04]  /*a2b0*/  LDL.LU.64 R16, [R1+0x1518] ;  /* 0x0015180001107983 */ /* 0x001ea80000300a00 */
[----:B------:R0:W-:Y:S04]  /*a2c0*/  STL.64 [R1+0x1378], R18 ;  /* 0x0013781201007387 */ /* 0x0001e80000100a00 */
[----:B------:R-:W-:Y:S01]  /*a2d0*/  STL.64 [R1+0x1370], R10 ;  /* 0x0013700a01007387 */ /* 0x000fe20000100a00 */
[----:B0-----:R-:W-:-:S04]  /*a2e0*/  LEA R18, P0, R15, R27, 0x1 ;  /* 0x0000001b0f127211 */ /* 0x001fc800078008ff */
[----:B------:R-:W-:-:S05]  /*a2f0*/  LEA.HI.X.SX32 R19, R15, R28, 0x1, P0 ;  /* 0x0000001c0f137211 */ /* 0x000fca00000f0eff */
[----:B------:R0:W-:Y:S04]  /*a300*/  STL.64 [R1+0x1368], R18 ;  /* 0x0013681201007387 */ /* 0x0001e80000100a00 */
[----:B0-----:R-:W3:Y:S01]  /*a310*/  LDL.LU.64 R18, [R1+0x1510] ;  /* 0x0015100001127983 */ /* 0x001ee20000300a00 */
[----:B------:R-:W-:-:S04]  /*a320*/  LEA R0, R2, R0, 0x1 ;  /* 0x0000000002007211 */ /* 0x000fc800078e08ff */
[----:B------:R-:W-:-:S04]  /*a330*/  MOV R9, R0 ;  /* 0x0000000000097202 */ /* 0x000fc80000000f00 */
[C---:B------:R-:W-:Y:S02]  /*a340*/  LEA R0, R2.reuse, R9, 0x1 ;  /* 0x0000000902007211 */ /* 0x040fe400078e08ff */
[----:B------:R-:W-:-:S03]  /*a350*/  LEA R6, R2, R24, 0x1 ;  /* 0x0000001802067211 */ /* 0x000fc600078e08ff */
[C---:B------:R-:W-:Y:S02]  /*a360*/  IMAD R0, R2.reuse, 0x2, R0 ;  /* 0x0000000202007824 */ /* 0x040fe400078e0200 */
[----:B------:R-:W-:-:S03]  /*a370*/  IMAD R6, R2, 0x2, R6 ;  /* 0x0000000202067824 */ /* 0x000fc600078e0206 */
[C---:B------:R-:W-:Y:S02]  /*a380*/  LEA R0, R2.reuse, R0, 0x1 ;  /* 0x0000000002007211 */ /* 0x040fe400078e08ff */
[----:B------:R-:W-:-:S03]  /*a390*/  LEA R6, R2, R6, 0x1 ;  /* 0x0000000602067211 */ /* 0x000fc600078e08ff */
[C---:B------:R-:W-:Y:S01]  /*a3a0*/  IMAD R0, R2.reuse, 0x2, R0 ;  /* 0x0000000202007824 */ /* 0x040fe200078e0200 */
[C---:B------:R-:W-:Y:S02]  /*a3b0*/  LEA R6, R2.reuse, R6, 0x1 ;  /* 0x0000000602067211 */ /* 0x040fe400078e08ff */
[----:B------:R-:W-:Y:S02]  /*a3c0*/  MOV R14, R3 ;  /* 0x00000003000e7202 */ /* 0x000fe40000000f00 */
[----:B------:R0:W-:Y:S01]  /*a3d0*/  STL [R1+0x24], R0 ;  /* 0x0000240001007387 */ /* 0x0001e20000100800 */
[----:B------:R-:W-:Y:S02]  /*a3e0*/  MOV R3, R22 ;  /* 0x0000001600037202 */ /* 0x000fe40000000f00 */
[----:B------:R-:W-:Y:S02]  /*a3f0*/  MOV R8, R6 ;  /* 0x0000000600087202 */ /* 0x000fe40000000f00 */
[----:B0-----:R-:W-:-:S02]  /*a400*/  LEA R0, R2, R0, 0x1 ;  /* 0x0000000002007211 */ /* 0x001fc400078e08ff */
[CC--:B--2---:R-:W-:Y:S02]  /*a410*/  LEA R10, P1, R16.reuse, R27.reuse, 0x1 ;  /* 0x0000001b100a7211 */ /* 0x0c4fe400078208ff */
[C---:B------:R-:W-:Y:S02]  /*a420*/  LEA R12, P2, R17.reuse, R27, 0x1 ;  /* 0x0000001b110c7211 */ /* 0x040fe400078408ff */
[-C--:B------:R-:W-:Y:S02]  /*a430*/  LEA.HI.X.SX32 R11, R16, R28.reuse, 0x1, P1 ;  /* 0x0000001c100b7211 */ /* 0x080fe400008f0eff */
[----:B------:R-:W-:-:S03]  /*a440*/  LEA.HI.X.SX32 R13, R17, R28, 0x1, P2 ;  /* 0x0000001c110d7211 */ /* 0x000fc600010f0eff */
[----:B------:R0:W-:Y:S04]  /*a450*/  STL.64 [R1+0x1360], R10 ;  /* 0x0013600a01007387 */ /* 0x0001e80000100a00 */
[----:B------:R-:W-:Y:S04]  /*a460*/  STL.64 [R1+0x1358], R12 ;  /* 0x0013580c01007387 */ /* 0x000fe80000100a00 */
[----:B------:R-:W-:Y:S01]  /*a470*/  STL [R1+0x4], R0 ;  /* 0x0000040001007387 */ /* 0x000fe20000100800 */
[----:B0-----:R-:W-:-:S03]  /*a480*/  IMAD.MOV.U32 R11, RZ, RZ, R23 ;  /* 0x000000ffff0b7224 */ /* 0x001fc600078e0017 */
[----:B------:R0:W-:Y:S01]  /*a490*/  STL.64 [R1+0x14f8], R8 ;  /* 0x0014f80801007387 */ /* 0x0001e20000100a00 */
[CC--:B---3--:R-:W-:Y:S02]  /*a4a0*/  LEA R22, P0, R18.reuse, R27.reuse, 0x1 ;  /* 0x0000001b12167211 */ /* 0x0c8fe400078008ff */
[----:B------:R-:W-:Y:S02]  /*a4b0*/  LEA R4, P1, R19, R27, 0x1 ;  /* 0x0000001b13047211 */ /* 0x000fe400078208ff */
[----:B------:R-:W-:Y:S02]  /*a4c0*/  LEA.HI.X.SX32 R23, R18, R28, 0x1, P0 ;  /* 0x0000001c12177211 */ /* 0x000fe400000f0eff */
[----:B0-----:R-:W-:Y:S01]  /*a4d0*/  MOV R8, R4 ;  /* 0x0000000400087202 */ /* 0x001fe20000000f00 */
[----:B------:R0:W-:Y:S01]  /*a4e0*/  STL [R1+0x1348], R4 ;  /* 0x0013480401007387 */ /* 0x0001e20000100800 */
[----:B------:R-:W-:-:S03]  /*a4f0*/  MOV R9, R5 ;  /* 0x0000000500097202 */ /* 0x000fc60000000f00 */
[----:B0-----:R-:W2:Y:S04]  /*a500*/  LDL.LU.64 R4, [R1+0x1508] ;  /* 0x0015080001047983 */ /* 0x001ea80000300a00 */
[----:B------:R0:W-:Y:S04]  /*a510*/  STL.64 [R1+0x1350], R22 ;  /* 0x0013501601007387 */ /* 0x0001e80000100a00 */
[----:B0-----:R-:W3:Y:S01]  /*a520*/  LDL.LU.64 R22, [R1+0x1500] ;  /* 0x0015000001167983 */ /* 0x001ee20000300a00 */
[----:B------:R-:W-:Y:S01]  /*a530*/  IMAD R6, R2, 0x2, R26 ;  /* 0x0000000202067824 */ /* 0x000fe200078e021a */
[----:B------:R-:W-:Y:S01]  /*a540*/  LEA R16, P2, R20, R27, 0x1 ;  /* 0x0000001b14107211 */ /* 0x000fe200078408ff */
[----:B------:R-:W-:Y:S01]  /*a550*/  IMAD R12, R2, 0x2, R0 ;  /* 0x00000002020c7824 */ /* 0x000fe200078e0200 */
[----:B------:R-:W-:-:S02]  /*a560*/  LEA.HI.X.SX32 R9, R19, R28, 0x1, P1 ;  /* 0x0000001c13097211 */ /* 0x000fc400008f0eff */
[C---:B------:R-:W-:Y:S02]  /*a570*/  LEA R6, R2.reuse, R6, 0x1 ;  /* 0x0000000602067211 */ /* 0x040fe400078e08ff */
[----:B------:R-:W-:Y:S02]  /*a580*/  LEA R8, P0, R21, R27, 0x1 ;  /* 0x0000001b15087211 */ /* 0x000fe400078008ff */
[----:B------:R-:W-:Y:S01]  /*a590*/  LEA R6, R2, R6, 0x1 ;  /* 0x0000000602067211 */ /* 0x000fe200078e08ff */
[----:B------:R0:W-:Y:S01]  /*a5a0*/  STL [R1+0x134c], R9 ;  /* 0x00134c0901007387 */ /* 0x0001e20000100800 */
[----:B------:R-:W-:Y:S02]  /*a5b0*/  LEA.HI.X.SX32 R17, R20, R28, 0x1, P2 ;  /* 0x0000001c14117211 */ /* 0x000fe400010f0eff */
[----:B------:R-:W-:Y:S02]  /*a5c0*/  MOV R10, R29 ;  /* 0x0000001d000a7202 */ /* 0x000fe40000000f00 */
[----:B------:R-:W-:-:S02]  /*a5d0*/  LEA R29, R2, R12, 0x1 ;  /* 0x0000000c021d7211 */ /* 0x000fc400078e08ff */
[----:B------:R-:W-:Y:S01]  /*a5e0*/  MOV R15, R6 ;  /* 0x00000006000f7202 */ /* 0x000fe20000000f00 */
[----:B------:R-:W-:Y:S01]  /*a5f0*/  IMAD.MOV.U32 R6, RZ, RZ, R25 ;  /* 0x000000ffff067224 */ /* 0x000fe200078e0019 */
[----:B0-----:R-:W-:Y:S01]  /*a600*/  LEA.HI.X.SX32 R9, R21, R28, 0x1, P0 ;  /* 0x0000001c15097211 */ /* 0x001fe200000f0eff */
[----:B------:R-:W-:Y:S04]  /*a610*/  STL.64 [R1+0x1340], R16 ;  /* 0x0013401001007387 */ /* 0x000fe80000100a00 */
[----:B------:R-:W-:Y:S04]  /*a620*/  STL [R1+0x14bc], R29 ;  /* 0x0014bc1d01007387 */ /* 0x000fe80000100800 */
[----:B------:R0:W-:Y:S04]  /*a630*/  STL.64 [R1+0x1338], R8 ;  /* 0x0013380801007387 */ /* 0x0001e80000100a00 */
[----:B0-----:R-:W4:Y:S01]  /*a640*/  LDL.LU.64 R8, [R1+0x14f8] ;  /* 0x0014f80001087983 */ /* 0x001f220000300a00 */
[----:B--2---:R-:W-:Y:S01]  /*a650*/  IMAD.MOV.U32 R13, RZ, RZ, R5 ;  /* 0x000000ffff0d7224 */ /* 0x004fe200078e0005 */
[----:B------:R-:W-:-:S02]  /*a660*/  MOV R5, R24 ;  /* 0x0000001800057202 */ /* 0x000fc40000000f00 */
[----:B---3--:R-:W-:-:S04]  /*a670*/  LEA R24, P1, R22, R27, 0x1 ;  /* 0x0000001b16187211 */ /* 0x008fc800078208ff */
[----:B------:R-:W-:-:S05]  /*a680*/  LEA.HI.X.SX32 R25, R22, R28, 0x1, P1 ;  /* 0x0000001c16197211 */ /* 0x000fca00008f0eff */
[----:B------:R0:W-:Y:S04]  /*a690*/  STL.64 [R1+0x1330], R24 ;  /* 0x0013301801007387 */ /* 0x0001e80000100a00 */
[----:B0-----:R-:W2:Y:S01]  /*a6a0*/  LDL.LU.64 R24, [R1+0x14f0] ;  /* 0x0014f00001187983 */ /* 0x001ea20000300a00 */
[----:B------:R-:W-:Y:S01]  /*a6b0*/  IMAD R0, R2, 0x2, R26 ;  /* 0x0000000202007824 */ /* 0x000fe200078e021a */
[----:B------:R-:W-:-:S04]  /*a6c0*/  LEA R16, P2, R23, R27, 0x1 ;  /* 0x0000001b17107211 */ /* 0x000fc800078408ff */
[C---:B------:R-:W-:Y:S02]  /*a6d0*/  LEA R0, R2.reuse, R0, 0x1 ;  /* 0x0000000002007211 */ /* 0x040fe400078e08ff */
[----:B------:R-:W-:Y:S02]  /*a6e0*/  LEA.HI.X.SX32 R17, R23, R28, 0x1, P2 ;  /* 0x0000001c17117211 */ /* 0x000fe400010f0eff */
[----:B------:R-:W-:Y:S01]  /*a6f0*/  MOV R19, R0 ;  /* 0x0000000000137202 */ /* 0x000fe20000000f00 */
[C---:B------:R-:W-:Y:S01]  /*a700*/  IMAD R18, R2.reuse, 0x2, R26 ;  /* 0x0000000202127824 */ /* 0x040fe200078e021a */
[----:B------:R-:W-:Y:S01]  /*a710*/  LEA R0, R2, R29, 0x1 ;  /* 0x0000001d02007211 */ /* 0x000fe200078e08ff */
[----:B----4-:R0:W-:Y:S04]  /*a720*/  STL.64 [R1+0x14e8], R8 ;  /* 0x0014e80801007387 */ /* 0x0101e80000100a00 */
[----:B------:R1:W-:Y:S01]  /*a730*/  STL.64 [R1+0x1328], R16 ;  /* 0x0013281001007387 */ /* 0x0003e20000100a00 */
[----:B------:R-:W-:-:S02]  /*a740*/  MOV R29, R18 ;  /* 0x00000012001d7202 */ /* 0x000fc40000000f00 */
[----:B0-----:R-:W-:Y:S02]  /*a750*/  LEA R8, P2, R26, R27, 0x1 ;  /* 0x0000001b1a087211 */ /* 0x001fe400078408ff */
[----:B-1----:R-:W-:Y:S01]  /*a760*/  MOV R16, R11 ;  /* 0x0000000b00107202 */ /* 0x002fe20000000f00 */
[----:B------:R-:W-:Y:S01]  /*a770*/  IMAD.MOV.U32 R11, RZ, RZ, R3 ;  /* 0x000000ffff0b7224 */ /* 0x000fe200078e0003 */
[----:B------:R-:W-:Y:S01]  /*a780*/  LEA R3, R2, R0, 0x1 ;  /* 0x0000000002037211 */ /* 0x000fe200078e08ff */
[----:B------:R-:W-:Y:S01]  /*a790*/  STL [R1+0x14c8], R0 ;  /* 0x0014c80001007387 */ /* 0x000fe20000100800 */
[----:B------:R-:W-:Y:S02]  /*a7a0*/  LEA.HI.X.SX32 R9, R26, R28, 0x1, P2 ;  /* 0x0000001c1a097211 */ /* 0x000fe400010f0eff */
[----:B------:R-:W-:Y:S02]  /*a7b0*/  MOV R18, R4 ;  /* 0x0000000400127202 */ /* 0x000fe40000000f00 */
[----:B------:R-:W-:Y:S01]  /*a7c0*/  LEA R4, R2, R3, 0x1 ;  /* 0x0000000302047211 */ /* 0x000fe200078e08ff */
[----:B------:R-:W-:-:S02]  /*a7d0*/  IMAD.MOV.U32 R17, RZ, RZ, R14 ;  /* 0x000000ffff117224 */ /* 0x000fc400078e000e */
[----:B------:R-:W-:Y:S01]  /*a7e0*/  IMAD.MOV.U32 R14, RZ, RZ, R10 ;  /* 0x000000ffff0e7224 */ /* 0x000fe200078e000a */
[----:B------:R-:W-:Y:S01]  /*a7f0*/  MOV R10, R5 ;  /* 0x00000005000a7202 */ /* 0x000fe20000000f00 */
[----:B------:R-:W-:Y:S01]  /*a800*/  IMAD R5, R2, 0x2, R4 ;  /* 0x0000000202057824 */ /* 0x000fe200078e0204 */
[CC--:B--2---:R-:W-:Y:S02]  /*a810*/  LEA R22, P0, R24.reuse, R27.reuse, 0x1 ;  /* 0x0000001b18167211 */ /* 0x0c4fe400078008ff */
[C---:B------:R-:W-:Y:S02]  /*a820*/  LEA R20, P1, R25.reuse, R27, 0x1 ;  /* 0x0000001b19147211 */ /* 0x040fe400078208ff */
[-C--:B------:R-:W-:Y:S02]  /*a830*/  LEA.HI.X.SX32 R23, R24, R28.reuse, 0x1, P0 ;  /* 0x0000001c18177211 */ /* 0x080fe400000f0eff */
[----:B------:R-:W-:-:S03]  /*a840*/  LEA.HI.X.SX32 R21, R25, R28, 0x1, P1 ;  /* 0x0000001c19157211 */ /* 0x000fc600008f0eff */
[----:B------:R0:W-:Y:S04]  /*a850*/  STL.64 [R1+0x1320], R22 ;  /* 0x0013201601007387 */ /* 0x0001e80000100a00 */
[----:B------:R-:W-:Y:S01]  /*a860*/  STL.64 [R1+0x1318], R20 ;  /* 0x0013181401007387 */ /* 0x000fe20000100a00 */
[----:B------:R-:W-:-:S03]  /*a870*/  MOV R25, R6 ;  /* 0x0000000600197202 */ /* 0x000fc60000000f00 */
[----:B0-----:R-:W2:Y:S04]  /*a880*/  LDL.LU R23, [R1+0x20] ;  /* 0x0000200001177983 */ /* 0x001ea80000300800 */
[----:B------:R0:W-:Y:S01]  /*a890*/  STL.64 [R1+0x1310], R8 ;  /* 0x0013100801007387 */ /* 0x0001e20000100a00 */
[----:B------:R-:W-:-:S03]  /*a8a0*/  LEA R6, R2, R5, 0x1 ;  /* 0x0000000502067211 */ /* 0x000fc600078e08ff */
[----:B------:R-:W-:Y:S01]  /*a8b0*/  STL [R1+0x14d8], R25 ;  /* 0x0014d81901007387 */ /* 0x000fe20000100800 */
[----:B0-----:R-:W-:-:S03]  /*a8c0*/  LEA R8, P0, R29, R27, 0x1 ;  /* 0x0000001b1d087211 */ /* 0x001fc600078008ff */
[----:B------:R0:W-:Y:S01]  /*a8d0*/  STL.64 [R1+0x14a0], R4 ;  /* 0x0014a00401007387 */ /* 0x0001e20000100a00 */
[----:B------:R-:W-:-:S03]  /*a8e0*/  LEA.HI.X.SX32 R9, R29, R28, 0x1, P0 ;  /* 0x0000001c1d097211 */ /* 0x000fc600000f0eff */
[----:B0-----:R-:W3:Y:S04]  /*a8f0*/  LDL.LU R5, [R1+0x34] ;  /* 0x0000340001057983 */ /* 0x001ee80000300800 */
[----:B------:R0:W-:Y:S04]  /*a900*/  STL.64 [R1+0x1308], R8 ;  /* 0x0013080801007387 */ /* 0x0001e80000100a00 */
[----:B0-----:R-:W4:Y:S04]  /*a910*/  LDL.LU.64 R8, [R1+0x14e8] ;  /* 0x0014e80001087983 */ /* 0x001f280000300a00 */
[----:B------:R-:W3:Y:S01]  /*a920*/  LDL.LU R4, [R1+0x38] ;  /* 0x0000380001047983 */ /* 0x000ee20000300800 */
[----:B------:R-:W-:-:S02]  /*a930*/  LEA R24, P1, R19, R27, 0x1 ;  /* 0x0000001b13187211 */ /* 0x000fc400078208ff */
[----:B------:R-:W-:Y:S02]  /*a940*/  LEA R20, P2, R15, R27, 0x1 ;  /* 0x0000001b0f147211 */ /* 0x000fe400078408ff */
[-C--:B------:R-:W-:Y:S02]  /*a950*/  LEA.HI.X.SX32 R25, R19, R28.reuse, 0x1, P1 ;  /* 0x0000001c13197211 */ /* 0x080fe400008f0eff */
[----:B------:R-:W-:Y:S02]  /*a960*/  LEA.HI.X.SX32 R21, R15, R28, 0x1, P2 ;  /* 0x0000001c0f157211 */ /* 0x000fe400010f0eff */
[----:B------:R-:W-:Y:S01]  /*a970*/  MOV R19, R17 ;  /* 0x0000001100137202 */ /* 0x000fe20000000f00 */
[----:B------:R-:W-:Y:S01]  /*a980*/  IMAD.MOV.U32 R17, RZ, RZ, R7 ;  /* 0x000000ffff117224 */ /* 0x000fe200078e0007 */
[----:B------:R-:W-:Y:S01]  /*a990*/  LEA R7, R2, R6, 0x1 ;  /* 0x0000000602077211 */ /* 0x000fe200078e08ff */
[----:B---3--:R2:W-:Y:S04]  /*a9a0*/  STL.64 [R1+0x14e0], R4 ;  /* 0x0014e00401007387 */ /* 0x0085e80000100a00 */
[----:B------:R-:W-:Y:S04]  /*a9b0*/  STL.64 [R1+0x1300], R24 ;  /* 0x0013001801007387 */ /* 0x000fe80000100a00 */
[----:B------:R0:W-:Y:S01]  /*a9c0*/  STL.64 [R1+0x12f8], R20 ;  /* 0x0012f81401007387 */ /* 0x0001e20000100a00 */
[----:B--2---:R-:W-:-:S03]  /*a9d0*/  LEA R4, P0, R23, R27, 0x1 ;  /* 0x0000001b17047211 */ /* 0x004fc600078008ff */
[----:B------:R-:W-:Y:S01]  /*a9e0*/  STL.64 [R1+0x14d0], R18 ;  /* 0x0014d01201007387 */ /* 0x000fe20000100a00 */
[----:B------:R-:W-:-:S03]  /*a9f0*/  LEA.HI.X.SX32 R5, R23, R28, 0x1, P0 ;  /* 0x0000001c17057211 */ /* 0x000fc600000f0eff */
[----:B------:R-:W2:Y:S04]  /*aa00*/  LDL.LU R0, [R1+0x50] ;  /* 0x0000500001007983 */ /* 0x000ea80000300800 */
[----:B------:R-:W3:Y:S04]  /*aa10*/  LDL.LU R29, [R1+0x4c] ;  /* 0x00004c00011d7983 */ /* 0x000ee80000300800 */
[----:B0-----:R-:W5:Y:S04]  /*aa20*/  LDL.LU R21, [R1+0x48] ;  /* 0x0000480001157983 */ /* 0x001f680000300800 */
[----:B------:R-:W-:Y:S04]  /*aa30*/  STL [R1+0x14a8], R6 ;  /* 0x0014a80601007387 */ /* 0x000fe80000100800 */
[----:B------:R-:W-:Y:S04]  /*aa40*/  STL [R1+0x14b8], R7 ;  /* 0x0014b80701007387 */ /* 0x000fe80000100800 */
[----:B------:R0:W-:Y:S04]  /*aa50*/  STL.64 [R1+0x12f0], R4 ;  /* 0x0012f00401007387 */ /* 0x0001e80000100a00 */
[----:B0-----:R-:W2:Y:S01]  /*aa60*/  LDL.LU.64 R4, [R1+0x14e0] ;  /* 0x0014e00001047983 */ /* 0x001ea20000300a00 */
[----:B----4-:R-:W-:-:S02]  /*aa70*/  LEA R15, R2, R9, 0x1 ;  /* 0x00000009020f7211 */ /* 0x010fc400078e08ff */
[----:B------:R-:W-:-:S03]  /*aa80*/  LEA R24, P1, R14, R27, 0x1 ;  /* 0x0000001b0e187211 */ /* 0x000fc600078208ff */
[----:B------:R-:W-:Y:S01]  /*aa90*/  IMAD R15, R2, 0x2, R15 ;  /* 0x00000002020f7824 */ /* 0x000fe200078e020f */
[C---:B------:R-:W-:Y:S02]  /*aaa0*/  LEA R18, P2, R13.reuse, R27, 0x1 ;  /* 0x0000001b0d127211 */ /* 0x040fe400078408ff */
[----:B------:R-:W-:Y:S02]  /*aab0*/  LEA.HI.X.SX32 R25, R14, R28, 0x1, P1 ;  /* 0x0000001c0e197211 */ /* 0x000fe400008f0eff */
[C---:B------:R-:W-:Y:S02]  /*aac0*/  LEA R15, R2.reuse, R15, 0x1 ;  /* 0x0000000f020f7211 */ /* 0x040fe400078e08ff */
[----:B------:R-:W-:Y:S02]  /*aad0*/  MOV R26, R8 ;  /* 0x00000008001a7202 */ /* 0x000fe40000000f00 */
[----:B------:R-:W-:Y:S01]  /*aae0*/  LEA R8, R2, R7, 0x1 ;  /* 0x0000000702087211 */ /* 0x000fe200078e08ff */
[----:B------:R-:W-:Y:S01]  /*aaf0*/  IMAD.MOV.U32 R22, RZ, RZ, R15 ;  /* 0x000000ffff167224 */ /* 0x000fe200078e000f */
[----:B------:R-:W-:Y:S01]  /*ab00*/  LEA.HI.X.SX32 R19, R13, R28, 0x1, P2 ;  /* 0x0000001c0d137211 */ /* 0x000fe200010f0eff */
[----:B------:R0:W-:Y:S01]  /*ab10*/  STL.64 [R1+0x12e8], R24 ;  /* 0x0012e81801007387 */ /* 0x0001e20000100a00 */
[----:B------:R-:W-:-:S02]  /*ab20*/  MOV R20, R16 ;  /* 0x0000001000147202 */ /* 0x000fc40000000f00 */
[CC--:B------:R-:W-:Y:S02]  /*ab30*/  LEA R15, R2.reuse, R9.reuse, 0x1 ;  /* 0x00000009020f7211 */ /* 0x0c0fe400078e08ff */
[CC--:B------:R-:W-:Y:S02]  /*ab40*/  LEA R16, R2.reuse, R9.reuse, 0x1 ;  /* 0x0000000902107211 */ /* 0x0c0fe400078e08ff */
[----:B------:R-:W-:Y:S02]  /*ab50*/  MOV R13, R9 ;  /* 0x00000009000d7202 */ /* 0x000fe40000000f00 */
[----:B------:R-:W-:Y:S01]  /*ab60*/  LEA R9, R2, R8, 0x1 ;  /* 0x0000000802097211 */ /* 0x000fe200078e08ff */
[----:B0-----:R-:W4:Y:S01]  /*ab70*/  LDL.LU R25, [R1+0x14d8] ;  /* 0x0014d80001197983 */ /* 0x001f220000300800 */
[----:B------:R-:W-:-:S03]  /*ab80*/  IMAD.MOV.U32 R14, RZ, RZ, R10 ;  /* 0x000000ffff0e7224 */ /* 0x000fc600078e000a */
[----:B------:R-:W3:Y:S01]  /*ab90*/  LDL.LU R24, [R1+0x6c] ;  /* 0x00006c0001187983 */ /* 0x000ee20000300800 */
[----:B------:R-:W-:-:S03]  /*aba0*/  IMAD R10, R2, 0x2, R9 ;  /* 0x00000002020a7824 */ /* 0x000fc600078e0209 */
[----:B------:R-:W-:Y:S04]  /*abb0*/  STL.64 [R1+0x12e0], R18 ;  /* 0x0012e01201007387 */ /* 0x000fe80000100a00 */
[----:B------:R-:W3:Y:S01]  /*abc0*/  LDL.LU R23, [R1+0x68] ;  /* 0x0000680001177983 */ /* 0x000ee20000300800 */
[----:B--2---:R-:W-:-:S05]  /*abd0*/  LEA R6, P1, R5, R27, 0x1 ;  /* 0x0000001b05067211 */ /* 0x004fca00078208ff */
[----:B------:R-:W-:Y:S04]  /*abe0*/  STL [R1+0x12d0], R6 ;  /* 0x0012d00601007387 */ /* 0x000fe80000100800 */
[----:B------:R0:W-:Y:S04]  /*abf0*/  STL.64 [R1+0x14b0], R8 ;  /* 0x0014b00801007387 */ /* 0x0001e80000100a00 */
[----:B0-----:R0:W2:Y:S01]  /*ac00*/  LDL.64 R8, [R1+0x12d0] ;  /* 0x0012d00001087983 */ /* 0x0010a20000100a00 */
[----:B------:R-:W-:-:S04]  /*ac10*/  LEA R18, P0, R4, R27, 0x1 ;  /* 0x0000001b04127211 */ /* 0x000fc800078008ff */
[----:B------:R-:W-:Y:S02]  /*ac20*/  LEA.HI.X.SX32 R19, R4, R28, 0x1, P0 ;  /* 0x0000001c04137211 */ /* 0x000fe400000f0eff */
[----:B----4-:R-:W-:-:S03]  /*ac30*/  LEA R6, P2, R25, R27, 0x1 ;  /* 0x0000001b19067211 */ /* 0x010fc600078408ff */
[----:B------:R1:W-:Y:S01]  /*ac40*/  STL.64 [R1+0x12d8], R18 ;  /* 0x0012d81201007387 */ /* 0x0003e20000100a00 */
[----:B------:R-:W-:Y:S02]  /*ac50*/  MOV R4, R26 ;  /* 0x0000001a00047202 */ /* 0x000fe40000000f00 */
[----:B------:R-:W-:Y:S01]  /*ac60*/  LEA.HI.X.SX32 R7, R25, R28, 0x1, P2 ;  /* 0x0000001c19077211 */ /* 0x000fe200010f0eff */
[----:B-1----:R-:W4:Y:S04]  /*ac70*/  LDL.LU.64 R18, [R1+0x14d0] ;  /* 0x0014d00001127983 */ /* 0x002f280000300a00 */
[----:B---3--:R1:W-:Y:S04]  /*ac80*/  STL.64 [R1+0x14c0], R22 ;  /* 0x0014c01601007387 */ /* 0x0083e80000100a00 */
[----:B------:R-:W3:Y:S01]  /*ac90*/  LDL.LU R26, [R1+0x74] ;  /* 0x00007400011a7983 */ /* 0x000ee20000300800 */
[----:B-1----:R-:W-:-:S04]  /*aca0*/  LEA R22, P0, R0, R27, 0x1 ;  /* 0x0000001b00167211 */ /* 0x002fc800078008ff */
[-C--:B------:R-:W-:Y:S02]  /*acb0*/  LEA.HI.X.SX32 R23, R0, R28.reuse, 0x1, P0 ;  /* 0x0000001c00177211 */ /* 0x080fe400000f0eff */
[----:B--2---:R-:W-:Y:S01]  /*acc0*/  LEA.HI.X.SX32 R9, R5, R28, 0x1, P1 ;  /* 0x0000001c05097211 */ /* 0x004fe200008f0eff */
[----:B------:R-:W-:Y:S01]  /*acd0*/  IMAD.MOV.U32 R5, RZ, RZ, R11 ;  /* 0x000000ffff057224 */ /* 0x000fe200078e000b */
[----:B------:R-:W-:-:S03]  /*ace0*/  LEA R11, R2, R10, 0x1 ;  /* 0x0000000a020b7211 */ /* 0x000fc600078e08ff */
[----:B------:R-:W-:Y:S04]  /*acf0*/  STL [R1+0x12d4], R9 ;  /* 0x0012d40901007387 */ /* 0x000fe80000100800 */
[----:B------:R-:W-:Y:S04]  /*ad00*/  STL.64 [R1+0x12c8], R6 ;  /* 0x0012c80601007387 */ /* 0x000fe80000100a00 */
[----:B------:R-:W-:Y:S04]  /*ad10*/  STL.64 [R1+0x1498], R10 ;  /* 0x0014980a01007387 */ /* 0x000fe80000100a00 */
[----:B------:R-:W2:Y:S04]  /*ad20*/  LDL.LU R0, [R1+0x14c8] ;  /* 0x0014c80001007983 */ /* 0x000ea80000300800 */
[----:B------:R1:W-:Y:S04]  /*ad30*/  STL.64 [R1+0x12c0], R22 ;  /* 0x0012c01601007387 */ /* 0x0003e80000100a00 */
[----:B-1----:R-:W2:Y:S01]  /*ad40*/  LDL.LU.64 R22, [R1+0x14c0] ;  /* 0x0014c00001167983 */ /* 0x002ea20000300a00 */
[----:B------:R-:W-:-:S02]  /*ad50*/  LEA R8, P1, R29, R27, 0x1 ;  /* 0x0000001b1d087211 */ /* 0x000fc400078208ff */
[----:B-----5:R-:W-:Y:S02]  /*ad60*/  LEA R6, P2, R21, R27, 0x1 ;  /* 0x0000001b15067211 */ /* 0x020fe400078408ff */
[-C--:B------:R-:W-:Y:S02]  /*ad70*/  LEA.HI.X.SX32 R9, R29, R28.reuse, 0x1, P1 ;  /* 0x0000001c1d097211 */ /* 0x080fe400008f0eff */
[----:B------:R-:W-:Y:S01]  /*ad80*/  LEA.HI.X.SX32 R7, R21, R28, 0x1, P2 ;  /* 0x0000001c15077211 */ /* 0x000fe200010f0eff */
[----:B------:R-:W5:Y:S01]  /*ad90*/  LDL.LU R29, [R1+0x14bc] ;  /* 0x0014bc00011d7983 */ /* 0x000f620000300800 */
[----:B------:R-:W-:Y:S02]  /*ada0*/  MOV R25, R12 ;  /* 0x0000000c00197202 */ /* 0x000fe40000000f00 */
[----:B------:R-:W-:Y:S01]  /*adb0*/  LEA R12, R2, R11, 0x1 ;  /* 0x0000000b020c7211 */ /* 0x000fe200078e08ff */
[----:B------:R1:W-:Y:S01]  /*adc0*/  STL.64 [R1+0x12b8], R8 ;  /* 0x0012b80801007387 */ /* 0x0003e20000100a00 */
[----:B------:R-:W-:-:S02]  /*add0*/  LEA R10, P0, R14, R27, 0x1 ;  /* 0x0000001b0e0a7211 */ /* 0x000fc400078008ff */
[----:B------:R-:W-:Y:S01]  /*ade0*/  MOV R11, R14 ;  /* 0x0000000e000b7202 */ /* 0x000fe20000000f00 */
[----:B------:R-:W-:Y:S01]  /*adf0*/  STL.64 [R1+0x12b0], R6 ;  /* 0x0012b00601007387 */ /* 0x000fe20000100a00 */
[----:B------:R-:W-:Y:S01]  /*ae00*/  IMAD.MOV.U32 R21, RZ, RZ, R13 ;  /* 0x000000ffff157224 */ /* 0x000fe200078e000d */
[----:B------:R-:W-:Y:S02]  /*ae10*/  LEA R13, R2, R12, 0x1 ;  /* 0x0000000c020d7211 */ /* 0x000fe400078e08ff */
[----:B------:R-:W-:Y:S02]  /*ae20*/  LEA.HI.X.SX32 R11, R11, R28, 0x1, P0 ;  /* 0x0000001c0b0b7211 */ /* 0x000fe400000f0eff */
[----:B-1----:R-:W-:-:S04]  /*ae30*/  LEA R8, P1, R24, R27, 0x1 ;  /* 0x0000001b18087211 */ /* 0x002fc800078208ff */
[----:B------:R-:W-:Y:S01]  /*ae40*/  LEA.HI.X.SX32 R9, R24, R28, 0x1, P1 ;  /* 0x0000001c18097211 */ /* 0x000fe200008f0eff */
[C---:B------:R-:W-:Y:S01]  /*ae50*/  IMAD R15, R2.reuse, 0x2, R15 ;  /* 0x00000002020f7824 */ /* 0x040fe200078e020f */
[----:B------:R1:W-:Y:S01]  /*ae60*/  STL.64 [R1+0x12a8], R10 ;  /* 0x0012a80a01007387 */ /* 0x0003e20000100a00 */
[----:B------:R-:W-:-:S03]  /*ae70*/  IMAD R14, R2, 0x2, R13 ;  /* 0x00000002020e7824 */ /* 0x000fc600078e020d */
[----:B------:R0:W-:Y:S01]  /*ae80*/  STL.64 [R1+0x12a0], R8 ;  /* 0x0012a00801007387 */ /* 0x0001e20000100a00 */
[----:B------:R-:W-:Y:S01]  /*ae90*/  IMAD.MOV.U32 R24, RZ, RZ, R15 ;  /* 0x000000ffff187224 */ /* 0x000fe200078e000f */
[----:B------:R-:W-:Y:S02]  /*aea0*/  LEA R15, R2, R14, 0x1 ;  /* 0x0000000e020f7211 */ /* 0x000fe400078e08ff */
[----:B-1----:R-:W-:-:S04]  /*aeb0*/  LEA R10, P1, R4, R27, 0x1 ;  /* 0x0000001b040a7211 */ /* 0x002fc800078208ff */
[----:B------:R-:W-:Y:S02]  /*aec0*/  LEA.HI.X.SX32 R11, R4, R28, 0x1, P1 ;  /* 0x0000001c040b7211 */ /* 0x000fe400008f0eff */
[----:B--2---:R-:W-:-:S04]  /*aed0*/  LEA R6, P2, R23, R27, 0x1 ;  /* 0x0000001b17067211 */ /* 0x004fc800078408ff */
[----:B------:R-:W-:-:S05]  /*aee0*/  LEA.HI.X.SX32 R7, R23, R28, 0x1, P2 ;  /* 0x0000001c17077211 */ /* 0x000fca00010f0eff */
[----:B------:R3:W-:Y:S01]  /*aef0*/  STL.64 [R1+0x1298], R6 ;  /* 0x0012980601007387 */ /* 0x0007e20000100a00 */
[----:B------:R-:W-:Y:S02]  /*af00*/  MOV R23, R22 ;  /* 0x0000001600177202 */ /* 0x000fe40000000f00 */
[----:B------:R-:W-:Y:S02]  /*af10*/  MOV R22, R16 ;  /* 0x0000001000167202 */ /* 0x000fe40000000f00 */
[-C--:B0-----:R-:W-:Y:S02]  /*af20*/  LEA R8, P2, R17, R27.reuse, 0x1 ;  /* 0x0000001b11087211 */ /* 0x081fe400078408ff */
[----:B---3--:R-:W-:Y:S02]  /*af30*/  LEA R6, P0, R26, R27, 0x1 ;  /* 0x0000001b1a067211 */ /* 0x008fe400078008ff */
[----:B------:R-:W-:Y:S02]  /*af40*/  LEA R16, R2, R15, 0x1 ;  /* 0x0000000f02107211 */ /* 0x000fe400078e08ff */
[----:B------:R-:W-:-:S02]  /*af50*/  LEA.HI.X.SX32 R7, R26, R28, 0x1, P0 ;  /* 0x0000001c1a077211 */ /* 0x000fc400000f0eff */
[----:B------:R-:W-:Y:S01]  /*af60*/  LEA.HI.X.SX32 R9, R17, R28, 0x1, P2 ;  /* 0x0000001c11097211 */ /* 0x000fe200010f0eff */
[C---:B------:R-:W-:Y:S02]  /*af70*/  IMAD R17, R2.reuse, 0x2, R16 ;  /* 0x0000000202117824 */ /* 0x040fe400078e0210 */
[----:B------:R0:W-:Y:S04]  /*af80*/  STL.64 [R1+0x1290], R6 ;  /* 0x0012900601007387 */ /* 0x0001e80000100a00 */
[----:B0-----:R-:W2:Y:S04]  /*af90*/  LDL.LU R7, [R1+0x14b8] ;  /* 0x0014b80001077983 */ /* 0x001ea80000300800 */
[----:B------:R-:W3:Y:S04]  /*afa0*/  LDL.LU R6, [R1+0x24] ;  /* 0x0000240001067983 */ /* 0x000ee80000300800 */
[----:B------:R-:W2:Y:S04]  /*afb0*/  LDL.LU R26, [R1+0x4] ;  /* 0x00000400011a7983 */ /* 0x000ea80000300800 */
[----:B------:R-:W-:Y:S04]  /*afc0*/  STL.64 [R1+0x1288], R10 ;  /* 0x0012880a01007387 */ /* 0x000fe80000100a00 */
[----:B------:R4:W-:Y:S04]  /*afd0*/  STL.64 [R1+0x1280], R8 ;  /* 0x0012800801007387 */ /* 0x0009e80000100a00 */
[----:B------:R0:W-:Y:S01]  /*afe0*/  STL.64 [R1+0x1490], R16 ;  /* 0x0014901001007387 */ /* 0x0001e20000100a00 */
[----:B----4-:R-:W-:Y:S01]  /*aff0*/  MOV R9, R18 ;  /* 0x0000001200097202 */ /* 0x010fe20000000f00 */
[----:B------:R-:W-:-:S02]  /*b000*/  IMAD R18, R2, 0x2, R17 ;  /* 0x0000000202127824 */ /* 0x000fc400078e0211 */
[----:B0-----:R-:W4:Y:S01]  /*b010*/  LDL.LU R17, [R1+0x40] ;  /* 0x0000400001117983 */ /* 0x001f220000300800 */
[----:B------:R-:W-:Y:S02]  /*b020*/  LEA R10, P0, R5, R27, 0x1 ;  /* 0x0000001b050a7211 */ /* 0x000fe400078008ff */
[----:B------:R-:W-:Y:S02]  /*b030*/  MOV R11, R5 ;  /* 0x00000005000b7202 */ /* 0x000fe40000000f00 */
[-C--:B------:R-:W-:Y:S02]  /*b040*/  LEA R8, P1, R20, R27.reuse, 0x1 ;  /* 0x0000001b14087211 */ /* 0x080fe400078208ff */
[----:B------:R-:W-:Y:S02]  /*b050*/  LEA R4, P2, R19, R27, 0x1 ;  /* 0x0000001b13047211 */ /* 0x000fe400078408ff */
[----:B------:R-:W-:Y:S02]  /*b060*/  MOV R16, R9 ;  /* 0x0000000900107202 */ /* 0x000fe40000000f00 */
[----:B------:R-:W-:-:S02]  /*b070*/  LEA.HI.X.SX32 R11, R11, R28, 0x1, P0 ;  /* 0x0000001c0b0b7211 */ /* 0x000fc400000f0eff */
[-C--:B------:R-:W-:Y:S02]  /*b080*/  LEA.HI.X.SX32 R9, R20, R28.reuse, 0x1, P1 ;  /* 0x0000001c14097211 */ /* 0x080fe400008f0eff */
[----:B------:R-:W-:Y:S01]  /*b090*/  LEA.HI.X.SX32 R5, R19, R28, 0x1, P2 ;  /* 0x0000001c13057211 */ /* 0x000fe200010f0eff */
[----:B------:R-:W-:Y:S04]  /*b0a0*/  STL.64 [R1+0x1278], R10 ;  /* 0x0012780a01007387 */ /* 0x000fe80000100a00 */
[----:B------:R0:W-:Y:S01]  /*b0b0*/  STL.64 [R1+0x1270], R8 ;  /* 0x0012700801007387 */ /* 0x0001e20000100a00 */
[----:B------:R-:W-:-:S03]  /*b0c0*/  LEA R19, R2, R18, 0x1 ;  /* 0x0000001202137211 */ /* 0x000fc600078e08ff */
[----:B------:R1:W-:Y:S01]  /*b0d0*/  STL.64 [R1+0x1268], R4 ;  /* 0x0012680401007387 */ /* 0x0003e20000100a00 */
[CC--:B0-----:R-:W-:Y:S02]  /*b0e0*/  LEA R8, P0, R16.reuse, R27.reuse, 0x1 ;  /* 0x0000001b10087211 */ /* 0x0c1fe400078008ff */
[CC--:B-1----:R-:W-:Y:S02]  /*b0f0*/  LEA R4, P2, R21.reuse, R27.reuse, 0x1 ;  /* 0x0000001b15047211 */ /* 0x0c2fe400078408ff */
[-C--:B------:R-:W-:Y:S02]  /*b100*/  LEA.HI.X.SX32 R9, R16, R28.reuse, 0x1, P0 ;  /* 0x0000001c10097211 */ /* 0x080fe400000f0eff */
[----:B------:R-:W-:Y:S01]  /*b110*/  LEA.HI.X.SX32 R5, R21, R28, 0x1, P2 ;  /* 0x0000001c15057211 */ /* 0x000fe200010f0eff */
[----:B------:R-:W-:Y:S02]  /*b120*/  IMAD R20, R2, 0x2, R19 ;  /* 0x0000000202147824 */ /* 0x000fe400078e0213 */
[----:B------:R0:W-:Y:S01]  /*b130*/  STL.64 [R1+0x1260], R8 ;  /* 0x0012600801007387 */ /* 0x0001e20000100a00 */
[----:B------:R-:W-:-:S02]  /*b140*/  LEA R16, P0, R22, R27, 0x1 ;  /* 0x0000001b16107211 */ /* 0x000fc400078008ff */
[----:B------:R-:W-:Y:S01]  /*b150*/  LEA R21, R2, R20, 0x1 ;  /* 0x0000001402157211 */ /* 0x000fe200078e08ff */
[----:B0-----:R-:W2:Y:S01]  /*b160*/  LDL.LU.64 R8, [R1+0x14b0] ;  /* 0x0014b00001087983 */ /* 0x001ea20000300a00 */
[----:B----4-:R-:W-:-:S04]  /*b170*/  LEA R10, P1, R17, R27, 0x1 ;  /* 0x0000001b110a7211 */ /* 0x010fc800078208ff */
[----:B------:R-:W-:Y:S02]  /*b180*/  LEA.HI.X.SX32 R11, R17, R28, 0x1, P1 ;  /* 0x0000001c110b7211 */ /* 0x000fe400008f0eff */
[----:B------:R-:W-:-:S03]  /*b190*/  MOV R17, R22 ;  /* 0x0000001600117202 */ /* 0x000fc60000000f00 */
[----:B------:R-:W-:Y:S04]  /*b1a0*/  STL.64 [R1+0x1258], R10 ;  /* 0x0012580a01007387 */ /* 0x000fe80000100a00 */
[----:B------:R0:W-:Y:S01]  /*b1b0*/  STL.64 [R1+0x1250], R4 ;  /* 0x0012500401007387 */ /* 0x0001e20000100a00 */
[----:B------:R-:W-:Y:S01]  /*b1c0*/  LEA.HI.X.SX32 R17, R17, R28, 0x1, P0 ;  /* 0x0000001c11117211 */ /* 0x000fe200000f0eff */
[----:B------:R-:W-:Y:S01]  /*b1d0*/  IMAD R22, R2, 0x2, R21 ;  /* 0x0000000202167824 */ /* 0x000fe200078e0215 */
[----:B0-----:R-:W-:-:S04]  /*b1e0*/  LEA R4, P2, R23, R27, 0x1 ;  /* 0x0000001b17047211 */ /* 0x001fc800078408ff */
[----:B------:R-:W-:Y:S01]  /*b1f0*/  LEA.HI.X.SX32 R5, R23, R28, 0x1, P2 ;  /* 0x0000001c17057211 */ /* 0x000fe200010f0eff */
[----:B------:R-:W-:Y:S01]  /*b200*/  STL.64 [R1+0x1248], R16 ;  /* 0x0012481001007387 */ /* 0x000fe20000100a00 */
[----:B------:R-:W-:-:S03]  /*b210*/  LEA R10, P1, R24, R27, 0x1 ;  /* 0x0000001b180a7211 */ /* 0x000fc600078208ff */
[----:B------:R3:W-:Y:S01]  /*b220*/  STL.64 [R1+0x1238], R4 ;  /* 0x0012380401007387 */ /* 0x0007e20000100a00 */
[----:B------:R-:W-:Y:S02]  /*b230*/  LEA.HI.X.SX32 R11, R24, R28, 0x1, P1 ;  /* 0x0000001c180b7211 */ /* 0x000fe400008f0eff */
[----:B------:R-:W-:-:S03]  /*b240*/  LEA R23, R2, R22, 0x1 ;  /* 0x0000001602177211 */ /* 0x000fc600078e08ff */
[----:B------:R-:W-:Y:S01]  /*b250*/  STL.64 [R1+0x1240], R10 ;  /* 0x0012400a01007387 */ /* 0x000fe20000100a00 */
[----:B---3--:R-:W-:-:S03]  /*b260*/  LEA R4, P0, R6, R27, 0x1 ;  /* 0x0000001b06047211 */ /* 0x008fc600078008ff */
[----:B------:R-:W-:Y:S01]  /*b270*/  STL.64 [R1+0x1488], R22 ;  /* 0x0014881601007387 */ /* 0x000fe20000100a00 */
[----:B------:R-:W-:-:S03]  /*b280*/  LEA.HI.X.SX32 R5, R6, R28, 0x1, P0 ;  /* 0x0000001c06057211 */ /* 0x000fc600000f0eff */
[----:B------:R-:W3:Y:S04]  /*b290*/  LDL.LU R6, [R1+0x14a8] ;  /* 0x0014a80001067983 */ /* 0x000ee80000300800 */
[----:B------:R0:W-:Y:S04]  /*b2a0*/  STL.64 [R1+0x1230], R4 ;  /* 0x0012300401007387 */ /* 0x0001e80000100a00 */
[----:B0-----:R-:W4:Y:S01]  /*b2b0*/  LDL.LU.64 R4, [R1+0x14a0] ;  /* 0x0014a00001047983 */ /* 0x001f220000300a00 */
[-C--:B--2---:R-:W-:Y:S02]  /*b2c0*/  LEA R16, P1, R26, R27.reuse, 0x1 ;  /* 0x0000001b1a107211 */ /* 0x084fe400078208ff */
[----:B------:R-:W-:-:S02]  /*b2d0*/  LEA R10, P2, R25, R27, 0x1 ;  /* 0x0000001b190a7211 */ /* 0x000fc400078408ff */
[-C--:B------:R-:W-:Y:S02]  /*b2e0*/  LEA.HI.X.SX32 R17, R26, R28.reuse, 0x1, P1 ;  /* 0x0000001c1a117211 */ /* 0x080fe400008f0eff */
[----:B------:R-:W-:Y:S02]  /*b2f0*/  LEA.HI.X.SX32 R11, R25, R28, 0x1, P2 ;  /* 0x0000001c190b7211 */ /* 0x000fe400010f0eff */
[----:B-----5:R-:W-:Y:S01]  /*b300*/  LEA R22, P0, R29, R27, 0x1 ;  /* 0x0000001b1d167211 */ /* 0x020fe200078008ff */
[----:B------:R0:W-:Y:S01]  /*b310*/  STL.64 [R1+0x1228], R16 ;  /* 0x0012281001007387 */ /* 0x0001e20000100a00 */
[----:B------:R-:W-:-:S03]  /*b320*/  LEA R24, R2, R23, 0x1 ;  /* 0x0000001702187211 */ /* 0x000fc600078e08ff */
[----:B------:R1:W-:Y:S01]  /*b330*/  STL.64 [R1+0x1220], R10 ;  /* 0x0012200a01007387 */ /* 0x0003e20000100a00 */
[-C--:B------:R-:W-:Y:S02]  /*b340*/  LEA.HI.X.SX32 R23, R29, R28.reuse, 0x1, P0 ;  /* 0x0000001c1d177211 */ /* 0x080fe400000f0eff */
[CC--:B0-----:R-:W-:Y:S02]  /*b350*/  LEA R16, P1, R0.reuse, R27.reuse, 0x1 ;  /* 0x0000001b00107211 */ /* 0x0c1fe400078208ff */
[CC--:B-1----:R-:W-:Y:S02]  /*b360*/  LEA R10, P2, R3.reuse, R27.reuse, 0x1 ;  /* 0x0000001b030a7211 */ /* 0x0c2fe400078408ff */
[-C--:B------:R-:W-:Y:S02]  /*b370*/  LEA.HI.X.SX32 R17, R0, R28.reuse, 0x1, P1 ;  /* 0x0000001c00117211 */ /* 0x080fe400008f0eff */
[----:B------:R-:W-:Y:S01]  /*b380*/  LEA.HI.X.SX32 R11, R3, R28, 0x1, P2 ;  /* 0x0000001c030b7211 */ /* 0x000fe200010f0eff */
[----:B------:R-:W-:Y:S04]  /*b390*/  STL.64 [R1+0x1218], R22 ;  /* 0x0012181601007387 */ /* 0x000fe80000100a00 */
[----:B------:R-:W-:Y:S04]  /*b3a0*/  STL.64 [R1+0x1210], R16 ;  /* 0x0012101001007387 */ /* 0x000fe80000100a00 */
[----:B------:R3:W-:Y:S02]  /*b3b0*/  STL.64 [R1+0x1208], R10 ;  /* 0x0012080a01007387 */ /* 0x0007e40000100a00 */
[----:B---3--:R-:W-:-:S04]  /*b3c0*/  LEA R10, P2, R6, R27, 0x1 ;  /* 0x0000001b060a7211 */ /* 0x008fc800078408ff */
[----:B------:R-:W-:Y:S02]  /*b3d0*/  LEA.HI.X.SX32 R11, R6, R28, 0x1, P2 ;  /* 0x0000001c060b7211 */ /* 0x000fe400010f0eff */
[----:B----4-:R-:W-:-:S04]  /*b3e0*/  LEA R22, P0, R4, R27, 0x1 ;  /* 0x0000001b04167211 */ /* 0x010fc800078008ff */
[----:B------:R-:W-:Y:S02]  /*b3f0*/  LEA.HI.X.SX32 R23, R4, R28, 0x1, P0 ;  /* 0x0000001c04177211 */ /* 0x000fe400000f0eff */
[----:B------:R-:W-:-:S03]  /*b400*/  LEA R16, P1, R5, R27, 0x1 ;  /* 0x0000001b05107211 */ /* 0x000fc600078208ff */
[----:B------:R-:W-:Y:S04]  /*b410*/  STL.64 [R1+0x1200], R22 ;  /* 0x0012001601007387 */ /* 0x000fe80000100a00 */
[----:B------:R0:W-:Y:S01]  /*b420*/  STL.64 [R1+0x11f0], R10 ;  /* 0x0011f00a01007387 */ /* 0x0001e20000100a00 */
[----:B------:R-:W-:Y:S02]  /*b430*/  LEA.HI.X.SX32 R17, R5, R28, 0x1, P1 ;  /* 0x0000001c05117211 */ /* 0x000fe400008f0eff */
[----:B0-----:R-:W-:-:S04]  /*b440*/  LEA R10, P0, R7, R27, 0x1 ;  /* 0x0000001b070a7211 */ /* 0x001fc800078008ff */
[----:B------:R-:W-:Y:S01]  /*b450*/  LEA.HI.X.SX32 R11, R7, R28, 0x1, P0 ;  /* 0x0000001c070b7211 */ /* 0x000fe200000f0eff */
[----:B------:R-:W-:Y:S04]  /*b460*/  STL.64 [R1+0x11f8], R16 ;  /* 0x0011f81001007387 */ /* 0x000fe80000100a00 */
[----:B------:R0:W-:Y:S04]  /*b470*/  STL.64 [R1+0x11e8], R10 ;  /* 0x0011e80a01007387 */ /* 0x0001e80000100a00 */
[----:B0-----:R-:W2:Y:S01]  /*b480*/  LDL.LU.64 R10, [R1+0x1498] ;  /* 0x00149800010a7983 */ /* 0x001ea20000300a00 */
[----:B------:R-:W-:-:S02]  /*b490*/  LEA R22, P1, R8, R27, 0x1 ;  /* 0x0000001b08167211 */ /* 0x000fc400078208ff */
[C---:B------:R-:W-:Y:S02]  /*b4a0*/  LEA R16, P2, R9.reuse, R27, 0x1 ;  /* 0x0000001b09107211 */ /* 0x040fe400078408ff */
[-C--:B------:R-:W-:Y:S02]  /*b4b0*/  LEA.HI.X.SX32 R23, R8, R28.reuse, 0x1, P1 ;  /* 0x0000001c08177211 */ /* 0x080fe400008f0eff */
[----:B------:R-:W-:-:S03]  /*b4c0*/  LEA.HI.X.SX32 R17, R9, R28, 0x1, P2 ;  /* 0x0000001c09117211 */ /* 0x000fc600010f0eff */
[----:B------:R-:W-:Y:S04]  /*b4d0*/  STL.64 [R1+0x11e0], R22 ;  /* 0x0011e01601007387 */ /* 0x000fe80000100a00 */
[----:B------:R0:W-:Y:S02]  /*b4e0*/  STL.64 [R1+0x11d8], R16 ;  /* 0x0011d81001007387 */ /* 0x0001e40000100a00 */
[----:B0-----:R-:W-:-:S04]  /*b4f0*/  LEA R16, P2, R12, R27, 0x1 ;  /* 0x0000001b0c107211 */ /* 0x001fc800078408ff */
[----:B------:R-:W-:Y:S02]  /*b500*/  LEA.HI.X.SX32 R17, R12, R28, 0x1, P2 ;  /* 0x0000001c0c117211 */ /* 0x000fe400010f0eff */
[----:B--2---:R-:W-:-:S04]  /*b510*/  LEA R8, P0, R10, R27, 0x1 ;  /* 0x0000001b0a087211 */ /* 0x004fc800078008ff */
        /* <DEDUP_REMOVED lines=11> */
[CC--:B------:R-:W-:Y:S02]  /*b5d0*/  LEA R22, P1, R14.reuse, R27.reuse, 0x1 ;  /* 0x0000001b0e167211 */ /* 0x0c0fe400078208ff */
[-C--:B------:R-:W-:Y:S02]  /*b5e0*/  LEA.HI.X.SX32 R11, R15, R28.reuse, 0x1, P2 ;  /* 0x0000001c0f0b7211 */ /* 0x080fe400010f0eff */
[-C--:B------:R-:W-:Y:S02]  /*b5f0*/  LEA.HI.X.SX32 R23, R14, R28.reuse, 0x1, P1 ;  /* 0x0000001c0e177211 */ /* 0x080fe400008f0eff */
[C---:B------:R-:W-:Y:S01]  /*b600*/  LEA R12, P2, R18.reuse, R27, 0x1 ;  /* 0x0000001b120c7211 */ /* 0x040fe200078408ff */
[----:B------:R-:W-:Y:S04]  /*b610*/  STL.64 [R1+0x11a8], R10 ;  /* 0x0011a80a01007387 */ /* 0x000fe80000100a00 */
[----:B------:R0:W-:Y:S01]  /*b620*/  STL.64 [R1+0x11b0], R22 ;  /* 0x0011b01601007387 */ /* 0x0001e20000100a00 */
[----:B------:R-:W-:-:S05]  /*b630*/  LEA.HI.X.SX32 R13, R18, R28, 0x1, P2 ;  /* 0x0000001c120d7211 */ /* 0x000fca00010f0eff */
[----:B------:R-:W-:Y:S01]  /*b640*/  STL.64 [R1+0x1190], R12 ;  /* 0x0011900c01007387 */ /* 0x000fe20000100a00 */
[----:B------:R-:W-:-:S05]  /*b650*/  IMAD R25, R2, 0x2, R24 ;  /* 0x0000000202197824 */ /* 0x000fca00078e0218 */
[----:B------:R-:W-:Y:S02]  /*b660*/  LEA R26, R2, R25, 0x1 ;  /* 0x00000019021a7211 */ /* 0x000fe400078e08ff */
[CC--:B--2---:R-:W-:Y:S02]  /*b670*/  LEA R14, P0, R16.reuse, R27.reuse, 0x1 ;  /* 0x0000001b100e7211 */ /* 0x0c4fe400078008ff */
[C---:B0-----:R-:W-:Y:S02]  /*b680*/  LEA R22, P1, R17.reuse, R27, 0x1 ;  /* 0x0000001b11167211 */ /* 0x041fe400078208ff */
[-C--:B------:R-:W-:Y:S02]  /*b690*/  LEA.HI.X.SX32 R15, R16, R28.reuse, 0x1, P0 ;  /* 0x0000001c100f7211 */ /* 0x080fe400000f0eff */
[----:B------:R-:W-:-:S03]  /*b6a0*/  LEA.HI.X.SX32 R23, R17, R28, 0x1, P1 ;  /* 0x0000001c11177211 */ /* 0x000fc600008f0eff */
[----:B------:R-:W-:Y:S04]  /*b6b0*/  STL.64 [R1+0x11a0], R14 ;  /* 0x0011a00e01007387 */ /* 0x000fe80000100a00 */
[----:B------:R0:W-:Y:S02]  /*b6c0*/  STL.64 [R1+0x1198], R22 ;  /* 0x0011981601007387 */ /* 0x0001e40000100a00 */
[----:B0-----:R-:W-:-:S04]  /*b6d0*/  LEA R22, P0, R19, R27, 0x1 ;  /* 0x0000001b13167211 */ /* 0x001fc800078008ff */
[----:B------:R-:W-:-:S05]  /*b6e0*/  LEA.HI.X.SX32 R23, R19, R28, 0x1, P0 ;  /* 0x0000001c13177211 */ /* 0x000fca00000f0eff */
[----:B------:R0:W-:Y:S04]  /*b6f0*/  STL.64 [R1+0x1188], R22 ;  /* 0x0011881601007387 */ /* 0x0001e80000100a00 */
[----:B0-----:R-:W2:Y:S01]  /*b700*/  LDL.LU.64 R22, [R1+0x1488] ;  /* 0x0014880001167983 */ /* 0x001ea20000300a00 */
[----:B------:R-:W-:-:S05]  /*b710*/  LEA R0, R2, R26, 0x1 ;  /* 0x0000001a02007211 */ /* 0x000fca00078e08ff */
[----:B------:R-:W-:-:S05]  /*b720*/  IMAD R3, R2, 0x2, R0 ;  /* 0x0000000202037824 */ /* 0x000fca00078e0200 */
[----:B------:R-:W-:-:S04]  /*b730*/  LEA R5, R2, R3, 0x1 ;  /* 0x0000000302057211 */ /* 0x000fc800078e08ff */
[----:B------:R-:W-:-:S05]  /*b740*/  LEA R4, R2, R5, 0x1 ;  /* 0x0000000502047211 */ /* 0x000fca00078e08ff */
[----:B------:R-:W-:-:S05]  /*b750*/  IMAD R6, R2, 0x2, R4 ;  /* 0x0000000202067824 */ /* 0x000fca00078e0204 */
[----:B------:R-:W-:-:S04]  /*b760*/  LEA R7, R2, R6, 0x1 ;  /* 0x0000000602077211 */ /* 0x000fc800078e08ff */
[----:B------:R-:W-:Y:S02]  /*b770*/  LEA R8, R2, R7, 0x1 ;  /* 0x0000000702087211 */ /* 0x000fe400078e08ff */
[----:B------:R-:W-:-:S03]  /*b780*/  LEA R14, P2, R21, R27, 0x1 ;  /* 0x0000001b150e7211 */ /* 0x000fc600078408ff */
[----:B------:R-:W-:Y:S01]  /*b790*/  IMAD R9, R2, 0x2, R8 ;  /* 0x0000000202097824 */ /* 0x000fe200078e0208 */
[----:B------:R-:W-:Y:S02]  /*b7a0*/  LEA R16, P1, R20, R27, 0x1 ;  /* 0x0000001b14107211 */ /* 0x000fe400078208ff */
[-C--:B------:R-:W-:Y:S02]  /*b7b0*/  LEA.HI.X.SX32 R15, R21, R28.reuse, 0x1, P2 ;  /* 0x0000001c150f7211 */ /* 0x080fe400010f0eff */
[----:B------:R-:W-:Y:S02]  /*b7c0*/  LEA R10, R2, R9, 0x1 ;  /* 0x00000009020a7211 */ /* 0x000fe400078e08ff */
[----:B------:R-:W-:Y:S01]  /*b7d0*/  LEA.HI.X.SX32 R17, R20, R28, 0x1, P1 ;  /* 0x0000001c14117211 */ /* 0x000fe200008f0eff */
[----:B------:R-:W-:Y:S01]  /*b7e0*/  STL.64 [R1+0x1178], R14 ;  /* 0x0011780e01007387 */ /* 0x000fe20000100a00 */
[----:B------:R-:W-:-:S03]  /*b7f0*/  LEA R11, R2, R10, 0x1 ;  /* 0x0000000a020b7211 */ /* 0x000fc600078e08ff */
[----:B------:R0:W-:Y:S02]  /*b800*/  STL.64 [R1+0x1180], R16 ;  /* 0x0011801001007387 */ /* 0x0001e40000100a00 */
[----:B------:R-:W-:Y:S01]  /*b810*/  IMAD R13, R2, 0x2, R11 ;  /* 0x00000002020d7824 */ /* 0x000fe200078e020b */
[----:B0-----:R-:W-:-:S04]  /*b820*/  LEA R16, P2, R24, R27, 0x1 ;  /* 0x0000001b18107211 */ /* 0x001fc800078408ff */
[----:B------:R-:W-:Y:S02]  /*b830*/  LEA.HI.X.SX32 R17, R24, R28, 0x1, P2 ;  /* 0x0000001c18117211 */ /* 0x000fe400010f0eff */
[----:B------:R-:W-:-:S03]  /*b840*/  LEA R12, R2, R13, 0x1 ;  /* 0x0000000d020c7211 */ /* 0x000fc600078e08ff */
[----:B------:R0:W-:Y:S01]  /*b850*/  STL.64 [R1+0x1160], R16 ;  /* 0x0011601001007387 */ /* 0x0001e20000100a00 */
[----:B------:R-:W-:-:S05]  /*b860*/  LEA R15, R2, R12, 0x1 ;  /* 0x0000000c020f7211 */ /* 0x000fca00078e08ff */
[----:B------:R-:W-:-:S05]  /*b870*/  IMAD R14, R2, 0x2, R15 ;  /* 0x00000002020e7824 */ /* 0x000fca00078e020f */
[----:B0-----:R-:W-:-:S04]  /*b880*/  LEA R16, R2, R14, 0x1 ;  /* 0x0000000e02107211 */ /* 0x001fc800078e08ff */
[----:B------:R-:W-:Y:S02]  /*b890*/  LEA R17, R2, R16, 0x1 ;  /* 0x0000001002117211 */ /* 0x000fe400078e08ff */
[CC--:B--2---:R-:W-:Y:S02]  /*b8a0*/  LEA R20, P0, R22.reuse, R27.reuse, 0x1 ;  /* 0x0000001b16147211 */ /* 0x0c4fe400078008ff */
[CC--:B------:R-:W-:Y:S02]  /*b8b0*/  LEA R18, P1, R23.reuse, R27.reuse, 0x1 ;  /* 0x0000001b17127211 */ /* 0x0c0fe400078208ff */
[-C--:B------:R-:W-:Y:S02]  /*b8c0*/  LEA.HI.X.SX32 R21, R22, R28.reuse, 0x1, P0 ;  /* 0x0000001c16157211 */ /* 0x080fe400000f0eff */
[-C--:B------:R-:W-:Y:S02]  /*b8d0*/  LEA.HI.X.SX32 R19, R23, R28.reuse, 0x1, P1 ;  /* 0x0000001c17137211 */ /* 0x080fe400008f0eff */
[CC--:B------:R-:W-:Y:S01]  /*b8e0*/  LEA R22, P0, R25.reuse, R27.reuse, 0x1 ;  /* 0x0000001b19167211 */ /* 0x0c0fe200078008ff */
[----:B------:R0:W-:Y:S03]  /*b8f0*/  STL.64 [R1+0x1170], R20 ;  /* 0x0011701401007387 */ /* 0x0001e60000100a00 */
[----:B------:R-:W-:Y:S01]  /*b900*/  LEA.HI.X.SX32 R23, R25, R28, 0x1, P0 ;  /* 0x0000001c19177211 */ /* 0x000fe200000f0eff */
[----:B------:R1:W-:Y:S01]  /*b910*/  STL.64 [R1+0x1168], R18 ;  /* 0x0011681201007387 */ /* 0x0003e20000100a00 */
[----:B0-----:R-:W-:-:S04]  /*b920*/  LEA R20, P1, R26, R27, 0x1 ;  /* 0x0000001b1a147211 */ /* 0x001fc800078208ff */
[-C--:B------:R-:W-:Y:S02]  /*b930*/  LEA.HI.X.SX32 R21, R26, R28.reuse, 0x1, P1 ;  /* 0x0000001c1a157211 */ /* 0x080fe400008f0eff */
[CC--:B-1----:R-:W-:Y:S01]  /*b940*/  LEA R18, P2, R0.reuse, R27.reuse, 0x1 ;  /* 0x0000001b00127211 */ /* 0x0c2fe200078408ff */
[----:B------:R0:W-:Y:S01]  /*b950*/  STL.64 [R1+0x1158], R22 ;  /* 0x0011581601007387 */ /* 0x0001e20000100a00 */
[CC--:B------:R-:W-:Y:S02]  /*b960*/  LEA R24, P0, R3.reuse, R27.reuse, 0x1 ;  /* 0x0000001b03187211 */ /* 0x0c0fe400078008ff */
[-C--:B------:R-:W-:Y:S01]  /*b970*/  LEA.HI.X.SX32 R19, R0, R28.reuse, 0x1, P2 ;  /* 0x0000001c00137211 */ /* 0x080fe200010f0eff */
[----:B------:R1:W-:Y:S01]  /*b980*/  STL.64 [R1+0x1150], R20 ;  /* 0x0011501401007387 */ /* 0x0003e20000100a00 */
[----:B------:R-:W-:Y:S02]  /*b990*/  LEA.HI.X.SX32 R25, R3, R28, 0x1, P0 ;  /* 0x0000001c03197211 */ /* 0x000fe400000f0eff */
[----:B0-----:R-:W-:-:S02]  /*b9a0*/  LEA R22, P1, R5, R27, 0x1 ;  /* 0x0000001b05167211 */ /* 0x001fc400078208ff */
[C---:B-1----:R-:W-:Y:S02]  /*b9b0*/  LEA R20, P2, R4.reuse, R27, 0x1 ;  /* 0x0000001b04147211 */ /* 0x042fe400078408ff */
[-C--:B------:R-:W-:Y:S02]  /*b9c0*/  LEA.HI.X.SX32 R23, R5, R28.reuse, 0x1, P1 ;  /* 0x0000001c05177211 */ /* 0x080fe400008f0eff */
[----:B------:R-:W-:Y:S01]  /*b9d0*/  LEA.HI.X.SX32 R21, R4, R28, 0x1, P2 ;  /* 0x0000001c04157211 */ /* 0x000fe200010f0eff */
[----:B------:R-:W-:Y:S01]  /*b9e0*/  STL.64 [R1+0x1148], R18 ;  /* 0x0011481201007387 */ /* 0x000fe20000100a00 */
[----:B------:R-:W-:-:S03]  /*b9f0*/  IMAD R0, R2, 0x2, R17 ;  /* 0x0000000202007824 */ /* 0x000fc600078e0211 */
[----:B------:R0:W-:Y:S04]  /*ba00*/  STL.64 [R1+0x1140], R24 ;  /* 0x0011401801007387 */ /* 0x0001e80000100a00 */
[----:B------:R1:W-:Y:S04]  /*ba10*/  STL.64 [R1+0x1138], R22 ;  /* 0x0011381601007387 */ /* 0x0003e80000100a00 */
[----:B------:R2:W-:Y:S01]  /*ba20*/  STL.64 [R1+0x1130], R20 ;  /* 0x0011301401007387 */ /* 0x0005e20000100a00 */
[-C--:B0-----:R-:W-:Y:S02]  /*ba30*/  LEA R24, P0, R6, R27.reuse, 0x1 ;  /* 0x0000001b06187211 */ /* 0x081fe400078008ff */
[----:B-1----:R-:W-:-:S02]  /*ba40*/  LEA R22, P1, R7, R27, 0x1 ;  /* 0x0000001b07167211 */ /* 0x002fc400078208ff */
[-C--:B------:R-:W-:Y:S02]  /*ba50*/  LEA.HI.X.SX32 R25, R6, R28.reuse, 0x1, P0 ;  /* 0x0000001c06197211 */ /* 0x080fe400000f0eff */
[----:B--2---:R-:W-:Y:S02]  /*ba60*/  LEA R20, P2, R8, R27, 0x1 ;  /* 0x0000001b08147211 */ /* 0x004fe400078408ff */
[----:B------:R-:W-:Y:S02]  /*ba70*/  LEA.HI.X.SX32 R23, R7, R28, 0x1, P1 ;  /* 0x0000001c07177211 */ /* 0x000fe400008f0eff */
[----:B------:R-:W-:Y:S02]  /*ba80*/  LEA R18, R2, R0, 0x1 ;  /* 0x0000000002127211 */ /* 0x000fe400078e08ff */
[----:B------:R-:W-:Y:S01]  /*ba90*/  LEA.HI.X.SX32 R21, R8, R28, 0x1, P2 ;  /* 0x0000001c08157211 */ /* 0x000fe200010f0eff */
[----:B------:R0:W-:Y:S01]  /*baa0*/  STL.64 [R1+0x1128], R24 ;  /* 0x0011281801007387 */ /* 0x0001e20000100a00 */
[----:B------:R-:W-:-:S03]  /*bab0*/  LEA R4, R2, R18, 0x1 ;  /* 0x0000001202047211 */ /* 0x000fc600078e08ff */
[----:B------:R1:W-:Y:S04]  /*bac0*/  STL.64 [R1+0x1120], R22 ;  /* 0x0011201601007387 */ /* 0x0003e80000100a00 */
[----:B------:R2:W-:Y:S01]  /*bad0*/  STL.64 [R1+0x1118], R20 ;  /* 0x0011181401007387 */ /* 0x0005e20000100a00 */
[CC--:B0-----:R-:W-:Y:S02]  /*bae0*/  LEA R24, P0, R9.reuse, R27.reuse, 0x1 ;  /* 0x0000001b09187211 */ /* 0x0c1fe400078008ff */
[-C--:B-1----:R-:W-:Y:S01]  /*baf0*/  LEA R22, P1, R10, R27.reuse, 0x1 ;  /* 0x0000001b0a167211 */ /* 0x082fe200078208ff */
[----:B------:R-:W-:Y:S01]  /*bb00*/  IMAD R3, R2, 0x2, R4 ;  /* 0x0000000202037824 */ /* 0x000fe200078e0204 */
[----:B------:R-:W-:Y:S02]  /*bb10*/  LEA.HI.X.SX32 R25, R9, R28, 0x1, P0 ;  /* 0x0000001c09197211 */ /* 0x000fe400000f0eff */
[----:B--2---:R-:W-:-:S02]  /*bb20*/  LEA R20, P2, R11, R27, 0x1 ;  /* 0x0000001b0b147211 */ /* 0x004fc400078408ff */
[-C--:B------:R-:W-:Y:S02]  /*bb30*/  LEA.HI.X.SX32 R23, R10, R28.reuse, 0x1, P1 ;  /* 0x0000001c0a177211 */ /* 0x080fe400008f0eff */
[----:B------:R-:W-:Y:S01]  /*bb40*/  LEA.HI.X.SX32 R21, R11, R28, 0x1, P2 ;  /* 0x0000001c0b157211 */ /* 0x000fe200010f0eff */
[----:B------:R0:W-:Y:S01]  /*bb50*/  STL.64 [R1+0x1110], R24 ;  /* 0x0011101801007387 */ /* 0x0001e20000100a00 */
[----:B------:R-:W-:-:S03]  /*bb60*/  LEA R6, R2, R3, 0x1 ;  /* 0x0000000302067211 */ /* 0x000fc600078e08ff */
[----:B------:R1:W-:Y:S01]  /*bb70*/  STL.64 [R1+0x1108], R22 ;  /* 0x0011081601007387 */ /* 0x0003e20000100a00 */
[----:B------:R-:W-:-:S03]  /*bb80*/  LEA R5, R2, R6, 0x1 ;  /* 0x0000000602057211 */ /* 0x000fc600078e08ff */
[----:B------:R2:W-:Y:S01]  /*bb90*/  STL.64 [R1+0x1100], R20 ;  /* 0x0011001401007387 */ /* 0x0005e20000100a00 */
[CC--:B0-----:R-:W-:Y:S02]  /*bba0*/  LEA R24, P0, R13.reuse, R27.reuse, 0x1 ;  /* 0x0000001b0d187211 */ /* 0x0c1fe400078008ff */
[CC--:B-1----:R-:W-:Y:S02]  /*bbb0*/  LEA R22, P1, R12.reuse, R27.reuse, 0x1 ;  /* 0x0000001b0c167211 */ /* 0x0c2fe400078208ff */
[-C--:B------:R-:W-:Y:S02]  /*bbc0*/  LEA.HI.X.SX32 R25, R13, R28.reuse, 0x1, P0 ;  /* 0x0000001c0d197211 */ /* 0x080fe400000f0eff */
[CC--:B--2---:R-:W-:Y:S02]  /*bbd0*/  LEA R20, P2, R15.reuse, R27.reuse, 0x1 ;  /* 0x0000001b0f147211 */ /* 0x0c4fe400078408ff */
[-C--:B------:R-:W-:Y:S02]  /*bbe0*/  LEA.HI.X.SX32 R23, R12, R28.reuse, 0x1, P1 ;  /* 0x0000001c0c177211 */ /* 0x080fe400008f0eff */
[----:B------:R-:W-:Y:S01]  /*bbf0*/  LEA.HI.X.SX32 R21, R15, R28, 0x1, P2 ;  /* 0x0000001c0f157211 */ /* 0x000fe200010f0eff */
[----:B------:R-:W-:Y:S01]  /*bc00*/  IMAD R10, R2, 0x2, R5 ;  /* 0x00000002020a7824 */ /* 0x000fe200078e0205 */
[----:B------:R-:W-:Y:S01]  /*bc10*/  STL.64 [R1+0x10f8], R24 ;  /* 0x0010f81801007387 */ /* 0x000fe20000100a00 */
[----:B------:R-:W-:-:S03]  /*bc20*/  LEA R12, P2, R17, R27, 0x1 ;  /* 0x0000001b110c7211 */ /* 0x000fc600078408ff */
[----:B------:R0:W-:Y:S01]  /*bc30*/  STL.64 [R1+0x10f0], R22 ;  /* 0x0010f01601007387 */ /* 0x0001e20000100a00 */
[----:B------:R-:W-:-:S03]  /*bc40*/  LEA R8, R2, R10, 0x1 ;  /* 0x0000000a02087211 */ /* 0x000fc600078e08ff */
[----:B------:R1:W-:Y:S01]  /*bc50*/  STL.64 [R1+0x10e8], R20 ;  /* 0x0010e81401007387 */ /* 0x0003e20000100a00 */
[-C--:B------:R-:W-:Y:S02]  /*bc60*/  LEA.HI.X.SX32 R13, R17, R28.reuse, 0x1, P2 ;  /* 0x0000001c110d7211 */ /* 0x080fe400010f0eff */
[-C--:B0-----:R-:W-:Y:S02]  /*bc70*/  LEA R22, P0, R14, R27.reuse, 0x1 ;  /* 0x0000001b0e167211 */ /* 0x081fe400078008ff */
[----:B-1----:R-:W-:Y:S02]  /*bc80*/  LEA R20, P1, R16, R27, 0x1 ;  /* 0x0000001b10147211 */ /* 0x002fe400078208ff */
[-C--:B------:R-:W-:Y:S02]  /*bc90*/  LEA.HI.X.SX32 R23, R14, R28.reuse, 0x1, P0 ;  /* 0x0000001c0e177211 */ /* 0x080fe400000f0eff */
[----:B------:R-:W-:Y:S01]  /*bca0*/  LEA.HI.X.SX32 R21, R16, R28, 0x1, P1 ;  /* 0x0000001c10157211 */ /* 0x000fe200008f0eff */
[----:B------:R0:W-:Y:S01]  /*bcb0*/  STL.64 [R1+0x10d0], R12 ;  /* 0x0010d00c01007387 */ /* 0x0001e20000100a00 */
[----:B------:R-:W-:-:S02]  /*bcc0*/  LEA R15, R2, R8, 0x1 ;  /* 0x00000008020f7211 */ /* 0x000fc400078e08ff */
[----:B------:R-:W-:Y:S01]  /*bcd0*/  LEA R24, P0, R0, R27, 0x1 ;  /* 0x0000001b00187211 */ /* 0x000fe200078008ff */
[----:B------:R-:W-:Y:S02]  /*bce0*/  STL.64 [R1+0x10e0], R22 ;  /* 0x0010e01601007387 */ /* 0x000fe40000100a00 */
[----:B------:R-:W-:Y:S02]  /*bcf0*/  IMAD R9, R2, 0x2, R15 ;  /* 0x0000000202097824 */ /* 0x000fe400078e020f */
[----:B------:R1:W-:Y:S01]  /*bd00*/  STL.64 [R1+0x10d8], R20 ;  /* 0x0010d81401007387 */ /* 0x0003e20000100a00 */
[----:B------:R-:W-:Y:S02]  /*bd10*/  LEA.HI.X.SX32 R25, R0, R28, 0x1, P0 ;  /* 0x0000001c00197211 */ /* 0x000fe400000f0eff */
[----:B0-----:R-:W-:Y:S02]  /*bd20*/  LEA R12, R2, R9, 0x1 ;  /* 0x00000009020c7211 */ /* 0x001fe400078e08ff */
[----:B-1----:R-:W-:-:S02]  /*bd30*/  LEA R20, P2, R4, R27, 0x1 ;  /* 0x0000001b04147211 */ /* 0x002fc400078408ff */
[-C--:B------:R-:W-:Y:S02]  /*bd40*/  LEA R22, P1, R18, R27.reuse, 0x1 ;  /* 0x0000001b12167211 */ /* 0x080fe400078208ff */
[----:B------:R-:W-:Y:S01]  /*bd50*/  LEA.HI.X.SX32 R21, R4, R28, 0x1, P2 ;  /* 0x0000001c04157211 */ /* 0x000fe200010f0eff */
[----:B------:R-:W-:Y:S01]  /*bd60*/  STL.64 [R1+0x10c8], R24 ;  /* 0x0010c81801007387 */ /* 0x000fe20000100a00 */
[----:B------:R-:W-:Y:S02]  /*bd70*/  LEA R13, R2, R12, 0x1 ;  /* 0x0000000c020d7211 */ /* 0x000fe400078e08ff */
[-C--:B------:R-:W-:Y:S01]  /*bd80*/  LEA.HI.X.SX32 R23, R18, R28.reuse, 0x1, P1 ;  /* 0x0000001c12177211 */ /* 0x080fe200008f0eff */
[----:B------:R0:W-:Y:S01]  /*bd90*/  STL.64 [R1+0x10b8], R20 ;  /* 0x0010b81401007387 */ /* 0x0001e20000100a00 */
[-C--:B------:R-:W-:Y:S02]  /*bda0*/  LEA R18, P1, R6, R27.reuse, 0x1 ;  /* 0x0000001b06127211 */ /* 0x080fe400078208ff */
[----:B------:R-:W-:Y:S01]  /*bdb0*/  LEA R16, P2, R5, R27, 0x1 ;  /* 0x0000001b05107211 */ /* 0x000fe200078408ff */
[----:B------:R-:W-:Y:S01]  /*bdc0*/  IMAD R0, R2, 0x2, R13 ;  /* 0x0000000202007824 */ /* 0x000fe200078e020d */
[----:B------:R-:W-:-:S02]  /*bdd0*/  LEA.HI.X.SX32 R19, R6, R28, 0x1, P1 ;  /* 0x0000001c06137211 */ /* 0x000fc400008f0eff */
[----:B0-----:R-:W-:Y:S02]  /*bde0*/  LEA R20, P0, R3, R27, 0x1 ;  /* 0x0000001b03147211 */ /* 0x001fe400078008ff */
[-C--:B------:R-:W-:Y:S02]  /*bdf0*/  LEA.HI.X.SX32 R17, R5, R28.reuse, 0x1, P2 ;  /* 0x0000001c05117211 */ /* 0x080fe400010f0eff */
[----:B------:R-:W-:Y:S01]  /*be00*/  LEA.HI.X.SX32 R21, R3, R28, 0x1, P0 ;  /* 0x0000001c03157211 */ /* 0x000fe200000f0eff */
[----:B------:R-:W-:Y:S01]  /*be10*/  STL.64 [R1+0x10c0], R22 ;  /* 0x0010c01601007387 */ /* 0x000fe20000100a00 */
[----:B------:R-:W-:-:S03]  /*be20*/  LEA R7, R2, R0, 0x1 ;  /* 0x0000000002077211 */ /* 0x000fc600078e08ff */
[----:B------:R0:W-:Y:S04]  /*be30*/  STL.64 [R1+0x10b0], R20 ;  /* 0x0010b01401007387 */ /* 0x0001e80000100a00 */
[----:B------:R1:W-:Y:S01]  /*be40*/  STL.64 [R1+0x10a8], R18 ;  /* 0x0010a81201007387 */ /* 0x0003e20000100a00 */
[----:B------:R-:W-:-:S03]  /*be50*/  LEA R11, R2, R7, 0x1 ;  /* 0x00000007020b7211 */ /* 0x000fc600078e08ff */
[----:B------:R2:W-:Y:S01]  /*be60*/  STL.64 [R1+0x10a0], R16 ;  /* 0x0010a01001007387 */ /* 0x0005e20000100a00 */
[-C--:B0-----:R-:W-:Y:S02]  /*be70*/  LEA R20, P0, R10, R27.reuse, 0x1 ;  /* 0x0000001b0a147211 */ /* 0x081fe400078008ff */
[-C--:B-1----:R-:W-:Y:S02]  /*be80*/  LEA R18, P1, R8, R27.reuse, 0x1 ;  /* 0x0000001b08127211 */ /* 0x082fe400078208ff */
[-C--:B------:R-:W-:Y:S02]  /*be90*/  LEA.HI.X.SX32 R21, R10, R28.reuse, 0x1, P0 ;  /* 0x0000001c0a157211 */ /* 0x080fe400000f0eff */
[C---:B--2---:R-:W-:Y:S02]  /*bea0*/  LEA R16, P2, R15.reuse, R27, 0x1 ;  /* 0x0000001b0f107211 */ /* 0x044fe400078408ff */
[-C--:B------:R-:W-:Y:S02]  /*beb0*/  LEA.HI.X.SX32 R19, R8, R28.reuse, 0x1, P1 ;  /* 0x0000001c08137211 */ /* 0x080fe400008f0eff */
[----:B------:R-:W-:Y:S01]  /*bec0*/  LEA.HI.X.SX32 R17, R15, R28, 0x1, P2 ;  /* 0x0000001c0f117211 */ /* 0x000fe200010f0eff */
[C---:B------:R-:W-:Y:S01]  /*bed0*/  IMAD R3, R2.reuse, 0x2, R11 ;  /* 0x0000000202037824 */ /* 0x040fe200078e020b */
[----:B------:R0:W-:Y:S04]  /*bee0*/  STL.64 [R1+0x1098], R20 ;  /* 0x0010981401007387 */ /* 0x0001e80000100a00 */
[----:B------:R1:W-:Y:S01]  /*bef0*/  STL.64 [R1+0x1090], R18 ;  /* 0x0010901201007387 */ /* 0x0003e20000100a00 */
[----:B------:R-:W-:-:S03]  /*bf00*/  LEA R4, R2, R3, 0x1 ;  /* 0x0000000302047211 */ /* 0x000fc600078e08ff */
[----:B------:R2:W-:Y:S01]  /*bf10*/  STL.64 [R1+0x1088], R16 ;  /* 0x0010881001007387 */ /* 0x0005e20000100a00 */
[CC--:B0-----:R-:W-:Y:S02]  /*bf20*/  LEA R20, P0, R9.reuse, R27.reuse, 0x1 ;  /* 0x0000001b09147211 */ /* 0x0c1fe400078008ff */
[CC--:B-1----:R-:W-:Y:S02]  /*bf30*/  LEA R18, P1, R12.reuse, R27.reuse, 0x1 ;  /* 0x0000001b0c127211 */ /* 0x0c2fe400078208ff */
[-C--:B------:R-:W-:Y:S02]  /*bf40*/  LEA.HI.X.SX32 R21, R9, R28.reuse, 0x1, P0 ;  /* 0x0000001c09157211 */ /* 0x080fe400000f0eff */
[C---:B--2---:R-:W-:Y:S02]  /*bf50*/  LEA R16, P2, R13.reuse, R27, 0x1 ;  /* 0x0000001b0d107211 */ /* 0x044fe400078408ff */
[-C--:B------:R-:W-:Y:S02]  /*bf60*/  LEA.HI.X.SX32 R19, R12, R28.reuse, 0x1, P1 ;  /* 0x0000001c0c137211 */ /* 0x080fe400008f0eff */
[----:B------:R-:W-:Y:S01]  /*bf70*/  LEA.HI.X.SX32 R17, R13, R28, 0x1, P2 ;  /* 0x0000001c0d117211 */ /* 0x000fe200010f0eff */
[----:B------:R-:W-:Y:S01]  /*bf80*/  STL.64 [R1+0x1080], R20 ;  /* 0x0010801401007387 */ /* 0x000fe20000100a00 */
[----:B------:R-:W-:-:S03]  /*bf90*/  LEA R8, R2, R4, 0x1 ;  /* 0x0000000402087211 */ /* 0x000fc600078e08ff */
[----:B------:R0:W-:Y:S01]  /*bfa0*/  STL.64 [R1+0x1078], R18 ;  /* 0x0010781201007387 */ /* 0x0001e20000100a00 */
[CC--:B------:R-:W-:Y:S01]  /*bfb0*/  LEA R14, P2, R11.reuse, R27.reuse, 0x1 ;  /* 0x0000001b0b0e7211 */ /* 0x0c0fe200078408ff */
[----:B------:R-:W-:Y:S02]  /*bfc0*/  IMAD R5, R2, 0x2, R8 ;  /* 0x0000000202057824 */ /* 0x000fe400078e0208 */
[----:B------:R1:W-:Y:S01]  /*bfd0*/  STL.64 [R1+0x1070], R16 ;  /* 0x0010701001007387 */ /* 0x0003e20000100a00 */
[-C--:B------:R-:W-:Y:S02]  /*bfe0*/  LEA.HI.X.SX32 R15, R11, R28.reuse, 0x1, P2 ;  /* 0x0000001c0b0f7211 */ /* 0x080fe400010f0eff */
[CC--:B0-----:R-:W-:Y:S02]  /*bff0*/  LEA R18, P0, R0.reuse, R27.reuse, 0x1 ;  /* 0x0000001b00127211 */ /* 0x0c1fe400078008ff */
[----:B-1----:R-:W-:Y:S02]  /*c000*/  LEA R16, P1, R7, R27, 0x1 ;  /* 0x0000001b07107211 */ /* 0x002fe400078208ff */
[----:B------:R-:W-:-:S02]  /*c010*/  LEA.HI.X.SX32 R19, R0, R28, 0x1, P0 ;  /* 0x0000001c00137211 */ /* 0x000fc400000f0eff */
[----:B------:R-:W-:Y:S02]  /*c020*/  LEA.HI.X.SX32 R17, R7, R28, 0x1, P1 ;  /* 0x0000001c07117211 */ /* 0x000fe400008f0eff */
[----:B------:R-:W-:Y:S01]  /*c030*/  LEA R6, R2, R5, 0x1 ;  /* 0x0000000502067211 */ /* 0x000fe200078e08ff */
[----:B------:R-:W-:Y:S01]  /*c040*/  STL.64 [R1+0x1068], R18 ;  /* 0x0010681201007387 */ /* 0x000fe20000100a00 */
[----:B------:R-:W-:Y:S02]  /*c050*/  LEA R12, P2, R8, R27, 0x1 ;  /* 0x0000001b080c7211 */ /* 0x000fe400078408ff */
[C---:B------:R-:W-:Y:S01]  /*c060*/  LEA R7, R2.reuse, R6, 0x1 ;  /* 0x0000000602077211 */ /* 0x040fe200078e08ff */
[----:B------:R0:W-:Y:S04]  /*c070*/  STL.64 [R1+0x1060], R16 ;  /* 0x0010601001007387 */ /* 0x0001e80000100a00 */
[----:B------:R1:W-:Y:S01]  /*c080*/  STL.64 [R1+0x1058], R14 ;  /* 0x0010580e01007387 */ /* 0x0003e20000100a00 */
[----:B------:R-:W-:Y:S01]  /*c090*/  IMAD R0, R2, 0x2, R7 ;  /* 0x0000000202007824 */ /* 0x000fe200078e0207 */
[----:B------:R-:W-:-:S02]  /*c0a0*/  LEA.HI.X.SX32 R13, R8, R28, 0x1, P2 ;  /* 0x0000001c080d7211 */ /* 0x000fc400010f0eff */
[CC--:B0-----:R-:W-:Y:S02]  /*c0b0*/  LEA R16, P0, R3.reuse, R27.reuse, 0x1 ;  /* 0x0000001b03107211 */ /* 0x0c1fe400078008ff */
[CC--:B-1----:R-:W-:Y:S02]  /*c0c0*/  LEA R14, P1, R4.reuse, R27.reuse, 0x1 ;  /* 0x0000001b040e7211 */ /* 0x0c2fe400078208ff */
[-C--:B------:R-:W-:Y:S02]  /*c0d0*/  LEA.HI.X.SX32 R17, R3, R28.reuse, 0x1, P0 ;  /* 0x0000001c03117211 */ /* 0x080fe400000f0eff */
[----:B------:R-:W-:Y:S02]  /*c0e0*/  LEA.HI.X.SX32 R15, R4, R28, 0x1, P1 ;  /* 0x0000001c040f7211 */ /* 0x000fe400008f0eff */
[----:B------:R-:W-:Y:S01]  /*c0f0*/  LEA R3, R2, R0, 0x1 ;  /* 0x0000000002037211 */ /* 0x000fe200078e08ff */
[----:B------:R-:W-:Y:S01]  /*c100*/  STL.64 [R1+0x1050], R16 ;  /* 0x0010501001007387 */ /* 0x000fe20000100a00 */
[----:B------:R-:W-:-:S03]  /*c110*/  LEA R10, P2, R7, R27, 0x1 ;  /* 0x0000001b070a7211 */ /* 0x000fc600078408ff */
[----:B------:R0:W-:Y:S01]  /*c120*/  STL.64 [R1+0x1048], R14 ;  /* 0x0010480e01007387 */ /* 0x0001e20000100a00 */
[----:B------:R-:W-:-:S03]  /*c130*/  LEA R4, R2, R3, 0x1 ;  /* 0x0000000302047211 */ /* 0x000fc600078e08ff */
[----:B------:R1:W-:Y:S01]  /*c140*/  STL.64 [R1+0x1040], R12 ;  /* 0x0010400c01007387 */ /* 0x0003e20000100a00 */
[-C--:B------:R-:W-:Y:S02]  /*c150*/  LEA.HI.X.SX32 R11, R7, R28.reuse, 0x1, P2 ;  /* 0x0000001c070b7211 */ /* 0x080fe400010f0eff */
[CC--:B0-----:R-:W-:Y:S02]  /*c160*/  LEA R14, P0, R5.reuse, R27.reuse, 0x1 ;  /* 0x0000001b050e7211 */ /* 0x0c1fe400078008ff */
[C---:B-1----:R-:W-:Y:S02]  /*c170*/  LEA R12, P1, R6.reuse, R27, 0x1 ;  /* 0x0000001b060c7211 */ /* 0x042fe400078208ff */
[-C--:B------:R-:W-:Y:S02]  /*c180*/  LEA.HI.X.SX32 R15, R5, R28.reuse, 0x1, P0 ;  /* 0x0000001c050f7211 */ /* 0x080fe400000f0eff */
[----:B------:R-:W-:Y:S01]  /*c190*/  LEA.HI.X.SX32 R13, R6, R28, 0x1, P1 ;  /* 0x0000001c060d7211 */ /* 0x000fe200008f0eff */
[----:B------:R-:W-:-:S02]  /*c1a0*/  IMAD R2, R2, 0x2, R4 ;  /* 0x0000000202027824 */ /* 0x000fc400078e0204 */
[----:B------:R0:W-:Y:S04]  /*c1b0*/  STL.64 [R1+0x1038], R14 ;  /* 0x0010380e01007387 */ /* 0x0001e80000100a00 */
[----:B------:R1:W-:Y:S01]  /*c1c0*/  STL.64 [R1+0x1030], R12 ;  /* 0x0010300c01007387 */ /* 0x0003e20000100a00 */
[----:B------:R-:W-:-:S03]  /*c1d0*/  LEA R8, P3, R2, R27, 0x1 ;  /* 0x0000001b02087211 */ /* 0x000fc600078608ff */
[----:B------:R2:W-:Y:S01]  /*c1e0*/  STL.64 [R1+0x1028], R10 ;  /* 0x0010280a01007387 */ /* 0x0005e20000100a00 */
[CC--:B0-----:R-:W-:Y:S02]  /*c1f0*/  LEA R14, P0, R0.reuse, R27.reuse, 0x1 ;  /* 0x0000001b000e7211 */ /* 0x0c1fe400078008ff */
[CC--:B-1----:R-:W-:Y:S02]  /*c200*/  LEA R12, P1, R3.reuse, R27.reuse, 0x1 ;  /* 0x0000001b030c7211 */ /* 0x0c2fe400078208ff */
[-C--:B------:R-:W-:Y:S02]  /*c210*/  LEA.HI.X.SX32 R15, R0, R28.reuse, 0x1, P0 ;  /* 0x0000001c000f7211 */ /* 0x080fe400000f0eff */
[C---:B--2---:R-:W-:Y:S02]  /*c220*/  LEA R10, P2, R4.reuse, R27, 0x1 ;  /* 0x0000001b040a7211 */ /* 0x044fe400078408ff */
[-C--:B------:R-:W-:Y:S02]  /*c230*/  LEA.HI.X.SX32 R13, R3, R28.reuse, 0x1, P1 ;  /* 0x0000001c030d7211 */ /* 0x080fe400008f0eff */
[----:B------:R-:W-:-:S02]  /*c240*/  LEA.HI.X.SX32 R11, R4, R28, 0x1, P2 ;  /* 0x0000001c040b7211 */ /* 0x000fc400010f0eff */
[----:B------:R-:W-:Y:S01]  /*c250*/  LEA.HI.X.SX32 R9, R2, R28, 0x1, P3 ;  /* 0x0000001c02097211 */ /* 0x000fe200018f0eff */
[----:B------:R-:W-:Y:S01]  /*c260*/  STL.64 [R1+0x1020], R14 ;  /* 0x0010200e01007387 */ /* 0x000fe20000100a00 */
[----:B------:R-:W-:Y:S01]  /*c270*/  MOV R3, 0xff800000 ;  /* 0xff80000000037802 */ /* 0x000fe20000000f00 */
[----:B------:R-:W-:Y:S02]  /*c280*/  IMAD.MOV.U32 R2, RZ, RZ, 0x3f800000 ;  /* 0x3f800000ff027424 */ /* 0x000fe400078e00ff */
[----:B------:R-:W-:Y:S01]  /*c290*/  STL.64 [R1+0x1018], R12 ;  /* 0x0010180c01007387 */ /* 0x000fe20000100a00 */
[----:B------:R-:W-:-:S03]  /*c2a0*/  MOV R4, 0x3f800000 ;  /* 0x3f80000000047802 */ /* 0x000fc60000000f00 */
[----:B------:R-:W-:Y:S04]  /*c2b0*/  STL.64 [R1+0x1010], R10 ;  /* 0x0010100a01007387 */ /* 0x000fe80000100a00 */
[----:B------:R-:W-:Y:S04]  /*c2c0*/  STL.64 [R1+0x1008], R8 ;  /* 0x0010080801007387 */ /* 0x000fe80000100a00 */
[----:B------:R0:W-:Y:S04]  /*c2d0*/  STL [R1+0x550], R3 ;  /* 0x0005500301007387 */ /* 0x0001e80000100800 */
[----:B------:R-:W-:Y:S04]  /*c2e0*/  STL [R1+0x7d4], RZ ;  /* 0x0007d4ff01007387 */ /* 0x000fe80000100800 */
[----:B------:R-:W-:Y:S01]  /*c2f0*/  STL [R1+0xbfc], R2 ;  /* 0x000bfc0201007387 */ /* 0x000fe20000100800 */
[----:B0-----:R-:W-:-:S03]  /*c300*/  MOV R3, 0x3f800000 ;  /* 0x3f80000000037802 */ /* 0x001fc60000000f00 */
[----:B------:R-:W-:Y:S04]  /*c310*/  STL [R1+0x7d0], RZ ;  /* 0x0007d0ff01007387 */ /* 0x000fe80000100800 */
[----:B------:R-:W-:Y:S04]  /*c320*/  STL [R1+0xbec], RZ ;  /* 0x000becff01007387 */ /* 0x000fe80000100800 */
[----:B------:R0:W-:Y:S04]  /*c330*/  STL [R1+0xc00], R4 ;  /* 0x000c000401007387 */ /* 0x0001e80000100800 */
[----:B------:R1:W-:Y:S04]  /*c340*/  STL [R1+0xc04], R3 ;  /* 0x000c040301007387 */ /* 0x0003e80000100800 */
[----:B------:R2:W-:Y:S01]  /*c350*/  STL [R1+0xc08], R2 ;  /* 0x000c080201007387 */ /* 0x0005e20000100800 */
[----:B0-----:R-:W-:Y:S01]  /*c360*/  IMAD.MOV.U32 R4, RZ, RZ, -0x800000 ;  /* 0xff800000ff047424 */ /* 0x001fe200078e00ff */
[----:B-1----:R-:W-:-:S04]  /*c370*/  MOV R3, 0xff800000 ;  /* 0xff80000000037802 */ /* 0x002fc80000000f00 */
[----:B------:R-:W-:Y:S01]  /*c380*/  STL [R1+0x554], R4 ;  /* 0x0005540401007387 */ /* 0x000fe20000100800 */
[----:B--2---:R-:W-:-:S03]  /*c390*/  MOV R2, 0xff800000 ;  /* 0xff80000000027802 */ /* 0x004fc60000000f00 */
[----:B------:R-:W-:Y:S04]  /*c3a0*/  STL [R1+0x940], R3 ;  /* 0x0009400301007387 */ /* 0x000fe80000100800 */
[----:B------:R-:W-:Y:S04]  /*c3b0*/  STL [R1+0x540], RZ ;  /* 0x000540ff01007387 */ /* 0x000fe80000100800 */
[----:B------:R-:W-:Y:S04]  /*c3c0*/  STL [R1+0x944], R2 ;  /* 0x0009440201007387 */ /* 0x000fe80000100800 */
[----:B------:R-:W-:Y:S04]  /*c3d0*/  STL [R1+0x544], RZ ;  /* 0x000544ff01007387 */ /* 0x000fe80000100800 */
        /* <DEDUP_REMOVED lines=199> */
[----:B------:R-:W-:Y:S01]  /*d050*/  STL [R1+0x6b4], RZ ;  /* 0x0006b4ff01007387 */ /* 0x000fe20000100800 */
[----:B------:R-:W-:-:S03]  /*d060*/  MOV R0, c[0x0][0x1a4] ;  /* 0x0000690000007a02 */ /* 0x000fc60000000f00 */
[----:B------:R-:W-:Y:S04]  /*d070*/  STL [R1+0x6b8], RZ ;  /* 0x0006b8ff01007387 */ /* 0x000fe80000100800 */
[----:B------:R-:W-:Y:S04]  /*d080*/  STL [R1+0x6bc], RZ ;  /* 0x0006bcff01007387 */ /* 0x000fe80000100800 */
[----:B------:R-:W-:Y:S04]  /*d090*/  STL [R1+0x6a0], RZ ;  /* 0x0006a0ff01007387 */ /* 0x000fe80000100800 */
[----:B------:R-:W-:Y:S04]  /*d0a0*/  STL [R1+0x6a4], RZ ;  /* 0x0006a4ff01007387 */ /* 0x000fe80000100800 */
[----:B------:R-:W-:Y:S01]  /*d0b0*/  STL [R1+0x6a8], RZ ;  /* 0x0006a8ff01007387 */ /* 0x000fe20000100800 */
[----:B------:R-:W-:-:S03]  /*d0c0*/  IMAD R6, R0, 0x12, RZ ;  /* 0x0000001200067824 */ /* 0x000fc600078e02ff */
[----:B------:R-:W-:Y:S01]  /*d0d0*/  STL [R1+0x6ac], RZ ;  /* 0x0006acff01007387 */ /* 0x000fe20000100800 */
[----:B------:R-:W-:-:S03]  /*d0e0*/  IMAD R7, R0, 0x24, RZ ;  /* 0x0000002400077824 */ /* 0x000fc600078e02ff */
[----:B------:R-:W-:Y:S01]  /*d0f0*/  STL [R1+0x690], RZ ;  /* 0x000690ff01007387 */ /* 0x000fe20000100800 */
[----:B------:R-:W-:-:S03]  /*d100*/  IMAD R10, R0, 0x26, RZ ;  /* 0x00000026000a7824 */ /* 0x000fc600078e02ff */
[----:B------:R-:W-:Y:S01]  /*d110*/  STL [R1+0x694], RZ ;  /* 0x000694ff01007387 */ /* 0x000fe20000100800 */
[----:B------:R-:W-:-:S03]  /*d120*/  IMAD R11, R0, 0x4c, RZ ;  /* 0x0000004c000b7824 */ /* 0x000fc600078e02ff */
[----:B------:R-:W-:Y:S01]  /*d130*/  STL [R1+0x698], RZ ;  /* 0x000698ff01007387 */ /* 0x000fe20000100800 */
[C---:B------:R-:W-:Y:S02]  /*d140*/  IMAD R12, R0.reuse, 0x4e, RZ ;  /* 0x0000004e000c7824 */ /* 0x040fe400078e02ff */
[C---:B------:R-:W-:Y:S01]  /*d150*/  IMAD R13, R0.reuse, 0xa, RZ ;  /* 0x0000000a000d7824 */ /* 0x040fe200078e02ff */
[----:B------:R-:W-:Y:S01]  /*d160*/  STL [R1+0x69c], RZ ;  /* 0x00069cff01007387 */ /* 0x000fe20000100800 */
[C---:B------:R-:W-:Y:S02]  /*d170*/  IMAD R14, R0.reuse, 0x14, RZ ;  /* 0x00000014000e7824 */ /* 0x040fe400078e02ff */
[C---:B------:R-:W-:Y:S01]  /*d180*/  IMAD R15, R0.reuse, 0x28, RZ ;  /* 0x00000028000f7824 */ /* 0x040fe200078e02ff */
[----:B------:R-:W-:Y:S01]  /*d190*/  STL [R1+0x680], RZ ;  /* 0x000680ff01007387 */ /* 0x000fe20000100800 */
[C---:B------:R-:W-:Y:S02]  /*d1a0*/  IMAD R16, R0.reuse, 0x50, RZ ;  /* 0x0000005000107824 */ /* 0x040fe400078e02ff */
[C---:B------:R-:W-:Y:S01]  /*d1b0*/  IMAD R17, R0.reuse, 0x52, RZ ;  /* 0x0000005200117824 */ /* 0x040fe200078e02ff */
[----:B------:R-:W-:Y:S01]  /*d1c0*/  STL [R1+0x684], RZ ;  /* 0x000684ff01007387 */ /* 0x000fe20000100800 */
[----:B------:R-:W-:-:S02]  /*d1d0*/  IMAD R18, R0, 0x2a, RZ ;  /* 0x0000002a00127824 */ /* 0x000fc400078e02ff */
[C---:B------:R-:W-:Y:S01]  /*d1e0*/  IMAD R19, R0.reuse, 0x54, RZ ;  /* 0x0000005400137824 */ /* 0x040fe200078e02ff */
[----:B------:R-:W-:Y:S01]  /*d1f0*/  STL [R1+0x688], RZ ;  /* 0x000688ff01007387 */ /* 0x000fe20000100800 */
[C---:B------:R-:W-:Y:S02]  /*d200*/  IMAD R20, R0.reuse, 0x56, RZ ;  /* 0x0000005600147824 */ /* 0x040fe400078e02ff */
[C---:B------:R-:W-:Y:S01]  /*d210*/  IMAD R21, R0.reuse, 0x16, RZ ;  /* 0x0000001600157824 */ /* 0x040fe200078e02ff */
[----:B------:R-:W-:Y:S01]  /*d220*/  STL.64 [R1+0x1480], R6 ;  /* 0x0014800601007387 */ /* 0x000fe20000100a00 */
[C---:B------:R-:W-:Y:S02]  /*d230*/  IMAD R22, R0.reuse, 0x2c, RZ ;  /* 0x0000002c00167824 */ /* 0x040fe400078e02ff */
[C---:B------:R-:W-:Y:S01]  /*d240*/  IMAD R23, R0.reuse, 0x58, RZ ;  /* 0x0000005800177824 */ /* 0x040fe200078e02ff */
[----:B------:R0:W-:Y:S01]  /*d250*/  STL.64 [R1+0x1470], R10 ;  /* 0x0014700a01007387 */ /* 0x0001e20000100a00 */
[----:B------:R-:W-:-:S02]  /*d260*/  IMAD R24, R0, 0x5a, RZ ;  /* 0x0000005a00187824 */ /* 0x000fc400078e02ff */
[C---:B------:R-:W-:Y:S01]  /*d270*/  IMAD R25, R0.reuse, 0x2e, RZ ;  /* 0x0000002e00197824 */ /* 0x040fe200078e02ff */
[----:B------:R-:W-:Y:S01]  /*d280*/  STL.64 [R1+0x1460], R12 ;  /* 0x0014600c01007387 */ /* 0x000fe20000100a00 */
[----:B------:R-:W-:-:S03]  /*d290*/  IMAD R26, R0, 0x5c, RZ ;  /* 0x0000005c001a7824 */ /* 0x000fc600078e02ff */
[----:B------:R1:W-:Y:S01]  /*d2a0*/  STL.64 [R1+0x1468], R14 ;  /* 0x0014680e01007387 */ /* 0x0003e20000100a00 */
[----:B------:R-:W-:-:S03]  /*d2b0*/  IMAD R27, R0, 0x5e, RZ ;  /* 0x0000005e001b7824 */ /* 0x000fc600078e02ff */
[----:B------:R-:W-:Y:S04]  /*d2c0*/  STL.64 [R1+0x1458], R16 ;  /* 0x0014581001007387 */ /* 0x000fe80000100a00 */
[----:B------:R-:W-:Y:S04]  /*d2d0*/  STL.64 [R1+0x1440], R18 ;  /* 0x0014401201007387 */ /* 0x000fe80000100a00 */
[----:B------:R2:W-:Y:S04]  /*d2e0*/  STL.64 [R1+0x1438], R20 ;  /* 0x0014381401007387 */ /* 0x0005e80000100a00 */
[----:B------:R3:W-:Y:S04]  /*d2f0*/  STL.64 [R1+0x1430], R22 ;  /* 0x0014301601007387 */ /* 0x0007e80000100a00 */
[----:B------:R-:W-:Y:S04]  /*d300*/  STL.64 [R1+0x1448], R24 ;  /* 0x0014481801007387 */ /* 0x000fe80000100a00 */
[----:B------:R-:W-:Y:S04]  /*d310*/  STL [R1+0x1478], R25 ;  /* 0x0014781901007387 */ /* 0x000fe80000100800 */
[----:B------:R-:W-:Y:S04]  /*d320*/  STL.64 [R1+0x1450], R26 ;  /* 0x0014501a01007387 */ /* 0x000fe80000100a00 */
[----:B0-----:R-:W3:Y:S04]  /*d330*/  LDL.64 R10, [R1+0xaa0] ;  /* 0x000aa000010a7983 */ /* 0x001ee80000100a00 */
[----:B------:R-:W0:Y:S01]  /*d340*/  S2R R6, SR_TID.X ;  /* 0x0000000000067919 */ /* 0x000e220000002100 */
[----:B------:R-:W-:-:S02]  /*d350*/  IMAD R2, R0, 0x42, RZ ;  /* 0x0000004200027824 */ /* 0x000fc400078e02ff */
[C---:B-1----:R-:W-:Y:S02]  /*d360*/  IMAD R15, R0.reuse, 0x88, RZ ;  /* 0x00000088000f7824 */ /* 0x042fe400078e02ff */
[C---:B--2---:R-:W-:Y:S02]  /*d370*/  IMAD R20, R0.reuse, 0x41, RZ ;  /* 0x0000004100147824 */ /* 0x044fe400078e02ff */
[----:B------:R-:W-:Y:S01]  /*d380*/  IMAD R16, R0, 0x21, RZ ;  /* 0x0000002100107824 */ /* 0x000fe200078e02ff */
[C---:B0-----:R-:W-:Y:S01]  /*d390*/  LOP3.LUT R7, R6.reuse, 0x7, RZ, 0xc0, !PT ;  /* 0x0000000706077812 */ /* 0x041fe200078ec0ff */
[----:B------:R-:W-:-:S04]  /*d3a0*/  IMAD.SHL.U32 R6, R6, 0x2, RZ ;  /* 0x0000000206067824 */ /* 0x000fc800078e00ff */
[C---:B------:R-:W-:Y:S02]  /*d3b0*/  IMAD R13, R7.reuse, 0x110, RZ ;  /* 0x00000110070d7824 */ /* 0x040fe400078e02ff */
[----:B------:R-:W-:-:S03]  /*d3c0*/  IMAD R7, R7, 0x210, RZ ;  /* 0x0000021007077824 */ /* 0x000fc600078e02ff */
[--C-:B------:R-:W-:Y:S01]  /*d3d0*/  LOP3.LUT R12, R13, 0x30, R6.reuse, 0x78, !PT ;  /* 0x000000300d0c7812 */ /* 0x100fe200078e7806 */
[C---:B------:R-:W-:Y:S01]  /*d3e0*/  IMAD R13, R0.reuse, 0x82, RZ ;  /* 0x00000082000d7824 */ /* 0x040fe200078e02ff */
[----:B------:R-:W-:Y:S01]  /*d3f0*/  LOP3.LUT R7, R7, 0x30, R6, 0x78, !PT ;  /* 0x0000003007077812 */ /* 0x000fe200078e7806 */
[C---:B------:R-:W-:Y:S02]  /*d400*/  IMAD R6, R0.reuse, 0x84, RZ ;  /* 0x0000008400067824 */ /* 0x040fe400078e02ff */
[----:B------:R-:W-:Y:S01]  /*d410*/  IMAD R7, R0, 0x86, RZ ;  /* 0x0000008600077824 */ /* 0x000fe200078e02ff */
[-C--:B---3--:R-:W-:Y:S02]  /*d420*/  IADD3 R22, P0, R13, R10.reuse, RZ ;  /* 0x0000000a0d167210 */ /* 0x088fe40007f1e0ff */
[-C--:B------:R-:W-:Y:S02]  /*d430*/  IADD3 R14, P4, R2, R10.reuse, RZ ;  /* 0x0000000a020e7210 */ /* 0x080fe40007f9e0ff */
[----:B------:R-:W-:-:S02]  /*d440*/  IADD3 R12, P3, R6, R10, RZ ;  /* 0x0000000a060c7210 */ /* 0x000fc40007f7e0ff */
[-C--:B------:R-:W-:Y:S02]  /*d450*/  IADD3 R18, P2, R15, R10.reuse, RZ ;  /* 0x0000000a0f127210 */ /* 0x080fe40007f5e0ff */
[-C--:B------:R-:W-:Y:S02]  /*d460*/  LEA.HI.X.SX32 R23, R20, R11.reuse, 0x1, P0 ;  /* 0x0000000b14177211 */ /* 0x080fe400000f0eff */
[-C--:B------:R-:W-:Y:S02]  /*d470*/  LEA.HI.X.SX32 R15, R16, R11.reuse, 0x1, P4 ;  /* 0x0000000b100f7211 */ /* 0x080fe400020f0eff */
[----:B------:R-:W-:Y:S01]  /*d480*/  LEA.HI.X.SX32 R13, R2, R11, 0x1, P3 ;  /* 0x0000000b020d7211 */ /* 0x000fe200018f0eff */
[----:B------:R-:W-:Y:S01]  /*d490*/  STL.64 [R1+0xe08], R22 ;  /* 0x000e081601007387 */ /* 0x000fe20000100a00 */
[----:B------:R-:W-:-:S03]  /*d4a0*/  IADD3 R6, P5, R7, R10, RZ ;  /* 0x0000000a07067210 */ /* 0x000fc60007fbe0ff */
[----:B------:R-:W-:Y:S04]  /*d4b0*/  STL.64 [R1+0xf00], R14 ;  /* 0x000f000e01007387 */ /* 0x000fe80000100a00 */
[----:B------:R0:W-:Y:S02]  /*d4c0*/  STL.64 [R1+0xe00], R12 ;  /* 0x000e000c01007387 */ /* 0x0001e40000100a00 */
[----:B0-----:R-:W-:-:S05]  /*d4d0*/  IMAD R12, R0, 0x43, RZ ;  /* 0x00000043000c7824 */ /* 0x001fca00078e02ff */
[----:B------:R-:W-:-:S05]  /*d4e0*/  LEA.HI.X.SX32 R7, R12, R11, 0x1, P5 ;  /* 0x0000000b0c077211 */ /* 0x000fca00028f0eff */
[----:B------:R0:W-:Y:S04]  /*d4f0*/  STL.64 [R1+0xdf8], R6 ;  /* 0x000df80601007387 */ /* 0x0001e80000100a00 */
[----:B0-----:R-:W2:Y:S01]  /*d500*/  LDL.LU.64 R6, [R1+0x1480] ;  /* 0x0014800001067983 */ /* 0x001ea20000300a00 */
[C---:B------:R-:W-:Y:S02]  /*d510*/  IMAD R3, R0.reuse, 0x22, RZ ;  /* 0x0000002200037824 */ /* 0x040fe400078e02ff */
[C---:B------:R-:W-:Y:S02]  /*d520*/  IMAD R4, R0.reuse, 0x44, RZ ;  /* 0x0000004400047824 */ /* 0x040fe400078e02ff */
[----:B------:R-:W-:Y:S01]  /*d530*/  IMAD R27, R0, 0x11, RZ ;  /* 0x00000011001b7824 */ /* 0x000fe200078e02ff */
[----:B------:R-:W-:-:S02]  /*d540*/  IADD3 R22, P4, R3, R10, RZ ;  /* 0x0000000a03167210 */ /* 0x000fc40007f9e0ff */
[-C--:B------:R-:W-:Y:S01]  /*d550*/  IADD3 R14, P3, R4, R10.reuse, RZ ;  /* 0x0000000a040e7210 */ /* 0x080fe20007f7e0ff */
[C---:B------:R-:W-:Y:S01]  /*d560*/  IMAD R16, R0.reuse, 0x90, RZ ;  /* 0x0000009000107824 */ /* 0x040fe200078e02ff */
[-C--:B------:R-:W-:Y:S01]  /*d570*/  LEA.HI.X.SX32 R23, R27, R11.reuse, 0x1, P4 ;  /* 0x0000000b1b177211 */ /* 0x080fe200020f0eff */
[----:B------:R-:W-:Y:S01]  /*d580*/  IMAD R5, R0, 0x46, RZ ;  /* 0x0000004600057824 */ /* 0x000fe200078e02ff */
[-C--:B------:R-:W-:Y:S02]  /*d590*/  LEA.HI.X.SX32 R15, R3, R11.reuse, 0x1, P3 ;  /* 0x0000000b030f7211 */ /* 0x080fe400018f0eff */
[----:B------:R-:W-:Y:S01]  /*d5a0*/  LEA.HI.X.SX32 R19, R4, R11, 0x1, P2 ;  /* 0x0000000b04137211 */ /* 0x000fe200010f0eff */
[----:B------:R0:W-:Y:S01]  /*d5b0*/  STL.64 [R1+0xf80], R22 ;  /* 0x000f801601007387 */ /* 0x0001e20000100a00 */
[C---:B------:R-:W-:Y:S02]  /*d5c0*/  IMAD R24, R0.reuse, 0x8a, RZ ;  /* 0x0000008a00187824 */ /* 0x040fe400078e02ff */
[----:B------:R-:W-:Y:S01]  /*d5d0*/  IMAD R21, R0, 0x8c, RZ ;  /* 0x0000008c00157824 */ /* 0x000fe200078e02ff */
[----:B------:R1:W-:Y:S02]  /*d5e0*/  STL.64 [R1+0xef8], R14 ;  /* 0x000ef80e01007387 */ /* 0x0003e40000100a00 */
[----:B------:R-:W-:-:S02]  /*d5f0*/  IADD3 R24, P1, R24, R10, RZ ;  /* 0x0000000a18187210 */ /* 0x000fc40007f3e0ff */
[----:B------:R3:W-:Y:S01]  /*d600*/  STL.64 [R1+0xdf0], R18 ;  /* 0x000df01201007387 */ /* 0x0007e20000100a00 */
[-C--:B0-----:R-:W-:Y:S01]  /*d610*/  IADD3 R22, P4, R16, R10.reuse, RZ ;  /* 0x0000000a10167210 */ /* 0x081fe20007f9e0ff */
[C---:B------:R-:W-:Y:S01]  /*d620*/  IMAD R16, R0.reuse, 0x23, RZ ;  /* 0x0000002300107824 */ /* 0x040fe200078e02ff */
[----:B-1----:R-:W-:Y:S01]  /*d630*/  IADD3 R14, P3, R5, R10, RZ ;  /* 0x0000000a050e7210 */ /* 0x002fe20007f7e0ff */
[----:B---3--:R-:W-:-:S03]  /*d640*/  IMAD R18, R0, 0x45, RZ ;  /* 0x0000004500127824 */ /* 0x008fc600078e02ff */
[-C--:B------:R-:W-:Y:S01]  /*d650*/  LEA.HI.X.SX32 R15, R16, R11.reuse, 0x1, P3 ;  /* 0x0000000b100f7211 */ /* 0x080fe200018f0eff */
[----:B------:R-:W-:Y:S01]  /*d660*/  IMAD R13, R0, 0x8e, RZ ;  /* 0x0000008e000d7824 */ /* 0x000fe200078e02ff */
[-C--:B------:R-:W-:Y:S02]  /*d670*/  IADD3 R20, P0, R21, R10.reuse, RZ ;  /* 0x0000000a15147210 */ /* 0x080fe40007f1e0ff */
[-C--:B------:R-:W-:Y:S01]  /*d680*/  LEA.HI.X.SX32 R25, R18, R11.reuse, 0x1, P1 ;  /* 0x0000000b12197211 */ /* 0x080fe200008f0eff */
[----:B------:R0:W-:Y:S01]  /*d690*/  STL.64 [R1+0xef0], R14 ;  /* 0x000ef00e01007387 */ /* 0x0001e20000100a00 */
[----:B------:R-:W-:Y:S02]  /*d6a0*/  LEA.HI.X.SX32 R21, R5, R11, 0x1, P0 ;  /* 0x0000000b05157211 */ /* 0x000fe400000f0eff */
[----:B------:R-:W-:Y:S01]  /*d6b0*/  IADD3 R12, P5, R13, R10, RZ ;  /* 0x0000000a0d0c7210 */ /* 0x000fe20007fbe0ff */
[----:B------:R-:W-:Y:S01]  /*d6c0*/  STL.64 [R1+0xde8], R24 ;  /* 0x000de81801007387 */ /* 0x000fe20000100a00 */
[----:B------:R-:W-:-:S03]  /*d6d0*/  IMAD R8, R0, 0x48, RZ ;  /* 0x0000004800087824 */ /* 0x000fc600078e02ff */
[----:B------:R-:W-:Y:S01]  /*d6e0*/  STL.64 [R1+0xde0], R20 ;  /* 0x000de01401007387 */ /* 0x000fe20000100a00 */
[C---:B0-----:R-:W-:Y:S02]  /*d6f0*/  IMAD R15, R0.reuse, 0x47, RZ ;  /* 0x00000047000f7824 */ /* 0x041fe400078e02ff */
[----:B------:R-:W-:-:S03]  /*d700*/  IMAD R14, R0, 0x9, RZ ;  /* 0x00000009000e7824 */ /* 0x000fc600078e02ff */
[----:B------:R-:W-:Y:S01]  /*d710*/  LEA.HI.X.SX32 R13, R15, R11, 0x1, P5 ;  /* 0x0000000b0f0d7211 */ /* 0x000fe200028f0eff */
[C---:B------:R-:W-:Y:S02]  /*d720*/  IMAD R27, R0.reuse, 0x92, RZ ;  /* 0x00000092001b7824 */ /* 0x040fe400078e02ff */
[C---:B------:R-:W-:Y:S02]  /*d730*/  IMAD R19, R0.reuse, 0x94, RZ ;  /* 0x0000009400137824 */ /* 0x040fe400078e02ff */
[C---:B------:R-:W-:Y:S01]  /*d740*/  IMAD R15, R0.reuse, 0x96, RZ ;  /* 0x00000096000f7824 */ /* 0x040fe200078e02ff */
[----:B------:R0:W-:Y:S01]  /*d750*/  STL.64 [R1+0xdd8], R12 ;  /* 0x000dd80c01007387 */ /* 0x0001e20000100a00 */
[----:B------:R-:W-:Y:S01]  /*d760*/  IMAD R16, R0, 0x98, RZ ;  /* 0x0000009800107824 */ /* 0x000fe200078e02ff */
[-C--:B------:R-:W-:Y:S02]  /*d770*/  IADD3 R26, P2, R27, R10.reuse, RZ ;  /* 0x0000000a1b1a7210 */ /* 0x080fe40007f5e0ff */
[----:B------:R-:W-:-:S02]  /*d780*/  IADD3 R18, P1, R19, R10, RZ ;  /* 0x0000000a13127210 */ /* 0x000fc40007f3e0ff */
[-C--:B0-----:R-:W-:Y:S02]  /*d790*/  IADD3 R12, P5, R8, R10.reuse, RZ ;  /* 0x0000000a080c7210 */ /* 0x081fe40007fbe0ff */
[-C--:B--2---:R-:W-:Y:S02]  /*d7a0*/  IADD3 R24, P3, R6, R10.reuse, RZ ;  /* 0x0000000a06187210 */ /* 0x084fe40007f7e0ff */
[----:B------:R-:W-:Y:S02]  /*d7b0*/  IADD3 R20, P0, R7, R10, RZ ;  /* 0x0000000a07147210 */ /* 0x000fe40007f1e0ff */
[-C--:B------:R-:W-:Y:S02]  /*d7c0*/  LEA.HI.X.SX32 R25, R14, R11.reuse, 0x1, P3 ;  /* 0x0000000b0e197211 */ /* 0x080fe400018f0eff */
[----:B------:R-:W-:-:S03]  /*d7d0*/  LEA.HI.X.SX32 R21, R6, R11, 0x1, P0 ;  /* 0x0000000b06157211 */ /* 0x000fc600000f0eff */
[----:B------:R0:W-:Y:S01]  /*d7e0*/  STL.64 [R1+0xfc0], R24 ;  /* 0x000fc01801007387 */ /* 0x0001e20000100a00 */
[-C--:B------:R-:W-:Y:S02]  /*d7f0*/  IADD3 R14, P3, R15, R10.reuse, RZ ;  /* 0x0000000a0f0e7210 */ /* 0x080fe40007f7e0ff */
[----:B------:R-:W-:Y:S01]  /*d800*/  LEA.HI.X.SX32 R13, R7, R11, 0x1, P5 ;  /* 0x0000000b070d7211 */ /* 0x000fe200028f0eff */
[----:B0-----:R-:W2:Y:S04]  /*d810*/  LDL.LU R25, [R1+0x1478] ;  /* 0x0014780001197983 */ /* 0x001ea80000300800 */
[----:B------:R0:W-:Y:S02]  /*d820*/  STL.64 [R1+0xf78], R20 ;  /* 0x000f781401007387 */ /* 0x0001e40000100a00 */
[----:B0-----:R-:W-:-:S02]  /*d830*/  IADD3 R20, P0, R16, R10, RZ ;  /* 0x0000000a10147210 */ /* 0x001fc40007f1e0ff */
[----:B------:R-:W3:Y:S04]  /*d840*/  LDL.LU.64 R10, [R1+0x1470] ;  /* 0x00147000010a7983 */ /* 0x000ee80000300a00 */
[----:B------:R-:W4:Y:S01]  /*d850*/  LDL.64 R6, [R1+0xaa0] ;  /* 0x000aa00001067983 */ /* 0x000f220000100a00 */
[C---:B------:R-:W-:Y:S02]  /*d860*/  IMAD R9, R0.reuse, 0x4a, RZ ;  /* 0x0000004a00097824 */ /* 0x040fe400078e02ff */
[C---:B------:R-:W-:Y:S01]  /*d870*/  IMAD R24, R0.reuse, 0x49, RZ ;  /* 0x0000004900187824 */ /* 0x040fe200078e02ff */
[----:B------:R0:W-:Y:S01]  /*d880*/  STL.64 [R1+0xee8], R12 ;  /* 0x000ee80c01007387 */ /* 0x0001e20000100a00 */
[----:B------:R-:W-:Y:S01]  /*d890*/  IMAD R16, R0, 0x9a, RZ ;  /* 0x0000009a00107824 */ /* 0x000fe200078e02ff */
[----:B----4-:R-:W-:-:S02]  /*d8a0*/  LEA.HI.X.SX32 R23, R8, R7, 0x1, P4 ;  /* 0x0000000708177211 */ /* 0x010fc400020f0eff */
[----:B0-----:R-:W-:-:S03]  /*d8b0*/  IADD3 R12, P5, R9, R6, RZ ;  /* 0x00000006090c7210 */ /* 0x001fc60007fbe0ff */
[----:B------:R0:W-:Y:S01]  /*d8c0*/  STL.64 [R1+0xdd0], R22 ;  /* 0x000dd01601007387 */ /* 0x0001e20000100a00 */
[-C--:B------:R-:W-:Y:S02]  /*d8d0*/  LEA.HI.X.SX32 R27, R24, R7.reuse, 0x1, P2 ;  /* 0x00000007181b7211 */ /* 0x080fe400010f0eff */
[----:B------:R-:W-:Y:S02]  /*d8e0*/  IADD3 R16, P4, R16, R6, RZ ;  /* 0x0000000610107210 */ /* 0x000fe40007f9e0ff */
[-C--:B------:R-:W-:Y:S01]  /*d8f0*/  LEA.HI.X.SX32 R19, R9, R7.reuse, 0x1, P1 ;  /* 0x0000000709137211 */ /* 0x080fe200008f0eff */
[----:B0-----:R-:W-:Y:S01]  /*d900*/  IMAD R23, R0, 0x25, RZ ;  /* 0x0000002500177824 */ /* 0x001fe200078e02ff */
[----:B------:R-:W-:Y:S04]  /*d910*/  STL.64 [R1+0xdc8], R26 ;  /* 0x000dc81a01007387 */ /* 0x000fe80000100a00 */
[----:B------:R-:W-:Y:S01]  /*d920*/  LEA.HI.X.SX32 R13, R23, R7, 0x1, P5 ;  /* 0x00000007170d7211 */ /* 0x000fe200028f0eff */
[----:B------:R0:W-:Y:S01]  /*d930*/  STL [R1+0xda8], R16 ;  /* 0x000da81001007387 */ /* 0x0001e20000100800 */
[----:B------:R-:W-:-:S03]  /*d940*/  MOV R8, R16 ;  /* 0x0000001000087202 */ /* 0x000fc60000000f00 */
[----:B------:R3:W-:Y:S04]  /*d950*/  STL.64 [R1+0xee0], R12 ;  /* 0x000ee00c01007387 */ /* 0x0007e80000100a00 */
[----:B------:R1:W-:Y:S01]  /*d960*/  STL.64 [R1+0xdc0], R18 ;  /* 0x000dc01201007387 */ /* 0x0003e20000100a00 */
[----:B0-----:R-:W-:Y:S01]  /*d970*/  IMAD R16, R0, 0x4b, RZ ;  /* 0x0000004b00107824 */ /* 0x001fe200078e02ff */
[----:B---3--:R-:W-:Y:S01]  /*d980*/  IADD3 R12, P5, R10, R6, RZ ;  /* 0x000000060a0c7210 */ /* 0x008fe20007fbe0ff */
[----:B-1----:R-:W-:-:S03]  /*d990*/  IMAD R18, R0, 0x13, RZ ;  /* 0x0000001300127824 */ /* 0x002fc600078e02ff */
[-C--:B------:R-:W-:Y:S02]  /*d9a0*/  LEA.HI.X.SX32 R15, R16, R7.reuse, 0x1, P3 ;  /* 0x00000007100f7211 */ /* 0x080fe400018f0eff */
[----:B------:R-:W-:-:S03]  /*d9b0*/  LEA.HI.X.SX32 R13, R18, R7, 0x1, P5 ;  /* 0x00000007120d7211 */ /* 0x000fc600028f0eff */
[----:B------:R0:W-:Y:S04]  /*d9c0*/  STL.64 [R1+0xdb8], R14 ;  /* 0x000db80e01007387 */ /* 0x0001e80000100a00 */
[----:B0-----:R-:W3:Y:S04]  /*d9d0*/  LDL.LU.64 R14, [R1+0x1468] ;  /* 0x00146800010e7983 */ /* 0x001ee80000300a00 */
[----:B------:R0:W-:Y:S04]  /*d9e0*/  STL.64 [R1+0xf70], R12 ;  /* 0x000f700c01007387 */ /* 0x0001e80000100a00 */
[----:B0-----:R-:W4:Y:S01]  /*d9f0*/  LDL.LU.64 R12, [R1+0x1460] ;  /* 0x00146000010c7983 */ /* 0x001f220000300a00 */
[----:B------:R-:W-:-:S05]  /*da00*/  IMAD R22, R0, 0x9c, RZ ;  /* 0x0000009c00167824 */ /* 0x000fca00078e02ff */
[-C--:B------:R-:W-:Y:S02]  /*da10*/  IADD3 R26, P2, R22, R6.reuse, RZ ;  /* 0x00000006161a7210 */ /* 0x080fe40007f5e0ff */
[----:B------:R-:W-:-:S04]  /*da20*/  IADD3 R22, P1, R11, R6, RZ ;  /* 0x000000060b167210 */ /* 0x000fc80007f3e0ff */
[----:B------:R-:W-:Y:S01]  /*da30*/  LEA.HI.X.SX32 R23, R10, R7, 0x1, P1 ;  /* 0x000000070a177211 */ /* 0x000fe200008f0eff */
[C---:B------:R-:W-:Y:S02]  /*da40*/  IMAD R4, R0.reuse, 0x4d, RZ ;  /* 0x0000004d00047824 */ /* 0x040fe400078e02ff */
[----:B------:R-:W-:Y:S02]  /*da50*/  IMAD R24, R0, 0x27, RZ ;  /* 0x0000002700187824 */ /* 0x000fe400078e02ff */
[----:B------:R4:W-:Y:S01]  /*da60*/  STL.64 [R1+0xed8], R22 ;  /* 0x000ed81601007387 */ /* 0x0009e20000100a00 */
[----:B------:R-:W-:Y:S02]  /*da70*/  MOV R9, R17 ;  /* 0x0000001100097202 */ /* 0x000fe40000000f00 */
[-C--:B------:R-:W-:Y:S02]  /*da80*/  LEA.HI.X.SX32 R21, R11, R7.reuse, 0x1, P0 ;  /* 0x000000070b157211 */ /* 0x080fe400000f0eff */
[----:B------:R-:W-:Y:S01]  /*da90*/  LEA.HI.X.SX32 R9, R4, R7, 0x1, P4 ;  /* 0x0000000704097211 */ /* 0x000fe200020f0eff */
[----:B------:R-:W-:-:S02]  /*daa0*/  IMAD R17, R0, 0x9e, RZ ;  /* 0x0000009e00117824 */ /* 0x000fc400078e02ff */
[----:B------:R-:W-:Y:S04]  /*dab0*/  STL.64 [R1+0xdb0], R20 ;  /* 0x000db01401007387 */ /* 0x000fe80000100a00 */
[----:B------:R-:W-:Y:S01]  /*dac0*/  STL [R1+0xdac], R9 ;  /* 0x000dac0901007387 */ /* 0x000fe20000100800 */
[-C--:B------:R-:W-:Y:S02]  /*dad0*/  IADD3 R16, P3, R17, R6.reuse, RZ ;  /* 0x0000000611107210 */ /* 0x080fe40007f7e0ff */
[----:B----4-:R-:W-:-:S04]  /*dae0*/  IADD3 R22, P1, R12, R6, RZ ;  /* 0x000000060c167210 */ /* 0x010fc80007f3e0ff */
[----:B------:R-:W-:-:S05]  /*daf0*/  LEA.HI.X.SX32 R23, R24, R7, 0x1, P1 ;  /* 0x0000000718177211 */ /* 0x000fca00008f0eff */
[----:B------:R0:W-:Y:S01]  /*db00*/  STL.64 [R1+0xed0], R22 ;  /* 0x000ed01601007387 */ /* 0x0001e20000100a00 */
[----:B------:R-:W-:Y:S01]  /*db10*/  LEA.HI.X.SX32 R27, R12, R7, 0x1, P2 ;  /* 0x000000070c1b7211 */ /* 0x000fe200010f0eff */
[----:B0-----:R-:W-:-:S04]  /*db20*/  IMAD R22, R0, 0x4f, RZ ;  /* 0x0000004f00167824 */ /* 0x001fc800078e02ff */
[----:B------:R-:W-:Y:S01]  /*db30*/  STL.64 [R1+0xda0], R26 ;  /* 0x000da01a01007387 */ /* 0x000fe20000100a00 */
[----:B------:R-:W-:-:S05]  /*db40*/  LEA.HI.X.SX32 R17, R22, R7, 0x1, P3 ;  /* 0x0000000716117211 */ /* 0x000fca00018f0eff */
[----:B------:R0:W-:Y:S04]  /*db50*/  STL.64 [R1+0xd98], R16 ;  /* 0x000d981001007387 */ /* 0x0001e80000100a00 */
[----:B0-----:R-:W4:Y:S01]  /*db60*/  LDL.LU.64 R16, [R1+0x1458] ;  /* 0x0014580001107983 */ /* 0x001f220000300a00 */
[C---:B------:R-:W-:Y:S01]  /*db70*/  IMAD R23, R0.reuse, 0x5, RZ ;  /* 0x0000000500177824 */ /* 0x040fe200078e02ff */
[-C--:B------:R-:W-:Y:S01]  /*db80*/  IADD3 R10, P1, R13, R6.reuse, RZ ;  /* 0x000000060d0a7210 */ /* 0x080fe20007f3e0ff */
[----:B------:R-:W-:Y:S01]  /*db90*/  IMAD R19, R0, 0xa0, RZ ;  /* 0x000000a000137824 */ /* 0x000fe200078e02ff */
[-C--:B---3--:R-:W-:Y:S02]  /*dba0*/  IADD3 R26, P2, R14, R6.reuse, RZ ;  /* 0x000000060e1a7210 */ /* 0x088fe40007f5e0ff */
[-C--:B------:R-:W-:Y:S01]  /*dbb0*/  LEA.HI.X.SX32 R11, R23, R7.reuse, 0x1, P1 ;  /* 0x00000007170b7211 */ /* 0x080fe200008f0eff */
[C---:B------:R-:W-:Y:S01]  /*dbc0*/  IMAD R2, R0.reuse, 0xa4, RZ ;  /* 0x000000a400027824 */ /* 0x040fe200078e02ff */
[-C--:B------:R-:W-:Y:S01]  /*dbd0*/  IADD3 R24, P3, R15, R6.reuse, RZ ;  /* 0x000000060f187210 */ /* 0x080fe20007f7e0ff */
[----:B------:R-:W-:Y:S01]  /*dbe0*/  IMAD R22, R0, 0xa6, RZ ;  /* 0x000000a600167824 */ /* 0x000fe200078e02ff */
[----:B------:R-:W-:Y:S01]  /*dbf0*/  LEA.HI.X.SX32 R27, R13, R7, 0x1, P2 ;  /* 0x000000070d1b7211 */ /* 0x000fe200010f0eff */
[----:B------:R-:W-:Y:S01]  /*dc00*/  STL.64 [R1+0xfe0], R10 ;  /* 0x000fe00a01007387 */ /* 0x000fe20000100a00 */
[----:B------:R-:W-:-:S02]  /*dc10*/  IADD3 R18, P5, R19, R6, RZ ;  /* 0x0000000613127210 */ /* 0x000fc40007fbe0ff */
[-C--:B------:R-:W-:Y:S01]  /*dc20*/  IADD3 R8, P4, R2, R6.reuse, RZ ;  /* 0x0000000602087210 */ /* 0x080fe20007f9e0ff */
[----:B------:R-:W-:Y:S01]  /*dc30*/  STL [R1+0xf68], R24 ;  /* 0x000f681801007387 */ /* 0x000fe20000100800 */
[----:B--2---:R-:W-:Y:S02]  /*dc40*/  MOV R13, R25 ;  /* 0x00000019000d7202 */ /* 0x004fe40000000f00 */
[-C--:B------:R-:W-:Y:S01]  /*dc50*/  IADD3 R2, P2, R22, R6.reuse, RZ ;  /* 0x0000000616027210 */ /* 0x080fe20007f5e0ff */
[----:B------:R0:W-:Y:S01]  /*dc60*/  STL.64 [R1+0xfb8], R26 ;  /* 0x000fb81a01007387 */ /* 0x0001e20000100a00 */
[----:B------:R-:W-:Y:S01]  /*dc70*/  LEA.HI.X.SX32 R13, R14, R7, 0x1, P3 ;  /* 0x000000070e0d7211 */ /* 0x000fe200018f0eff */
[----:B------:R-:W-:Y:S02]  /*dc80*/  IMAD.MOV.U32 R12, RZ, RZ, R24 ;  /* 0x000000ffff0c7224 */ /* 0x000fe400078e0018 */
[----:B0-----:R-:W2:Y:S04]  /*dc90*/  LDL.LU.64 R26, [R1+0x1450] ;  /* 0x00145000011a7983 */ /* 0x001ea80000300a00 */
[----:B------:R-:W3:Y:S04]  /*dca0*/  LDL.LU.64 R24, [R1+0x1448] ;  /* 0x0014480001187983 */ /* 0x000ee80000300a00 */
[----:B------:R-:W-:Y:S04]  /*dcb0*/  STL [R1+0xd78], R2 ;  /* 0x000d780201007387 */ /* 0x000fe80000100800 */
[----:B------:R-:W-:Y:S01]  /*dcc0*/  STL [R1+0xf6c], R13 ;  /* 0x000f6c0d01007387 */ /* 0x000fe20000100800 */
[----:B----4-:R-:W-:-:S02]  /*dcd0*/  IADD3 R10, P1, R16, R6, RZ ;  /* 0x00000006100a7210 */ /* 0x010fc40007f3e0ff */
[-C--:B------:R-:W-:Y:S02]  /*dce0*/  LEA.HI.X.SX32 R19, R16, R7.reuse, 0x1, P5 ;  /* 0x0000000710137211 */ /* 0x080fe400028f0eff */
[----:B------:R-:W-:-:S05]  /*dcf0*/  LEA.HI.X.SX32 R11, R15, R7, 0x1, P1 ;  /* 0x000000070f0b7211 */ /* 0x000fca00008f0eff */
[----:B------:R-:W-:Y:S04]  /*dd00*/  STL.64 [R1+0xec8], R10 ;  /* 0x000ec80a01007387 */ /* 0x000fe80000100a00 */
[----:B------:R0:W-:Y:S04]  /*dd10*/  STL.64 [R1+0xd90], R18 ;  /* 0x000d901201007387 */ /* 0x0001e80000100a00 */
[----:B0-----:R-:W4:Y:S01]  /*dd20*/  LDL.LU.64 R18, [R1+0x1440] ;  /* 0x0014400001127983 */ /* 0x001f220000300a00 */
[----:B------:R-:W-:-:S05]  /*dd30*/  IMAD R21, R0, 0xa2, RZ ;  /* 0x000000a200157824 */ /* 0x000fca00078e02ff */
[-C--:B------:R-:W-:Y:S01]  /*dd40*/  IADD3 R20, P0, R21, R6.reuse, RZ ;  /* 0x0000000615147210 */ /* 0x080fe20007f1e0ff */
[C---:B------:R-:W-:Y:S02]  /*dd50*/  IMAD R21, R0.reuse, 0x51, RZ ;  /* 0x0000005100157824 */ /* 0x040fe400078e02ff */
[C---:B------:R-:W-:Y:S01]  /*dd60*/  IMAD R4, R0.reuse, 0xaa, RZ ;  /* 0x000000aa00047824 */ /* 0x040fe200078e02ff */
[-C--:B------:R-:W-:Y:S01]  /*dd70*/  IADD3 R10, P1, R17, R6.reuse, RZ ;  /* 0x00000006110a7210 */ /* 0x080fe20007f3e0ff */
[----:B------:R-:W-:Y:S01]  /*dd80*/  IMAD R9, R0, 0x29, RZ ;  /* 0x0000002900097824 */ /* 0x000fe200078e02ff */
[-C--:B------:R-:W-:Y:S02]  /*dd90*/  LEA.HI.X.SX32 R21, R21, R7.reuse, 0x1, P0 ;  /* 0x0000000715157211 */ /* 0x080fe400000f0eff */
[----:B------:R-:W-:Y:S02]  /*dda0*/  IADD3 R4, P5, R4, R6, RZ ;  /* 0x0000000604047210 */ /* 0x000fe40007fbe0ff */
[-C--:B------:R-:W-:Y:S01]  /*ddb0*/  LEA.HI.X.SX32 R11, R9, R7.reuse, 0x1, P1 ;  /* 0x00000007090b7211 */ /* 0x080fe200008f0eff */
[----:B------:R0:W-:Y:S01]  /*ddc0*/  STL.64 [R1+0xd88], R20 ;  /* 0x000d881401007387 */ /* 0x0001e20000100a00 */
[----:B------:R-:W-:Y:S01]  /*ddd0*/  LEA.HI.X.SX32 R9, R17, R7, 0x1, P4 ;  /* 0x0000000711097211 */ /* 0x000fe200020f0eff */
[----:B------:R-:W-:-:S02]  /*dde0*/  IMAD R23, R0, 0xa8, RZ ;  /* 0x000000a800177824 */ /* 0x000fc400078e02ff */
[----:B------:R-:W-:Y:S01]  /*ddf0*/  IMAD.MOV.U32 R17, RZ, RZ, R3 ;  /* 0x000000ffff117224 */ /* 0x000fe200078e0003 */
[----:B0-----:R-:W5:Y:S04]  /*de00*/  LDL.LU.64 R20, [R1+0x1438] ;  /* 0x0014380001147983 */ /* 0x001f680000300a00 */
[----:B------:R-:W-:Y:S04]  /*de10*/  STL [R1+0xd68], R4 ;  /* 0x000d680401007387 */ /* 0x000fe80000100800 */
[----:B------:R-:W-:Y:S01]  /*de20*/  STL.64 [R1+0xec0], R10 ;  /* 0x000ec00a01007387 */ /* 0x000fe20000100a00 */
[----:B------:R-:W-:-:S03]  /*de30*/  IMAD R3, R0, 0x15, RZ ;  /* 0x0000001500037824 */ /* 0x000fc600078e02ff */
[----:B------:R0:W-:Y:S01]  /*de40*/  STL.64 [R1+0xd80], R8 ;  /* 0x000d800801007387 */ /* 0x0001e20000100a00 */
[----:B------:R-:W-:Y:S01]  /*de50*/  IADD3 R22, P3, R23, R6, RZ ;  /* 0x0000000617167210 */ /* 0x000fe20007f7e0ff */
[----:B0-----:R-:W-:-:S05]  /*de60*/  IMAD R9, R0, 0x53, RZ ;  /* 0x0000005300097824 */ /* 0x001fca00078e02ff */
[----:B------:R-:W-:-:S05]  /*de70*/  LEA.HI.X.SX32 R17, R9, R7, 0x1, P2 ;  /* 0x0000000709117211 */ /* 0x000fca00010f0eff */
[----:B------:R-:W-:Y:S01]  /*de80*/  STL [R1+0xd7c], R17 ;  /* 0x000d7c1101007387 */ /* 0x000fe20000100800 */
[-C--:B----4-:R-:W-:Y:S02]  /*de90*/  IADD3 R10, P4, R19, R6.reuse, RZ ;  /* 0x00000006130a7210 */ /* 0x090fe40007f9e0ff */
[CC--:B------:R-:W-:Y:S02]  /*dea0*/  IADD3 R14, P1, R18.reuse, R6.reuse, RZ ;  /* 0x00000006120e7210 */ /* 0x0c0fe40007f3e0ff */
[-C--:B------:R-:W-:Y:S02]  /*deb0*/  LEA.HI.X.SX32 R11, R18, R7.reuse, 0x1, P4 ;  /* 0x00000007120b7211 */ /* 0x080fe400020f0eff */
[-C--:B------:R-:W-:Y:S02]  /*dec0*/  LEA.HI.X.SX32 R15, R3, R7.reuse, 0x1, P1 ;  /* 0x00000007030f7211 */ /* 0x080fe400008f0eff */
[----:B------:R-:W-:Y:S01]  /*ded0*/  LEA.HI.X.SX32 R23, R19, R7, 0x1, P3 ;  /* 0x0000000713177211 */ /* 0x000fe200018f0eff */
[----:B------:R-:W-:Y:S04]  /*dee0*/  STL.64 [R1+0xeb8], R10 ;  /* 0x000eb80a01007387 */ /* 0x000fe80000100a00 */
[----:B------:R-:W-:Y:S04]  /*def0*/  STL.64 [R1+0xf60], R14 ;  /* 0x000f600e01007387 */ /* 0x000fe80000100a00 */
[----:B------:R0:W-:Y:S04]  /*df00*/  STL.64 [R1+0xd70], R22 ;  /* 0x000d701601007387 */ /* 0x0001e80000100a00 */
[----:B0-----:R-:W4:Y:S01]  /*df10*/  LDL.LU.64 R22, [R1+0x1430] ;  /* 0x0014300001167983 */ /* 0x001f220000300a00 */
[----:B------:R-:W-:Y:S01]  /*df20*/  IMAD R14, R0, 0x2b, RZ ;  /* 0x0000002b000e7824 */ /* 0x000fe200078e02ff */
[----:B-----5:R-:W-:Y:S01]  /*df30*/  IADD3 R10, P4, R20, R6, RZ ;  /* 0x00000006140a7210 */ /* 0x020fe20007f9e0ff */
[----:B------:R-:W-:-:S03]  /*df40*/  IMAD R12, R0, 0xac, RZ ;  /* 0x000000ac000c7824 */ /* 0x000fc600078e02ff */
[----:B------:R-:W-:Y:S01]  /*df50*/  LEA.HI.X.SX32 R11, R14, R7, 0x1, P4 ;  /* 0x000000070e0b7211 */ /* 0x000fe200020f0eff */
[C---:B------:R-:W-:Y:S01]  /*df60*/  IMAD R8, R0.reuse, 0xae, RZ ;  /* 0x000000ae00087824 */ /* 0x040fe200078e02ff */
[----:B------:R-:W-:Y:S01]  /*df70*/  MOV R19, R5 ;  /* 0x0000000500137202 */ /* 0x000fe20000000f00 */
[----:B------:R-:W-:Y:S01]  /*df80*/  IMAD R5, R0, 0x55, RZ ;  /* 0x0000005500057824 */ /* 0x000fe200078e02ff */
[-C--:B------:R-:W-:Y:S01]  /*df90*/  IADD3 R12, P0, R12, R6.reuse, RZ ;  /* 0x000000060c0c7210 */ /* 0x080fe20007f1e0ff */
[----:B------:R0:W-:Y:S01]  /*dfa0*/  STL.64 [R1+0xeb0], R10 ;  /* 0x000eb00a01007387 */ /* 0x0001e20000100a00 */
[----:B------:R-:W-:Y:S02]  /*dfb0*/  IADD3 R8, P2, R8, R6, RZ ;  /* 0x0000000608087210 */ /* 0x000fe40007f5e0ff */
[-C--:B------:R-:W-:Y:S02]  /*dfc0*/  LEA.HI.X.SX32 R19, R5, R7.reuse, 0x1, P5 ;  /* 0x0000000705137211 */ /* 0x080fe400028f0eff */
[----:B------:R-:W-:Y:S01]  /*dfd0*/  LEA.HI.X.SX32 R13, R20, R7, 0x1, P0 ;  /* 0x00000007140d7211 */ /* 0x000fe200000f0eff */
[C---:B0-----:R-:W-:Y:S01]  /*dfe0*/  IMAD R10, R0.reuse, 0x57, RZ ;  /* 0x00000057000a7824 */ /* 0x041fe200078e02ff */
[----:B------:R-:W-:Y:S01]  /*dff0*/  MOV R16, R2 ;  /* 0x0000000200107202 */ /* 0x000fe20000000f00 */
[----:B------:R-:W-:-:S03]  /*e000*/  IMAD R2, R0, 0xb0, RZ ;  /* 0x000000b000027824 */ /* 0x000fc600078e02ff */
[----:B------:R-:W-:Y:S01]  /*e010*/  LEA.HI.X.SX32 R9, R10, R7, 0x1, P2 ;  /* 0x000000070a097211 */ /* 0x000fe200010f0eff */
[C---:B------:R-:W-:Y:S01]  /*e020*/  IMAD R15, R0.reuse, 0xb2, RZ ;  /* 0x000000b2000f7824 */ /* 0x040fe200078e02ff */
[----:B------:R-:W-:Y:S01]  /*e030*/  STL [R1+0xd6c], R19 ;  /* 0x000d6c1301007387 */ /* 0x000fe20000100800 */
[----:B------:R-:W-:Y:S01]  /*e040*/  IMAD R3, R0, 0xb, RZ ;  /* 0x0000000b00037824 */ /* 0x000fe200078e02ff */
[-C--:B------:R-:W-:Y:S02]  /*e050*/  IADD3 R14, P4, R21, R6.reuse, RZ ;  /* 0x00000006150e7210 */ /* 0x080fe40007f9e0ff */
[----:B------:R-:W-:Y:S01]  /*e060*/  STL.64 [R1+0xd60], R12 ;  /* 0x000d600c01007387 */ /* 0x000fe20000100a00 */
[----:B------:R-:W-:-:S03]  /*e070*/  IADD3 R2, P1, R2, R6, RZ ;  /* 0x0000000602027210 */ /* 0x000fc60007f3e0ff */
[----:B------:R4:W-:Y:S01]  /*e080*/  STL.64 [R1+0xd58], R8 ;  /* 0x000d580801007387 */ /* 0x0009e20000100a00 */
[----:B------:R-:W-:Y:S02]  /*e090*/  IADD3 R16, P3, R15, R6, RZ ;  /* 0x000000060f107210 */ /* 0x000fe40007f7e0ff */
[----:B------:R-:W-:Y:S02]  /*e0a0*/  LEA.HI.X.SX32 R15, R3, R7, 0x1, P4 ;  /* 0x00000007030f7211 */ /* 0x000fe400020f0eff */
[----:B------:R-:W-:Y:S01]  /*e0b0*/  MOV R18, R4 ;  /* 0x0000000400127202 */ /* 0x000fe20000000f00 */
[----:B------:R-:W-:Y:S02]  /*e0c0*/  IMAD R4, R0, 0xb4, RZ ;  /* 0x000000b400047824 */ /* 0x000fe400078e02ff */
[----:B------:R-:W-:Y:S03]  /*e0d0*/  STL.64 [R1+0xfb0], R14 ;  /* 0x000fb00e01007387 */ /* 0x000fe60000100a00 */
[----:B------:R-:W-:Y:S01]  /*e0e0*/  IADD3 R4, P5, R4, R6, RZ ;  /* 0x0000000604047210 */ /* 0x000fe20007fbe0ff */
[----:B------:R-:W-:-:S03]  /*e0f0*/  IMAD R11, R0, 0xb6, RZ ;  /* 0x000000b6000b7824 */ /* 0x000fc600078e02ff */
[-C--:B---3--:R-:W-:Y:S01]  /*e100*/  LEA.HI.X.SX32 R5, R24, R7.reuse, 0x1, P5 ;  /* 0x0000000718057211 */ /* 0x088fe200028f0eff */
[C---:B------:R-:W-:Y:S01]  /*e110*/  IMAD R10, R0.reuse, 0xb8, RZ ;  /* 0x000000b8000a7824 */ /* 0x040fe200078e02ff */
[-C--:B------:R-:W-:Y:S01]  /*e120*/  IADD3 R18, P4, R11, R6.reuse, RZ ;  /* 0x000000060b127210 */ /* 0x080fe20007f9e0ff */
[C---:B------:R-:W-:Y:S02]  /*e130*/  IMAD R28, R0.reuse, 0x6, RZ ;  /* 0x00000006001c7824 */ /* 0x040fe400078e02ff */
[----:B------:R-:W-:Y:S01]  /*e140*/  IMAD R29, R0, 0xc, RZ ;  /* 0x0000000c001d7824 */ /* 0x000fe200078e02ff */
[-C--:B----4-:R-:W-:Y:S02]  /*e150*/  IADD3 R8, P2, R23, R6.reuse, RZ ;  /* 0x0000000617087210 */ /* 0x090fe40007f5e0ff */
[C---:B------:R-:W-:Y:S02]  /*e160*/  IADD3 R12, P0, R22.reuse, R6, RZ ;  /* 0x00000006160c7210 */ /* 0x040fe40007f1e0ff */
[----:B------:R-:W-:-:S02]  /*e170*/  LEA.HI.X.SX32 R9, R22, R7, 0x1, P2 ;  /* 0x0000000716097211 */ /* 0x000fc400010f0eff */
[-C--:B------:R-:W-:Y:S02]  /*e180*/  LEA.HI.X.SX32 R13, R21, R7.reuse, 0x1, P0 ;  /* 0x00000007150d7211 */ /* 0x080fe400000f0eff */
[----:B------:R-:W-:Y:S01]  /*e190*/  LEA.HI.X.SX32 R3, R23, R7, 0x1, P1 ;  /* 0x0000000717037211 */ /* 0x000fe200008f0eff */
[----:B------:R0:W-:Y:S04]  /*e1a0*/  STL.64 [R1+0xea8], R8 ;  /* 0x000ea80801007387 */ /* 0x0001e80000100a00 */
[----:B------:R1:W-:Y:S04]  /*e1b0*/  STL.64 [R1+0xf58], R12 ;  /* 0x000f580c01007387 */ /* 0x0003e80000100a00 */
[----:B------:R3:W-:Y:S01]  /*e1c0*/  STL.64 [R1+0xd50], R2 ;  /* 0x000d500201007387 */ /* 0x0007e20000100a00 */
[----:B0-----:R-:W-:Y:S01]  /*e1d0*/  IADD3 R8, P2, R24, R6, RZ ;  /* 0x0000000618087210 */ /* 0x001fe20007f5e0ff */
[----:B-1----:R-:W-:-:S02]  /*e1e0*/  IMAD R12, R0, 0x2d, RZ ;  /* 0x0000002d000c7824 */ /* 0x002fc400078e02ff */
[----:B---3--:R-:W-:-:S03]  /*e1f0*/  IMAD R3, R0, 0x59, RZ ;  /* 0x0000005900037824 */ /* 0x008fc600078e02ff */
[-C--:B------:R-:W-:Y:S02]  /*e200*/  LEA.HI.X.SX32 R9, R12, R7.reuse, 0x1, P2 ;  /* 0x000000070c097211 */ /* 0x080fe400010f0eff */
[----:B------:R-:W-:Y:S01]  /*e210*/  LEA.HI.X.SX32 R17, R3, R7, 0x1, P3 ;  /* 0x0000000703117211 */ /* 0x000fe200018f0eff */
[----:B------:R-:W-:-:S04]  /*e220*/  IMAD R13, R0, 0xba, RZ ;  /* 0x000000ba000d7824 */ /* 0x000fc800078e02ff */
[----:B------:R0:W-:Y:S01]  /*e230*/  STL.64 [R1+0xd48], R16 ;  /* 0x000d481001007387 */ /* 0x0001e20000100a00 */
[----:B------:R-:W-:-:S03]  /*e240*/  IADD3 R14, P1, R13, R6, RZ ;  /* 0x000000060d0e7210 */ /* 0x000fc60007f3e0ff */
[----:B------:R2:W-:Y:S01]  /*e250*/  STL.64 [R1+0xea0], R8 ;  /* 0x000ea00801007387 */ /* 0x0005e20000100a00 */
[----:B------:R-:W-:-:S03]  /*e260*/  IMAD R13, R0, 0x17, RZ ;  /* 0x00000017000d7824 */ /* 0x000fc600078e02ff */
[----:B------:R1:W-:Y:S01]  /*e270*/  STL.64 [R1+0xd40], R4 ;  /* 0x000d400401007387 */ /* 0x0003e20000100a00 */
[-C--:B------:R-:W-:Y:S02]  /*e280*/  IADD3 R10, P0, R10, R6.reuse, RZ ;  /* 0x000000060a0a7210 */ /* 0x080fe40007f1e0ff */
[-C--:B0-----:R-:W-:Y:S02]  /*e290*/  IADD3 R16, P2, R25, R6.reuse, RZ ;  /* 0x0000000619107210 */ /* 0x081fe40007f5e0ff */
[----:B--2---:R-:W-:Y:S01]  /*e2a0*/  IADD3 R8, P5, R26, R6, RZ ;  /* 0x000000061a087210 */ /* 0x004fe20007fbe0ff */
[----:B-1----:R-:W-:-:S03]  /*e2b0*/  IMAD R5, R0, 0x5b, RZ ;  /* 0x0000005b00057824 */ /* 0x002fc600078e02ff */
[-C--:B------:R-:W-:Y:S02]  /*e2c0*/  LEA.HI.X.SX32 R9, R25, R7.reuse, 0x1, P5 ;  /* 0x0000000719097211 */ /* 0x080fe400028f0eff */
[-C--:B------:R-:W-:Y:S02]  /*e2d0*/  LEA.HI.X.SX32 R17, R13, R7.reuse, 0x1, P2 ;  /* 0x000000070d117211 */ /* 0x080fe400010f0eff */
[-C--:B------:R-:W-:Y:S01]  /*e2e0*/  LEA.HI.X.SX32 R19, R5, R7.reuse, 0x1, P4 ;  /* 0x0000000705137211 */ /* 0x080fe200020f0eff */
[----:B------:R-:W-:Y:S01]  /*e2f0*/  IMAD R12, R0, 0xc0, RZ ;  /* 0x000000c0000c7824 */ /* 0x000fe200078e02ff */
[----:B------:R-:W-:-:S03]  /*e300*/  LEA.HI.X.SX32 R11, R26, R7, 0x1, P0 ;  /* 0x000000071a0b7211 */ /* 0x000fc600000f0eff */
[----:B------:R0:W-:Y:S04]  /*e310*/  STL.64 [R1+0xd38], R18 ;  /* 0x000d381201007387 */ /* 0x0001e80000100a00 */
[----:B------:R1:W-:Y:S04]  /*e320*/  STL.64 [R1+0xe98], R8 ;  /* 0x000e980801007387 */ /* 0x0003e80000100a00 */
[----:B------:R-:W-:Y:S04]  /*e330*/  STL.64 [R1+0xf50], R16 ;  /* 0x000f501001007387 */ /* 0x000fe80000100a00 */
[----:B------:R2:W-:Y:S01]  /*e340*/  STL.64 [R1+0xd30], R10 ;  /* 0x000d300a01007387 */ /* 0x0005e20000100a00 */
[-C--:B0-----:R-:W-:Y:S01]  /*e350*/  IADD3 R18, P2, R12, R6.reuse, RZ ;  /* 0x000000060c127210 */ /* 0x081fe20007f5e0ff */
[C---:B------:R-:W-:Y:S01]  /*e360*/  IMAD R12, R0.reuse, 0x2f, RZ ;  /* 0x0000002f000c7824 */ /* 0x040fe200078e02ff */
[----:B-1----:R-:W-:Y:S01]  /*e370*/  IADD3 R8, P5, R27, R6, RZ ;  /* 0x000000061b087210 */ /* 0x002fe20007fbe0ff */
[----:B------:R-:W-:-:S02]  /*e380*/  IMAD R2, R0, 0xbc, RZ ;  /* 0x000000bc00027824 */ /* 0x000fc400078e02ff */
[----:B--2---:R-:W-:Y:S01]  /*e390*/  IMAD R11, R0, 0x5d, RZ ;  /* 0x0000005d000b7824 */ /* 0x004fe200078e02ff */
[----:B------:R-:W-:Y:S01]  /*e3a0*/  LEA.HI.X.SX32 R9, R12, R7, 0x1, P5 ;  /* 0x000000070c097211 */ /* 0x000fe200028f0eff */
[----:B------:R-:W-:-:S03]  /*e3b0*/  IMAD R4, R0, 0xbe, RZ ;  /* 0x000000be00047824 */ /* 0x000fc600078e02ff */
[----:B------:R-:W-:Y:S02]  /*e3c0*/  LEA.HI.X.SX32 R15, R11, R7, 0x1, P1 ;  /* 0x000000070b0f7211 */ /* 0x000fe400008f0eff */
[----:B------:R-:W-:-:S03]  /*e3d0*/  IADD3 R2, P3, R2, R6, RZ ;  /* 0x0000000602027210 */ /* 0x000fc60007f7e0ff */
[----:B------:R-:W-:Y:S01]  /*e3e0*/  STL.64 [R1+0xd28], R14 ;  /* 0x000d280e01007387 */ /* 0x000fe20000100a00 */
[----:B------:R-:W-:-:S03]  /*e3f0*/  IADD3 R4, P4, R4, R6, RZ ;  /* 0x0000000604047210 */ /* 0x000fc60007f9e0ff */
[----:B------:R0:W-:Y:S01]  /*e400*/  STL.64 [R1+0xe90], R8 ;  /* 0x000e900801007387 */ /* 0x0001e20000100a00 */
[----:B------:R-:W-:Y:S01]  /*e410*/  LEA.HI.X.SX32 R3, R27, R7, 0x1, P3 ;  /* 0x000000071b037211 */ /* 0x000fe200018f0eff */
[----:B0-----:R-:W-:-:S04]  /*e420*/  IMAD R8, R0, 0x5f, RZ ;  /* 0x0000005f00087824 */ /* 0x001fc800078e02ff */
[----:B------:R0:W-:Y:S01]  /*e430*/  STL.64 [R1+0xd20], R2 ;  /* 0x000d200201007387 */ /* 0x0001e20000100a00 */
[----:B------:R-:W-:Y:S01]  /*e440*/  LEA.HI.X.SX32 R5, R8, R7, 0x1, P4 ;  /* 0x0000000708057211 */ /* 0x000fe200020f0eff */
[----:B------:R-:W-:Y:S01]  /*e450*/  IMAD R9, R0, 0x18, RZ ;  /* 0x0000001800097824 */ /* 0x000fe200078e02ff */
[----:B------:R-:W-:-:S03]  /*e460*/  IADD3 R20, P5, R28, R6, RZ ;  /* 0x000000061c147210 */ /* 0x000fc60007fbe0ff */
[----:B------:R1:W-:Y:S01]  /*e470*/  STL.64 [R1+0xd18], R4 ;  /* 0x000d180401007387 */ /* 0x0003e20000100a00 */
[C---:B------:R-:W-:Y:S01]  /*e480*/  IMAD R13, R0.reuse, 0xc2, RZ ;  /* 0x000000c2000d7824 */ /* 0x040fe200078e02ff */
[-C--:B0-----:R-:W-:Y:S02]  /*e490*/  IADD3 R2, P3, R29, R6.reuse, RZ ;  /* 0x000000061d027210 */ /* 0x081fe40007f7e0ff */
[----:B------:R-:W-:Y:S01]  /*e4a0*/  IADD3 R12, P4, R9, R6, RZ ;  /* 0x00000006090c7210 */ /* 0x000fe20007f9e0ff */
[----:B-1----:R-:W-:Y:S01]  /*e4b0*/  IMAD R4, R0, 0x3, RZ ;  /* 0x0000000300047824 */ /* 0x002fe200078e02ff */
[----:B------:R-:W-:Y:S01]  /*e4c0*/  LEA.HI.X.SX32 R3, R28, R7, 0x1, P3 ;  /* 0x000000071c037211 */ /* 0x000fe200018f0eff */
[----:B------:R-:W-:-:S03]  /*e4d0*/  IMAD R5, R0, 0x60, RZ ;  /* 0x0000006000057824 */ /* 0x000fc600078e02ff */
[-C--:B------:R-:W-:Y:S02]  /*e4e0*/  LEA.HI.X.SX32 R21, R4, R7.reuse, 0x1, P5 ;  /* 0x0000000704157211 */ /* 0x080fe400028f0eff */
[----:B------:R-:W-:Y:S01]  /*e4f0*/  IADD3 R16, P0, R13, R6, RZ ;  /* 0x000000060d107210 */ /* 0x000fe20007f1e0ff */
[C---:B------:R-:W-:Y:S01]  /*e500*/  IMAD R4, R0.reuse, 0xc6, RZ ;  /* 0x000000c600047824 */ /* 0x040fe200078e02ff */
[----:B------:R-:W-:Y:S01]  /*e510*/  LEA.HI.X.SX32 R13, R29, R7, 0x1, P4 ;  /* 0x000000071d0d7211 */ /* 0x000fe200020f0eff */
[----:B------:R0:W-:Y:S01]  /*e520*/  STL.64 [R1+0xff0], R20 ;  /* 0x000ff01401007387 */ /* 0x0001e20000100a00 */
[----:B------:R-:W-:-:S03]  /*e530*/  IMAD R14, R0, 0x30, RZ ;  /* 0x00000030000e7824 */ /* 0x000fc600078e02ff */
[----:B------:R1:W-:Y:S04]  /*e540*/  STL.64 [R1+0xfd8], R2 ;  /* 0x000fd80201007387 */ /* 0x0003e80000100a00 */
[----:B------:R2:W-:Y:S01]  /*e550*/  STL.64 [R1+0xfa8], R12 ;  /* 0x000fa80c01007387 */ /* 0x0005e20000100a00 */
[CC--:B------:R-:W-:Y:S02]  /*e560*/  LEA.HI.X.SX32 R19, R5.reuse, R7.reuse, 0x1, P2 ;  /* 0x0000000705137211 */ /* 0x0c0fe400010f0eff */
[-C--:B0-----:R-:W-:Y:S02]  /*e570*/  IADD3 R20, P5, R14, R6.reuse, RZ ;  /* 0x000000060e147210 */ /* 0x081fe40007fbe0ff */
[-C--:B-1----:R-:W-:Y:S02]  /*e580*/  IADD3 R2, P3, R5, R6.reuse, RZ ;  /* 0x0000000605027210 */ /* 0x082fe40007f7e0ff */
[-C--:B--2---:R-:W-:Y:S01]  /*e590*/  IADD3 R12, P4, R4, R6.reuse, RZ ;  /* 0x00000006040c7210 */ /* 0x084fe20007f9e0ff */
[----:B------:R-:W-:Y:S01]  /*e5a0*/  IMAD R4, R0, 0x62, RZ ;  /* 0x0000006200047824 */ /* 0x000fe200078e02ff */
[-C--:B------:R-:W-:Y:S01]  /*e5b0*/  LEA.HI.X.SX32 R3, R14, R7.reuse, 0x1, P3 ;  /* 0x000000070e037211 */ /* 0x080fe200018f0eff */
[C---:B------:R-:W-:Y:S01]  /*e5c0*/  IMAD R5, R0.reuse, 0x31, RZ ;  /* 0x0000003100057824 */ /* 0x040fe200078e02ff */
[-C--:B------:R-:W-:Y:S01]  /*e5d0*/  LEA.HI.X.SX32 R21, R9, R7.reuse, 0x1, P5 ;  /* 0x0000000709157211 */ /* 0x080fe200028f0eff */
[----:B------:R-:W-:Y:S01]  /*e5e0*/  IMAD R10, R0, 0xc4, RZ ;  /* 0x000000c4000a7824 */ /* 0x000fe200078e02ff */
[-C--:B------:R-:W-:Y:S01]  /*e5f0*/  IADD3 R14, P3, R4, R6.reuse, RZ ;  /* 0x00000006040e7210 */ /* 0x080fe20007f7e0ff */
[----:B------:R0:W-:Y:S03]  /*e600*/  STL.64 [R1+0xe88], R2 ;  /* 0x000e880201007387 */ /* 0x0001e60000100a00 */
[----:B------:R-:W-:Y:S01]  /*e610*/  LEA.HI.X.SX32 R15, R5, R7, 0x1, P3 ;  /* 0x00000007050f7211 */ /* 0x000fe200018f0eff */
[----:B------:R-:W-:Y:S01]  /*e620*/  STL.64 [R1+0xf48], R20 ;  /* 0x000f481401007387 */ /* 0x000fe20000100a00 */
[----:B------:R-:W-:Y:S01]  /*e630*/  IADD3 R10, P1, R10, R6, RZ ;  /* 0x000000060a0a7210 */ /* 0x000fe20007f3e0ff */
[----:B------:R-:W-:-:S02]  /*e640*/  IMAD R5, R0, 0x63, RZ ;  /* 0x0000006300057824 */ /* 0x000fc400078e02ff */
[----:B------:R1:W-:Y:S01]  /*e650*/  STL.64 [R1+0xd10], R18 ;  /* 0x000d101201007387 */ /* 0x0003e20000100a00 */
[C---:B0-----:R-:W-:Y:S02]  /*e660*/  IMAD R3, R0.reuse, 0xca, RZ ;  /* 0x000000ca00037824 */ /* 0x041fe400078e02ff */
[----:B------:R-:W-:Y:S01]  /*e670*/  IMAD R2, R0, 0x61, RZ ;  /* 0x0000006100027824 */ /* 0x000fe200078e02ff */
[----:B------:R-:W-:-:S04]  /*e680*/  LEA.HI.X.SX32 R11, R4, R7, 0x1, P1 ;  /* 0x00000007040b7211 */ /* 0x000fc800008f0eff */
[-C--:B------:R-:W-:Y:S02]  /*e690*/  LEA.HI.X.SX32 R17, R2, R7.reuse, 0x1, P0 ;  /* 0x0000000702117211 */ /* 0x080fe400000f0eff */
[----:B-1----:R-:W-:Y:S01]  /*e6a0*/  IADD3 R18, P2, R3, R6, RZ ;  /* 0x0000000603127210 */ /* 0x002fe20007f5e0ff */
[C---:B------:R-:W-:Y:S01]  /*e6b0*/  IMAD R3, R0.reuse, 0xcc, RZ ;  /* 0x000000cc00037824 */ /* 0x040fe200078e02ff */
[----:B------:R-:W-:Y:S01]  /*e6c0*/  LEA.HI.X.SX32 R13, R5, R7, 0x1, P4 ;  /* 0x00000007050d7211 */ /* 0x000fe200020f0eff */
[----:B------:R0:W-:Y:S01]  /*e6d0*/  STL.64 [R1+0xd08], R16 ;  /* 0x000d081001007387 */ /* 0x0001e20000100a00 */
[----:B------:R-:W-:-:S03]  /*e6e0*/  IMAD R2, R0, 0x32, RZ ;  /* 0x0000003200027824 */ /* 0x000fc600078e02ff */
[----:B------:R-:W-:Y:S01]  /*e6f0*/  STL.64 [R1+0xe80], R14 ;  /* 0x000e800e01007387 */ /* 0x000fe20000100a00 */
[----:B------:R-:W-:-:S03]  /*e700*/  IMAD R8, R0, 0xc8, RZ ;  /* 0x000000c800087824 */ /* 0x000fc600078e02ff */
[----:B------:R1:W-:Y:S01]  /*e710*/  STL.64 [R1+0xd00], R10 ;  /* 0x000d000a01007387 */ /* 0x0003e20000100a00 */
[-C--:B0-----:R-:W-:Y:S01]  /*e720*/  IADD3 R16, P0, R3, R6.reuse, RZ ;  /* 0x0000000603107210 */ /* 0x081fe20007f1e0ff */
[----:B------:R-:W-:Y:S02]  /*e730*/  IMAD R3, R0, 0x64, RZ ;  /* 0x0000006400037824 */ /* 0x000fe400078e02ff */
[----:B------:R0:W-:Y:S01]  /*e740*/  STL.64 [R1+0xcf8], R12 ;  /* 0x000cf80c01007387 */ /* 0x0001e20000100a00 */
[-C--:B------:R-:W-:Y:S02]  /*e750*/  IADD3 R20, P3, R2, R6.reuse, RZ ;  /* 0x0000000602147210 */ /* 0x080fe40007f7e0ff */
[-C--:B------:R-:W-:Y:S02]  /*e760*/  IADD3 R8, P5, R8, R6.reuse, RZ ;  /* 0x0000000608087210 */ /* 0x080fe40007fbe0ff */
[----:B-1----:R-:W-:Y:S01]  /*e770*/  IADD3 R10, P1, R3, R6, RZ ;  /* 0x00000006030a7210 */ /* 0x002fe20007f3e0ff */
[----:B0-----:R-:W-:-:S03]  /*e780*/  IMAD R13, R0, 0x19, RZ ;  /* 0x00000019000d7824 */ /* 0x001fc600078e02ff */
[-C--:B------:R-:W-:Y:S01]  /*e790*/  LEA.HI.X.SX32 R11, R2, R7.reuse, 0x1, P1 ;  /* 0x00000007020b7211 */ /* 0x080fe200008f0eff */
[C---:B------:R-:W-:Y:S01]  /*e7a0*/  IMAD R15, R0.reuse, 0x66, RZ ;  /* 0x00000066000f7824 */ /* 0x040fe200078e02ff */
[-C--:B------:R-:W-:Y:S02]  /*e7b0*/  LEA.HI.X.SX32 R21, R13, R7.reuse, 0x1, P3 ;  /* 0x000000070d157211 */ /* 0x080fe400018f0eff */
[----:B------:R-:W-:Y:S01]  /*e7c0*/  LEA.HI.X.SX32 R9, R3, R7, 0x1, P5 ;  /* 0x0000000703097211 */ /* 0x000fe200028f0eff */
[C---:B------:R-:W-:Y:S02]  /*e7d0*/  IMAD R3, R0.reuse, 0x65, RZ ;  /* 0x0000006500037824 */ /* 0x040fe400078e02ff */
[----:B------:R-:W-:Y:S01]  /*e7e0*/  STL.64 [R1+0xf40], R20 ;  /* 0x000f401401007387 */ /* 0x000fe20000100a00 */
[----:B------:R-:W-:-:S03]  /*e7f0*/  IMAD R14, R0, 0x33, RZ ;  /* 0x00000033000e7824 */ /* 0x000fc600078e02ff */
[----:B------:R0:W-:Y:S01]  /*e800*/  STL.64 [R1+0xe78], R10 ;  /* 0x000e780a01007387 */ /* 0x0001e20000100a00 */
[----:B------:R-:W-:Y:S01]  /*e810*/  LEA.HI.X.SX32 R19, R3, R7, 0x1, P2 ;  /* 0x0000000703137211 */ /* 0x000fe200010f0eff */
[----:B------:R-:W-:Y:S02]  /*e820*/  IMAD R4, R0, 0xce, RZ ;  /* 0x000000ce00047824 */ /* 0x000fe400078e02ff */
[----:B------:R-:W-:Y:S01]  /*e830*/  STL.64 [R1+0xcf0], R8 ;  /* 0x000cf00801007387 */ /* 0x000fe20000100a00 */
[----:B0-----:R-:W-:-:S04]  /*e840*/  IADD3 R10, P1, R15, R6, RZ ;  /* 0x000000060f0a7210 */ /* 0x001fc80007f3e0ff */
[----:B------:R-:W-:Y:S01]  /*e850*/  LEA.HI.X.SX32 R11, R14, R7, 0x1, P1 ;  /* 0x000000070e0b7211 */ /* 0x000fe200008f0eff */
[----:B------:R-:W-:Y:S01]  /*e860*/  STL.64 [R1+0xce8], R18 ;  /* 0x000ce81201007387 */ /* 0x000fe20000100a00 */
[----:B------:R-:W-:-:S03]  /*e870*/  IADD3 R4, P4, R4, R6, RZ ;  /* 0x0000000604047210 */ /* 0x000fc60007f9e0ff */
[----:B------:R0:W-:Y:S01]  /*e880*/  STL.64 [R1+0xe70], R10 ;  /* 0x000e700a01007387 */ /* 0x0001e20000100a00 */
[C---:B------:R-:W-:Y:S01]  /*e890*/  IMAD R20, R0.reuse, 0x1a, RZ ;  /* 0x0000001a00147824 */ /* 0x040fe200078e02ff */
[----:B------:R-:W-:Y:S01]  /*e8a0*/  LEA.HI.X.SX32 R17, R15, R7, 0x1, P0 ;  /* 0x000000070f117211 */ /* 0x000fe200000f0eff */
[C---:B------:R-:W-:Y:S02]  /*e8b0*/  IMAD R14, R0.reuse, 0x34, RZ ;  /* 0x00000034000e7824 */ /* 0x040fe400078e02ff */
[C---:B0-----:R-:W-:Y:S02]  /*e8c0*/  IMAD R10, R0.reuse, 0x67, RZ ;  /* 0x00000067000a7824 */ /* 0x041fe400078e02ff */
[----:B------:R-:W-:-:S03]  /*e8d0*/  IMAD R11, R0, 0x68, RZ ;  /* 0x00000068000b7824 */ /* 0x000fc600078e02ff */
[----:B------:R-:W-:Y:S01]  /*e8e0*/  LEA.HI.X.SX32 R5, R10, R7, 0x1, P4 ;  /* 0x000000070a057211 */ /* 0x000fe200020f0eff */
[----:B------:R-:W-:Y:S01]  /*e8f0*/  IMAD R15, R0, 0xd, RZ ;  /* 0x0000000d000f7824 */ /* 0x000fe200078e02ff */
[----:B------:R-:W-:Y:S01]  /*e900*/  IADD3 R18, P1, R20, R6, RZ ;  /* 0x0000000614127210 */ /* 0x000fe20007f3e0ff */
[----:B------:R0:W-:Y:S01]  /*e910*/  STL.64 [R1+0xce0], R16 ;  /* 0x000ce01001007387 */ /* 0x0001e20000100a00 */
[----:B------:R-:W-:-:S03]  /*e920*/  IMAD R12, R0, 0xd0, RZ ;  /* 0x000000d0000c7824 */ /* 0x000fc600078e02ff */
[----:B------:R1:W-:Y:S01]  /*e930*/  STL.64 [R1+0xcd8], R4 ;  /* 0x000cd80401007387 */ /* 0x0003e20000100a00 */
[-C--:B------:R-:W-:Y:S01]  /*e940*/  LEA.HI.X.SX32 R19, R15, R7.reuse, 0x1, P1 ;  /* 0x000000070f137211 */ /* 0x080fe200008f0eff */
[----:B------:R-:W-:Y:S01]  /*e950*/  IMAD R10, R0, 0xd6, RZ ;  /* 0x000000d6000a7824 */ /* 0x000fe200078e02ff */
[-C--:B0-----:R-:W-:Y:S02]  /*e960*/  IADD3 R16, P0, R14, R6.reuse, RZ ;  /* 0x000000060e107210 */ /* 0x081fe40007f1e0ff */
[CC--:B-1----:R-:W-:Y:S02]  /*e970*/  IADD3 R4, P4, R11.reuse, R6.reuse, RZ ;  /* 0x000000060b047210 */ /* 0x0c2fe40007f9e0ff */
[-C--:B------:R-:W-:Y:S02]  /*e980*/  LEA.HI.X.SX32 R17, R20, R7.reuse, 0x1, P0 ;  /* 0x0000000714117211 */ /* 0x080fe400000f0eff */
[-C--:B------:R-:W-:Y:S01]  /*e990*/  LEA.HI.X.SX32 R5, R14, R7.reuse, 0x1, P4 ;  /* 0x000000070e057211 */ /* 0x080fe200020f0eff */
[----:B------:R-:W-:Y:S01]  /*e9a0*/  IMAD R2, R0, 0xd2, RZ ;  /* 0x000000d200027824 */ /* 0x000fe200078e02ff */
[-C--:B------:R-:W-:Y:S01]  /*e9b0*/  IADD3 R12, P3, R12, R6.reuse, RZ ;  /* 0x000000060c0c7210 */ /* 0x080fe20007f7e0ff */
[----:B------:R0:W-:Y:S03]  /*e9c0*/  STL.64 [R1+0xfa0], R18 ;  /* 0x000fa01201007387 */ /* 0x0001e60000100a00 */
[----:B------:R-:W-:Y:S01]  /*e9d0*/  LEA.HI.X.SX32 R13, R11, R7, 0x1, P3 ;  /* 0x000000070b0d7211 */ /* 0x000fe200018f0eff */
[----:B------:R-:W-:Y:S01]  /*e9e0*/  STL.64 [R1+0xf38], R16 ;  /* 0x000f381001007387 */ /* 0x000fe20000100a00 */
[----:B------:R-:W-:-:S03]  /*e9f0*/  IADD3 R8, P5, R2, R6, RZ ;  /* 0x0000000602087210 */ /* 0x000fc60007fbe0ff */
[----:B------:R1:W-:Y:S01]  /*ea00*/  STL.64 [R1+0xe68], R4 ;  /* 0x000e680401007387 */ /* 0x0003e20000100a00 */
[----:B------:R-:W-:Y:S01]  /*ea10*/  IMAD R2, R0, 0xd4, RZ ;  /* 0x000000d400027824 */ /* 0x000fe200078e02ff */
[-C--:B0-----:R-:W-:Y:S01]  /*ea20*/  IADD3 R18, P1, R10, R6.reuse, RZ ;  /* 0x000000060a127210 */ /* 0x081fe20007f3e0ff */
[C---:B------:R-:W-:Y:S01]  /*ea30*/  IMAD R10, R0.reuse, 0x6a, RZ ;  /* 0x0000006a000a7824 */ /* 0x040fe200078e02ff */
[----:B------:R0:W-:Y:S01]  /*ea40*/  STL.64 [R1+0xcd0], R12 ;  /* 0x000cd00c01007387 */ /* 0x0001e20000100a00 */
[C---:B------:R-:W-:Y:S02]  /*ea50*/  IMAD R15, R0.reuse, 0xd8, RZ ;  /* 0x000000d8000f7824 */ /* 0x040fe400078e02ff */
[C---:B-1----:R-:W-:Y:S02]  /*ea60*/  IMAD R5, R0.reuse, 0xda, RZ ;  /* 0x000000da00057824 */ /* 0x042fe400078e02ff */
[----:B------:R-:W-:Y:S01]  /*ea70*/  IMAD R4, R0, 0x69, RZ ;  /* 0x0000006900047824 */ /* 0x000fe200078e02ff */
[-C--:B------:R-:W-:Y:S01]  /*ea80*/  IADD3 R14, P4, R10, R6.reuse, RZ ;  /* 0x000000060a0e7210 */ /* 0x080fe20007f9e0ff */
[C---:B------:R-:W-:Y:S01]  /*ea90*/  IMAD R11, R0.reuse, 0x35, RZ ;  /* 0x00000035000b7824 */ /* 0x040fe200078e02ff */
[----:B0-----:R-:W-:Y:S01]  /*eaa0*/  IADD3 R12, P3, R5, R6, RZ ;  /* 0x00000006050c7210 */ /* 0x001fe20007f7e0ff */
[----:B------:R-:W-:Y:S01]  /*eab0*/  IMAD R5, R0, 0xdc, RZ ;  /* 0x000000dc00057824 */ /* 0x000fe200078e02ff */
[----:B------:R-:W-:-:S02]  /*eac0*/  LEA.HI.X.SX32 R9, R4, R7, 0x1, P5 ;  /* 0x0000000704097211 */ /* 0x000fc400028f0eff */
[-C--:B------:R-:W-:Y:S02]  /*ead0*/  IADD3 R2, P2, R2, R6.reuse, RZ ;  /* 0x0000000602027210 */ /* 0x080fe40007f5e0ff */
[----:B------:R-:W-:Y:S01]  /*eae0*/  IADD3 R16, P0, R15, R6, RZ ;  /* 0x000000060f107210 */ /* 0x000fe20007f1e0ff */
[C---:B------:R-:W-:Y:S01]  /*eaf0*/  IMAD R4, R0.reuse, 0x36, RZ ;  /* 0x0000003600047824 */ /* 0x040fe200078e02ff */
[-C--:B------:R-:W-:Y:S01]  /*eb00*/  LEA.HI.X.SX32 R15, R11, R7.reuse, 0x1, P4 ;  /* 0x000000070b0f7211 */ /* 0x080fe200020f0eff */
[----:B------:R0:W-:Y:S01]  /*eb10*/  STL.64 [R1+0xcc8], R8 ;  /* 0x000cc80801007387 */ /* 0x0001e20000100a00 */
[----:B------:R-:W-:Y:S01]  /*eb20*/  IMAD R11, R0, 0x6b, RZ ;  /* 0x0000006b000b7824 */ /* 0x000fe200078e02ff */
[-C--:B------:R-:W-:Y:S01]  /*eb30*/  LEA.HI.X.SX32 R3, R10, R7.reuse, 0x1, P2 ;  /* 0x000000070a037211 */ /* 0x080fe200010f0eff */
[C---:B------:R-:W-:Y:S01]  /*eb40*/  IMAD R20, R0.reuse, 0x1b, RZ ;  /* 0x0000001b00147824 */ /* 0x040fe200078e02ff */
[----:B------:R1:W-:Y:S01]  /*eb50*/  STL.64 [R1+0xe60], R14 ;  /* 0x000e600e01007387 */ /* 0x0003e20000100a00 */
[----:B------:R-:W-:Y:S01]  /*eb60*/  IMAD R10, R0, 0xde, RZ ;  /* 0x000000de000a7824 */ /* 0x000fe200078e02ff */
[----:B------:R-:W-:-:S02]  /*eb70*/  LEA.HI.X.SX32 R19, R11, R7, 0x1, P1 ;  /* 0x000000070b137211 */ /* 0x000fc400008f0eff */
[-C--:B0-----:R-:W-:Y:S01]  /*eb80*/  IADD3 R8, P5, R5, R6.reuse, RZ ;  /* 0x0000000605087210 */ /* 0x081fe20007fbe0ff */
[----:B------:R-:W-:Y:S01]  /*eb90*/  IMAD R5, R0, 0x6c, RZ ;  /* 0x0000006c00057824 */ /* 0x000fe200078e02ff */
[----:B------:R0:W-:Y:S01]  /*eba0*/  STL.64 [R1+0xcc0], R2 ;  /* 0x000cc00201007387 */ /* 0x0001e20000100a00 */
[-C--:B-1----:R-:W-:Y:S01]  /*ebb0*/  IADD3 R14, P4, R4, R6.reuse, RZ ;  /* 0x00000006040e7210 */ /* 0x082fe20007f9e0ff */
[----:B------:R-:W-:Y:S02]  /*ebc0*/  IMAD R11, R0, 0xe0, RZ ;  /* 0x000000e0000b7824 */ /* 0x000fe400078e02ff */
[----:B------:R1:W-:Y:S01]  /*ebd0*/  STL.64 [R1+0xcb8], R18 ;  /* 0x000cb81201007387 */ /* 0x0003e20000100a00 */
[-C--:B------:R-:W-:Y:S02]  /*ebe0*/  LEA.HI.X.SX32 R15, R20, R7.reuse, 0x1, P4 ;  /* 0x00000007140f7211 */ /* 0x080fe400020f0eff */
[C---:B0-----:R-:W-:Y:S02]  /*ebf0*/  IADD3 R2, P2, R5.reuse, R6, RZ ;  /* 0x0000000605027210 */ /* 0x041fe40007f5e0ff */
[----:B------:R-:W-:-:S02]  /*ec00*/  LEA.HI.X.SX32 R17, R5, R7, 0x1, P0 ;  /* 0x0000000705117211 */ /* 0x000fc400000f0eff */
[-C--:B-1----:R-:W-:Y:S01]  /*ec10*/  IADD3 R18, P1, R10, R6.reuse, RZ ;  /* 0x000000060a127210 */ /* 0x082fe20007f3e0ff */
[----:B------:R-:W-:Y:S01]  /*ec20*/  IMAD R10, R0, 0x6e, RZ ;  /* 0x0000006e000a7824 */ /* 0x000fe200078e02ff */
[-C--:B------:R-:W-:Y:S01]  /*ec30*/  LEA.HI.X.SX32 R3, R4, R7.reuse, 0x1, P2 ;  /* 0x0000000704037211 */ /* 0x080fe200010f0eff */
[C---:B------:R-:W-:Y:S01]  /*ec40*/  IMAD R5, R0.reuse, 0x6d, RZ ;  /* 0x0000006d00057824 */ /* 0x040fe200078e02ff */
[----:B------:R0:W-:Y:S04]  /*ec50*/  STL.64 [R1+0xf30], R14 ;  /* 0x000f300e01007387 */ /* 0x0001e80000100a00 */
[----:B------:R1:W-:Y:S01]  /*ec60*/  STL.64 [R1+0xe58], R2 ;  /* 0x000e580201007387 */ /* 0x0003e20000100a00 */
[-C--:B------:R-:W-:Y:S02]  /*ec70*/  LEA.HI.X.SX32 R13, R5, R7.reuse, 0x1, P3 ;  /* 0x00000007050d7211 */ /* 0x080fe400018f0eff */
[-C--:B0-----:R-:W-:Y:S01]  /*ec80*/  IADD3 R14, P4, R11, R6.reuse, RZ ;  /* 0x000000060b0e7210 */ /* 0x081fe20007f9e0ff */
[----:B------:R-:W-:Y:S01]  /*ec90*/  IMAD R11, R0, 0x37, RZ ;  /* 0x00000037000b7824 */ /* 0x000fe200078e02ff */
[C---:B-1----:R-:W-:Y:S01]  /*eca0*/  IADD3 R2, P2, R10.reuse, R6, RZ ;  /* 0x000000060a027210 */ /* 0x042fe20007f5e0ff */
[----:B------:R-:W-:Y:S01]  /*ecb0*/  STL.64 [R1+0xcb0], R16 ;  /* 0x000cb01001007387 */ /* 0x000fe20000100a00 */
[----:B------:R-:W-:-:S02]  /*ecc0*/  LEA.HI.X.SX32 R9, R10, R7, 0x1, P5 ;  /* 0x000000070a097211 */ /* 0x000fc400028f0eff */
[----:B------:R-:W-:Y:S01]  /*ecd0*/  LEA.HI.X.SX32 R3, R11, R7, 0x1, P2 ;  /* 0x000000070b037211 */ /* 0x000fe200010f0eff */
[----:B------:R0:W-:Y:S01]  /*ece0*/  STL.64 [R1+0xca8], R12 ;  /* 0x000ca80c01007387 */ /* 0x0001e20000100a00 */
[C---:B------:R-:W-:Y:S02]  /*ecf0*/  IMAD R20, R0.reuse, 0x1c, RZ ;  /* 0x0000001c00147824 */ /* 0x040fe400078e02ff */
[C---:B------:R-:W-:Y:S01]  /*ed00*/  IMAD R21, R0.reuse, 0x6f, RZ ;  /* 0x0000006f00157824 */ /* 0x040fe200078e02ff */
[----:B------:R1:W-:Y:S04]  /*ed10*/  STL.64 [R1+0xe50], R2 ;  /* 0x000e500201007387 */ /* 0x0003e80000100a00 */
[----:B------:R2:W-:Y:S01]  /*ed20*/  STL.64 [R1+0xca0], R8 ;  /* 0x000ca00801007387 */ /* 0x0005e20000100a00 */
[----:B0-----:R-:W-:Y:S01]  /*ed30*/  IMAD R13, R0, 0xe, RZ ;  /* 0x0000000e000d7824 */ /* 0x001fe200078e02ff */
[----:B------:R-:W-:-:S04]  /*ed40*/  IADD3 R10, P5, R20, R6, RZ ;  /* 0x00000006140a7210 */ /* 0x000fc80007fbe0ff */
[----:B-1----:R-:W-:Y:S01]  /*ed50*/  IADD3 R2, P2, R13, R6, RZ ;  /* 0x000000060d027210 */ /* 0x002fe20007f5e0ff */
[C---:B--2---:R-:W-:Y:S01]  /*ed60*/  IMAD R8, R0.reuse, 0x7, RZ ;  /* 0x0000000700087824 */ /* 0x044fe200078e02ff */
[-C--:B------:R-:W-:Y:S01]  /*ed70*/  LEA.HI.X.SX32 R19, R21, R7.reuse, 0x1, P1 ;  /* 0x0000000715137211 */ /* 0x080fe200008f0eff */
[C---:B------:R-:W-:Y:S02]  /*ed80*/  IMAD R12, R0.reuse, 0x38, RZ ;  /* 0x00000038000c7824 */ /* 0x040fe400078e02ff */
[----:B------:R-:W-:Y:S01]  /*ed90*/  IMAD R9, R0, 0x70, RZ ;  /* 0x0000007000097824 */ /* 0x000fe200078e02ff */
[-C--:B------:R-:W-:Y:S01]  /*eda0*/  LEA.HI.X.SX32 R3, R8, R7.reuse, 0x1, P2 ;  /* 0x0000000708037211 */ /* 0x080fe200010f0eff */
[----:B------:R0:W-:Y:S01]  /*edb0*/  STL.64 [R1+0xc98], R18 ;  /* 0x000c981201007387 */ /* 0x0001e20000100a00 */
[----:B------:R-:W-:Y:S01]  /*edc0*/  LEA.HI.X.SX32 R11, R13, R7, 0x1, P5 ;  /* 0x000000070d0b7211 */ /* 0x000fe200028f0eff */
[C---:B------:R-:W-:Y:S02]  /*edd0*/  IMAD R8, R0.reuse, 0xe6, RZ ;  /* 0x000000e600087824 */ /* 0x040fe400078e02ff */
[----:B------:R1:W-:Y:S01]  /*ede0*/  STL.64 [R1+0xfd0], R2 ;  /* 0x000fd00201007387 */ /* 0x0003e20000100a00 */
[----:B------:R-:W-:-:S03]  /*edf0*/  IMAD R4, R0, 0xe2, RZ ;  /* 0x000000e200047824 */ /* 0x000fc600078e02ff */
[----:B------:R2:W-:Y:S01]  /*ee00*/  STL.64 [R1+0xf98], R10 ;  /* 0x000f980a01007387 */ /* 0x0005e20000100a00 */
[-C--:B0-----:R-:W-:Y:S02]  /*ee10*/  IADD3 R18, P1, R12, R6.reuse, RZ ;  /* 0x000000060c127210 */ /* 0x081fe40007f3e0ff */
[CC--:B-1----:R-:W-:Y:S02]  /*ee20*/  IADD3 R2, P2, R9.reuse, R6.reuse, RZ ;  /* 0x0000000609027210 */ /* 0x0c2fe40007f5e0ff */
[-C--:B------:R-:W-:Y:S02]  /*ee30*/  LEA.HI.X.SX32 R19, R20, R7.reuse, 0x1, P1 ;  /* 0x0000000714137211 */ /* 0x080fe400008f0eff */
[-C--:B--2---:R-:W-:Y:S01]  /*ee40*/  IADD3 R10, P5, R8, R6.reuse, RZ ;  /* 0x00000006080a7210 */ /* 0x084fe20007fbe0ff */
[----:B------:R-:W-:Y:S01]  /*ee50*/  IMAD R8, R0, 0x72, RZ ;  /* 0x0000007200087824 */ /* 0x000fe200078e02ff */
[-C--:B------:R-:W-:Y:S01]  /*ee60*/  LEA.HI.X.SX32 R3, R12, R7.reuse, 0x1, P2 ;  /* 0x000000070c037211 */ /* 0x080fe200010f0eff */
[----:B------:R-:W-:Y:S01]  /*ee70*/  IMAD R13, R0, 0xe8, RZ ;  /* 0x000000e8000d7824 */ /* 0x000fe200078e02ff */
[----:B------:R-:W-:Y:S01]  /*ee80*/  LEA.HI.X.SX32 R15, R9, R7, 0x1, P4 ;  /* 0x00000007090f7211 */ /* 0x000fe200020f0eff */
[----:B------:R0:W-:Y:S01]  /*ee90*/  STL.64 [R1+0xf28], R18 ;  /* 0x000f281201007387 */ /* 0x0001e20000100a00 */
[-C--:B------:R-:W-:Y:S01]  /*eea0*/  IADD3 R16, P0, R4, R6.reuse, RZ ;  /* 0x0000000604107210 */ /* 0x080fe20007f1e0ff */
[----:B------:R-:W-:Y:S01]  /*eeb0*/  IMAD R9, R0, 0x39, RZ ;  /* 0x0000003900097824 */ /* 0x000fe200078e02ff */
[-C--:B------:R-:W-:Y:S01]  /*eec0*/  IADD3 R12, P2, R8, R6.reuse, RZ ;  /* 0x00000006080c7210 */ /* 0x080fe20007f5e0ff */
[----:B------:R-:W-:Y:S01]  /*eed0*/  IMAD R4, R0, 0xe4, RZ ;  /* 0x000000e400047824 */ /* 0x000fe200078e02ff */
[----:B------:R1:W-:Y:S04]  /*eee0*/  STL.64 [R1+0xe48], R2 ;  /* 0x000e480201007387 */ /* 0x0003e80000100a00 */
[-C--:B------:R-:W-:Y:S01]  /*eef0*/  IADD3 R4, P3, R4, R6.reuse, RZ ;  /* 0x0000000604047210 */ /* 0x080fe20007f7e0ff */
[----:B------:R2:W-:Y:S01]  /*ef00*/  STL.64 [R1+0xc90], R14 ;  /* 0x000c900e01007387 */ /* 0x0005e20000100a00 */
[----:B0-----:R-:W-:-:S02]  /*ef10*/  IADD3 R18, P1, R13, R6, RZ ;  /* 0x000000060d127210 */ /* 0x001fc40007f3e0ff */
[-C--:B------:R-:W-:Y:S01]  /*ef20*/  LEA.HI.X.SX32 R13, R9, R7.reuse, 0x1, P2 ;  /* 0x00000007090d7211 */ /* 0x080fe200010f0eff */
[C---:B-1----:R-:W-:Y:S02]  /*ef30*/  IMAD R3, R0.reuse, 0xea, RZ ;  /* 0x000000ea00037824 */ /* 0x042fe400078e02ff */
[C---:B------:R-:W-:Y:S02]  /*ef40*/  IMAD R2, R0.reuse, 0x71, RZ ;  /* 0x0000007100027824 */ /* 0x040fe400078e02ff */
[C---:B------:R-:W-:Y:S01]  /*ef50*/  IMAD R9, R0.reuse, 0x73, RZ ;  /* 0x0000007300097824 */ /* 0x040fe200078e02ff */
[----:B--2---:R-:W-:Y:S01]  /*ef60*/  IADD3 R14, P4, R3, R6, RZ ;  /* 0x00000006030e7210 */ /* 0x004fe20007f9e0ff */
[----:B------:R-:W-:Y:S01]  /*ef70*/  IMAD R3, R0, 0xec, RZ ;  /* 0x000000ec00037824 */ /* 0x000fe200078e02ff */
[-C--:B------:R-:W-:Y:S02]  /*ef80*/  LEA.HI.X.SX32 R17, R2, R7.reuse, 0x1, P0 ;  /* 0x0000000702117211 */ /* 0x080fe400000f0eff */
[----:B------:R-:W-:-:S02]  /*ef90*/  LEA.HI.X.SX32 R5, R8, R7, 0x1, P3 ;  /* 0x0000000708057211 */ /* 0x000fc400018f0eff */
[----:B------:R-:W-:Y:S01]  /*efa0*/  LEA.HI.X.SX32 R11, R9, R7, 0x1, P5 ;  /* 0x00000007090b7211 */ /* 0x000fe200028f0eff */
[----:B------:R0:W-:Y:S01]  /*efb0*/  STL.64 [R1+0xc88], R16 ;  /* 0x000c881001007387 */ /* 0x0001e20000100a00 */
[----:B------:R-:W-:-:S03]  /*efc0*/  IMAD R2, R0, 0x3a, RZ ;  /* 0x0000003a00027824 */ /* 0x000fc600078e02ff */
[----:B------:R-:W-:Y:S04]  /*efd0*/  STL.64 [R1+0xe40], R12 ;  /* 0x000e400c01007387 */ /* 0x000fe80000100a00 */
[----:B------:R1:W-:Y:S01]  /*efe0*/  STL.64 [R1+0xc80], R4 ;  /* 0x000c800401007387 */ /* 0x0003e20000100a00 */
[-C--:B0-----:R-:W-:Y:S01]  /*eff0*/  IADD3 R16, P0, R3, R6.reuse, RZ ;  /* 0x0000000603107210 */ /* 0x081fe20007f1e0ff */
[----:B------:R-:W-:Y:S02]  /*f000*/  IMAD R3, R0, 0x74, RZ ;  /* 0x0000007400037824 */ /* 0x000fe400078e02ff */
[----:B------:R0:W-:Y:S01]  /*f010*/  STL.64 [R1+0xc78], R10 ;  /* 0x000c780a01007387 */ /* 0x0001e20000100a00 */
        /* <DEDUP_REMOVED lines=11> */
[----:B------:R-:W-:Y:S01]  /*f0d0*/  IMAD R8, R0, 0xee, RZ ;  /* 0x000000ee00087824 */ /* 0x000fe200078e02ff */
[----:B------:R-:W-:Y:S02]  /*f0e0*/  LEA.HI.X.SX32 R15, R3, R7, 0x1, P4 ;  /* 0x00000007030f7211 */ /* 0x000fe400020f0eff */
[----:B------:R-:W-:Y:S02]  /*f0f0*/  STL.64 [R1+0xc70], R18 ;  /* 0x000c701201007387 */ /* 0x000fe40000100a00 */
[-C--:B------:R-:W-:Y:S02]  /*f100*/  IADD3 R8, P5, R8, R6.reuse, RZ ;  /* 0x0000000608087210 */ /* 0x080fe40007fbe0ff */
[----:B0-----:R-:W-:-:S04]  /*f110*/  IADD3 R4, P3, R13, R6, RZ ;  /* 0x000000060d047210 */ /* 0x001fc80007f7e0ff */
[-C--:B------:R-:W-:Y:S01]  /*f120*/  LEA.HI.X.SX32 R5, R12, R7.reuse, 0x1, P3 ;  /* 0x000000070c057211 */ /* 0x080fe200018f0eff */
[----:B------:R-:W-:Y:S01]  /*f130*/  IMAD R12, R0, 0x77, RZ ;  /* 0x00000077000c7824 */ /* 0x000fe200078e02ff */
[----:B------:R0:W-:Y:S01]  /*f140*/  STL.64 [R1+0xc68], R14 ;  /* 0x000c680e01007387 */ /* 0x0001e20000100a00 */
[----:B------:R-:W-:-:S03]  /*f150*/  LEA.HI.X.SX32 R17, R13, R7, 0x1, P0 ;  /* 0x000000070d117211 */ /* 0x000fc600000f0eff */
[----:B------:R1:W-:Y:S01]  /*f160*/  STL.64 [R1+0xe30], R4 ;  /* 0x000e300401007387 */ /* 0x0003e20000100a00 */
[----:B------:R-:W-:Y:S01]  /*f170*/  LEA.HI.X.SX32 R9, R12, R7, 0x1, P5 ;  /* 0x000000070c097211 */ /* 0x000fe200028f0eff */
[C---:B------:R-:W-:Y:S02]  /*f180*/  IMAD R10, R0.reuse, 0xf0, RZ ;  /* 0x000000f0000a7824 */ /* 0x040fe400078e02ff */
[C---:B------:R-:W-:Y:S02]  /*f190*/  IMAD R13, R0.reuse, 0xf, RZ ;  /* 0x0000000f000d7824 */ /* 0x040fe400078e02ff */
[C---:B0-----:R-:W-:Y:S02]  /*f1a0*/  IMAD R15, R0.reuse, 0x1e, RZ ;  /* 0x0000001e000f7824 */ /* 0x041fe400078e02ff */
[C---:B-1----:R-:W-:Y:S02]  /*f1b0*/  IMAD R4, R0.reuse, 0x3c, RZ ;  /* 0x0000003c00047824 */ /* 0x042fe400078e02ff */
[----:B------:R-:W-:Y:S01]  /*f1c0*/  IMAD R5, R0, 0x78, RZ ;  /* 0x0000007800057824 */ /* 0x000fe200078e02ff */
[-C--:B------:R-:W-:Y:S01]  /*f1d0*/  IADD3 R18, P3, R15, R6.reuse, RZ ;  /* 0x000000060f127210 */ /* 0x080fe20007f7e0ff */
[----:B------:R0:W-:Y:S01]  /*f1e0*/  STL.64 [R1+0xc60], R16 ;  /* 0x000c601001007387 */ /* 0x0001e20000100a00 */
[----:B------:R-:W-:-:S03]  /*f1f0*/  IADD3 R10, P2, R10, R6, RZ ;  /* 0x000000060a0a7210 */ /* 0x000fc60007f5e0ff */
[----:B------:R1:W-:Y:S01]  /*f200*/  STL.64 [R1+0xc58], R8 ;  /* 0x000c580801007387 */ /* 0x0003e20000100a00 */
[-C--:B------:R-:W-:Y:S02]  /*f210*/  LEA.HI.X.SX32 R19, R13, R7.reuse, 0x1, P3 ;  /* 0x000000070d137211 */ /* 0x080fe400018f0eff */
[CC--:B0-----:R-:W-:Y:S02]  /*f220*/  IADD3 R16, P0, R4.reuse, R6.reuse, RZ ;  /* 0x0000000604107210 */ /* 0x0c1fe40007f1e0ff */
[----:B-1----:R-:W-:Y:S02]  /*f230*/  IADD3 R8, P5, R5, R6, RZ ;  /* 0x0000000605087210 */ /* 0x002fe40007fbe0ff */
[-C--:B------:R-:W-:Y:S02]  /*f240*/  LEA.HI.X.SX32 R17, R15, R7.reuse, 0x1, P0 ;  /* 0x000000070f117211 */ /* 0x080fe400000f0eff */
[-C--:B------:R-:W-:Y:S02]  /*f250*/  LEA.HI.X.SX32 R9, R4, R7.reuse, 0x1, P5 ;  /* 0x0000000704097211 */ /* 0x080fe400028f0eff */
[----:B------:R-:W-:Y:S01]  /*f260*/  LEA.HI.X.SX32 R11, R5, R7, 0x1, P2 ;  /* 0x00000007050b7211 */ /* 0x000fe200010f0eff */
[C---:B------:R-:W-:Y:S01]  /*f270*/  IMAD R2, R0.reuse, 0xf2, RZ ;  /* 0x000000f200027824 */ /* 0x040fe200078e02ff */
[----:B------:R0:W-:Y:S01]  /*f280*/  STL.64 [R1+0xf90], R18 ;  /* 0x000f901201007387 */ /* 0x0001e20000100a00 */
[----:B------:R-:W-:-:S03]  /*f290*/  IMAD R14, R0, 0xf8, RZ ;  /* 0x000000f8000e7824 */ /* 0x000fc600078e02ff */
[----:B------:R1:W-:Y:S01]  /*f2a0*/  STL.64 [R1+0xf18], R16 ;  /* 0x000f181001007387 */ /* 0x0003e20000100a00 */
[----:B------:R-:W-:-:S03]  /*f2b0*/  IADD3 R20, P1, R2, R6, RZ ;  /* 0x0000000602147210 */ /* 0x000fc60007f3e0ff */
[----:B------:R2:W-:Y:S01]  /*f2c0*/  STL.64 [R1+0xe28], R8 ;  /* 0x000e280801007387 */ /* 0x0005e20000100a00 */
[C---:B------:R-:W-:Y:S02]  /*f2d0*/  IMAD R2, R0.reuse, 0xf4, RZ ;  /* 0x000000f400027824 */ /* 0x040fe400078e02ff */
[----:B0-----:R-:W-:Y:S01]  /*f2e0*/  IMAD R18, R0, 0x7a, RZ ;  /* 0x0000007a00127824 */ /* 0x001fe200078e02ff */
[----:B------:R0:W-:Y:S01]  /*f2f0*/  STL.64 [R1+0xc50], R10 ;  /* 0x000c500a01007387 */ /* 0x0001e20000100a00 */
[-C--:B-1----:R-:W-:Y:S01]  /*f300*/  IADD3 R16, P0, R14, R6.reuse, RZ ;  /* 0x000000060e107210 */ /* 0x082fe20007f1e0ff */
[----:B------:R-:W-:Y:S02]  /*f310*/  IMAD R14, R0, 0x3d, RZ ;  /* 0x0000003d000e7824 */ /* 0x000fe400078e02ff */
[-C--:B--2---:R-:W-:Y:S01]  /*f320*/  IADD3 R8, P5, R18, R6.reuse, RZ ;  /* 0x0000000612087210 */ /* 0x084fe20007fbe0ff */
[----:B0-----:R-:W-:Y:S01]  /*f330*/  IMAD R11, R0, 0x79, RZ ;  /* 0x00000079000b7824 */ /* 0x001fe200078e02ff */
[----:B------:R-:W-:Y:S01]  /*f340*/  IADD3 R2, P4, R2, R6, RZ ;  /* 0x0000000602027210 */ /* 0x000fe20007f9e0ff */
[----:B------:R-:W-:-:S03]  /*f350*/  IMAD R12, R0, 0xf6, RZ ;  /* 0x000000f6000c7824 */ /* 0x000fc600078e02ff */
[-C--:B------:R-:W-:Y:S02]  /*f360*/  LEA.HI.X.SX32 R21, R11, R7.reuse, 0x1, P1 ;  /* 0x000000070b157211 */ /* 0x080fe400008f0eff */
[-C--:B------:R-:W-:Y:S01]  /*f370*/  LEA.HI.X.SX32 R9, R14, R7.reuse, 0x1, P5 ;  /* 0x000000070e097211 */ /* 0x080fe200028f0eff */
[----:B------:R-:W-:Y:S01]  /*f380*/  IMAD R14, R0, 0x7c, RZ ;  /* 0x0000007c000e7824 */ /* 0x000fe200078e02ff */
[----:B------:R-:W-:Y:S01]  /*f390*/  LEA.HI.X.SX32 R3, R18, R7, 0x1, P4 ;  /* 0x0000000712037211 */ /* 0x000fe200020f0eff */
[----:B------:R0:W-:Y:S01]  /*f3a0*/  STL.64 [R1+0xc48], R20 ;  /* 0x000c481401007387 */ /* 0x0001e20000100a00 */
[-C--:B------:R-:W-:Y:S01]  /*f3b0*/  IADD3 R12, P3, R12, R6.reuse, RZ ;  /* 0x000000060c0c7210 */ /* 0x080fe20007f7e0ff */
[----:B------:R-:W-:Y:S01]  /*f3c0*/  IMAD R15, R0, 0x3e, RZ ;  /* 0x0000003e000f7824 */ /* 0x000fe200078e02ff */
[----:B------:R-:W-:Y:S01]  /*f3d0*/  IADD3 R18, P4, R14, R6, RZ ;  /* 0x000000060e127210 */ /* 0x000fe20007f9e0ff */
[C---:B------:R-:W-:Y:S01]  /*f3e0*/  IMAD R4, R0.reuse, 0xfa, RZ ;  /* 0x000000fa00047824 */ /* 0x040fe200078e02ff */
[----:B------:R1:W-:Y:S01]  /*f3f0*/  STL.64 [R1+0xe20], R8 ;  /* 0x000e200801007387 */ /* 0x0003e20000100a00 */
[----:B------:R-:W-:-:S02]  /*f400*/  IMAD R10, R0, 0xfc, RZ ;  /* 0x000000fc000a7824 */ /* 0x000fc400078e02ff */
[C---:B0-----:R-:W-:Y:S01]  /*f410*/  IMAD R21, R0.reuse, 0x7b, RZ ;  /* 0x0000007b00157824 */ /* 0x041fe200078e02ff */
[----:B------:R0:W-:Y:S01]  /*f420*/  STL.64 [R1+0xc40], R2 ;  /* 0x000c400201007387 */ /* 0x0001e20000100a00 */
[C---:B------:R-:W-:Y:S01]  /*f430*/  IMAD R20, R0.reuse, 0x1f, RZ ;  /* 0x0000001f00147824 */ /* 0x040fe200078e02ff */
[-C--:B------:R-:W-:Y:S02]  /*f440*/  LEA.HI.X.SX32 R19, R15, R7.reuse, 0x1, P4 ;  /* 0x000000070f137211 */ /* 0x080fe400020f0eff */
[-C--:B------:R-:W-:Y:S02]  /*f450*/  LEA.HI.X.SX32 R13, R21, R7.reuse, 0x1, P3 ;  /* 0x00000007150d7211 */ /* 0x080fe400018f0eff */
[-C--:B-1----:R-:W-:Y:S01]  /*f460*/  IADD3 R8, P5, R15, R6.reuse, RZ ;  /* 0x000000060f087210 */ /* 0x082fe20007fbe0ff */
[----:B------:R-:W-:Y:S01]  /*f470*/  IMAD R15, R0, 0x7d, RZ ;  /* 0x0000007d000f7824 */ /* 0x000fe200078e02ff */
[-C--:B------:R-:W-:Y:S01]  /*f480*/  IADD3 R4, P2, R4, R6.reuse, RZ ;  /* 0x0000000604047210 */ /* 0x080fe20007f5e0ff */
[----:B0-----:R-:W-:Y:S01]  /*f490*/  IMAD R2, R0, 0x7e, RZ ;  /* 0x0000007e00027824 */ /* 0x001fe200078e02ff */
[-C--:B------:R-:W-:Y:S01]  /*f4a0*/  LEA.HI.X.SX32 R17, R14, R7.reuse, 0x1, P0 ;  /* 0x000000070e117211 */ /* 0x080fe200000f0eff */
[----:B------:R0:W-:Y:S01]  /*f4b0*/  STL.64 [R1+0xc38], R12 ;  /* 0x000c380c01007387 */ /* 0x0001e20000100a00 */
[----:B------:R-:W-:Y:S01]  /*f4c0*/  IADD3 R10, P1, R10, R6, RZ ;  /* 0x000000060a0a7210 */ /* 0x000fe20007f3e0ff */
[----:B------:R-:W-:Y:S01]  /*f4d0*/  IMAD R14, R0, 0x3f, RZ ;  /* 0x0000003f000e7824 */ /* 0x000fe200078e02ff */
[----:B------:R-:W-:-:S02]  /*f4e0*/  LEA.HI.X.SX32 R9, R20, R7, 0x1, P5 ;  /* 0x0000000714097211 */ /* 0x000fc400028f0eff */
[-C--:B------:R-:W-:Y:S02]  /*f4f0*/  LEA.HI.X.SX32 R5, R15, R7.reuse, 0x1, P2 ;  /* 0x000000070f057211 */ /* 0x080fe400010f0eff */
[C---:B------:R-:W-:Y:S01]  /*f500*/  LEA.HI.X.SX32 R11, R2.reuse, R7, 0x1, P1 ;  /* 0x00000007020b7211 */ /* 0x040fe200008f0eff */
[----:B------:R1:W-:Y:S01]  /*f510*/  STL.64 [R1+0xf10], R8 ;  /* 0x000f100801007387 */ /* 0x0003e20000100a00 */
[----:B0-----:R-:W-:-:S03]  /*f520*/  IADD3 R12, P3, R2, R6, RZ ;  /* 0x00000006020c7210 */ /* 0x001fc60007f7e0ff */
[----:B------:R0:W-:Y:S01]  /*f530*/  STL.64 [R1+0xe18], R18 ;  /* 0x000e181201007387 */ /* 0x0001e20000100a00 */
[----:B------:R-:W-:-:S03]  /*f540*/  LEA.HI.X.SX32 R13, R14, R7, 0x1, P3 ;  /* 0x000000070e0d7211 */ /* 0x000fc600018f0eff */
[----:B------:R-:W-:Y:S01]  /*f550*/  STL.64 [R1+0xc30], R16 ;  /* 0x000c301001007387 */ /* 0x000fe20000100a00 */
[----:B------:R-:W-:-:S03]  /*f560*/  IMAD.SHL.U32 R3, R0, 0x2, RZ ;  /* 0x0000000200037824 */ /* 0x000fc600078e00ff */
[----:B------:R2:W-:Y:S04]  /*f570*/  STL.64 [R1+0xc28], R4 ;  /* 0x000c280401007387 */ /* 0x0005e80000100a00 */
[----:B------:R-:W-:Y:S01]  /*f580*/  STL.64 [R1+0xc20], R10 ;  /* 0x000c200a01007387 */ /* 0x000fe20000100a00 */
[----:B-1----:R-:W-:-:S03]  /*f590*/  IADD3 R8, P5, R3, R6, RZ ;  /* 0x0000000603087210 */ /* 0x002fc60007fbe0ff */
[----:B------:R1:W-:Y:S01]  /*f5a0*/  STL.64 [R1+0xe10], R12 ;  /* 0x000e100c01007387 */ /* 0x0003e20000100a00 */
[CC--:B0-----:R-:W-:Y:S02]  /*f5b0*/  LEA R18, P4, R0.reuse, R6.reuse, 0x2 ;  /* 0x0000000600127211 */ /* 0x0c1fe400078810ff */
[C---:B--2---:R-:W-:Y:S02]  /*f5c0*/  LEA R4, P2, R0.reuse, R6, 0x4 ;  /* 0x0000000600047211 */ /* 0x044fe400078420ff */
[----:B------:R-:W-:Y:S02]  /*f5d0*/  LEA.HI.X.SX32 R9, R0, R7, 0x1, P5 ;  /* 0x0000000700097211 */ /* 0x000fe400028f0eff */
[----:B-1----:R-:W-:Y:S02]  /*f5e0*/  MOV R12, c[0x0][0x1a4] ;  /* 0x00006900000c7a02 */ /* 0x002fe40000000f00 */
[----:B------:R-:W-:Y:S02]  /*f5f0*/  MOV R13, c[0x0][0x1a4] ;  /* 0x00006900000d7a02 */ /* 0x000fe40000000f00 */
[----:B------:R-:W-:-:S02]  /*f600*/  SHF.L.U32 R12, R12, 0x3, RZ ;  /* 0x000000030c0c7819 */ /* 0x000fc400000006ff */
[----:B------:R-:W-:Y:S02]  /*f610*/  LEA R16, P0, R0, R6, 0x3 ;  /* 0x0000000600107211 */ /* 0x000fe400078018ff */
[----:B------:R-:W-:Y:S02]  /*f620*/  SHF.L.U32 R13, R13, 0x2, RZ ;  /* 0x000000020d0d7819 */ /* 0x000fe400000006ff */
[-C--:B------:R-:W-:Y:S02]  /*f630*/  LEA.HI.X.SX32 R19, R3, R7.reuse, 0x1, P4 ;  /* 0x0000000703137211 */ /* 0x080fe400020f0eff */
[-C--:B------:R-:W-:Y:S01]  /*f640*/  LEA.HI.X.SX32 R5, R12, R7.reuse, 0x1, P2 ;  /* 0x000000070c057211 */ /* 0x080fe200010f0eff */
[----:B------:R-:W-:Y:S01]  /*f650*/  STL.64 [R1+0x1000], R8 ;  /* 0x0010000801007387 */ /* 0x000fe20000100a00 */
[----:B------:R-:W-:Y:S01]  /*f660*/  LEA.HI.X.SX32 R17, R13, R7, 0x1, P0 ;  /* 0x000000070d117211 */ /* 0x000fe200000f0eff */
[----:B------:R-:W-:Y:S02]  /*f670*/  IMAD.MOV.U32 R2, RZ, RZ, c[0x0][0x1a4] ;  /* 0x00006900ff027624 */ /* 0x000fe400078e00ff */
[----:B------:R-:W-:Y:S01]  /*f680*/  STL.64 [R1+0xff8], R18 ;  /* 0x000ff81201007387 */ /* 0x000fe20000100a00 */
[----:B------:R-:W-:Y:S01]  /*f690*/  IMAD.MOV.U32 R13, RZ, RZ, c[0x0][0x1a4] ;  /* 0x00006900ff0d7624 */ /* 0x000fe200078e00ff */
[----:B------:R-:W-:-:S02]  /*f6a0*/  MOV R12, c[0x0][0x1a4] ;  /* 0x00006900000c7a02 */ /* 0x000fc40000000f00 */
[----:B------:R0:W-:Y:S01]  /*f6b0*/  STL.64 [R1+0xfc8], R4 ;  /* 0x000fc80401007387 */ /* 0x0001e20000100a00 */
[----:B------:R-:W-:Y:S01]  /*f6c0*/  IMAD R2, R2, 0xfe, RZ ;  /* 0x000000fe02027824 */ /* 0x000fe200078e02ff */
[CC--:B------:R-:W-:Y:S02]  /*f6d0*/  LEA R14, P3, R0.reuse, R6.reuse, 0x5 ;  /* 0x00000006000e7211 */ /* 0x0c0fe400078628ff */
[----:B------:R-:W-:Y:S02]  /*f6e0*/  SHF.L.U32 R13, R13, 0x4, RZ ;  /* 0x000000040d0d7819 */ /* 0x000fe400000006ff */
[-C--:B------:R-:W-:Y:S02]  /*f6f0*/  LEA R10, P1, R0, R6.reuse, 0x6 ;  /* 0x00000006000a7211 */ /* 0x080fe400078230ff */
[----:B------:R-:W-:Y:S02]  /*f700*/  SHF.L.U32 R12, R12, 0x5, RZ ;  /* 0x000000050c0c7819 */ /* 0x000fe400000006ff */
[----:B0-----:R-:W-:Y:S01]  /*f710*/  MOV R5, c[0x0][0x1a4] ;  /* 0x0000690000057a02 */ /* 0x001fe20000000f00 */
[----:B------:R-:W-:Y:S01]  /*f720*/  IMAD.MOV.U32 R4, RZ, RZ, c[0x0][0x1a4] ;  /* 0x00006900ff047624 */ /* 0x000fe200078e00ff */
[----:B------:R-:W-:-:S03]  /*f730*/  LEA R8, P5, R0, R6, 0x7 ;  /* 0x0000000600087211 */ /* 0x000fc600078a38ff */
[----:B------:R-:W-:Y:S01]  /*f740*/  IMAD.SHL.U32 R5, R5, 0x40, RZ ;  /* 0x0000004005057824 */ /* 0x000fe200078e00ff */
[----:B------:R-:W-:Y:S01]  /*f750*/  IADD3 R2, P4, R2, R6, RZ ;  /* 0x0000000602027210 */ /* 0x000fe20007f9e0ff */
[----:B------:R-:W-:Y:S01]  /*f760*/  IMAD R4, R4, 0x7f, RZ ;  /* 0x0000007f04047824 */ /* 0x000fe200078e02ff */
[-C--:B------:R-:W-:Y:S02]  /*f770*/  LEA.HI.X.SX32 R15, R13, R7.reuse, 0x1, P3 ;  /* 0x000000070d0f7211 */ /* 0x080fe400018f0eff */
[-C--:B------:R-:W-:Y:S01]  /*f780*/  LEA.HI.X.SX32 R11, R12, R7.reuse, 0x1, P1 ;  /* 0x000000070c0b7211 */ /* 0x080fe200008f0eff */
[----:B------:R-:W-:Y:S01]  /*f790*/  STL.64 [R1+0xfe8], R16 ;  /* 0x000fe81001007387 */ /* 0x000fe20000100a00 */
[-C--:B------:R-:W-:Y:S02]  /*f7a0*/  LEA.HI.X.SX32 R9, R5, R7.reuse, 0x1, P5 ;  /* 0x0000000705097211 */ /* 0x080fe400028f0eff */
[----:B------:R-:W-:Y:S01]  /*f7b0*/  LEA.HI.X.SX32 R3, R4, R7, 0x1, P4 ;  /* 0x0000000704037211 */ /* 0x000fe200020f0eff */
[----:B------:R-:W-:Y:S04]  /*f7c0*/  STL.64 [R1+0xf88], R14 ;  /* 0x000f880e01007387 */ /* 0x000fe80000100a00 */
[----:B------:R-:W-:Y:S04]  /*f7d0*/  STL.64 [R1+0xf08], R10 ;  /* 0x000f080a01007387 */ /* 0x000fe80000100a00 */
[----:B------:R-:W-:Y:S04]  /*f7e0*/  STL [R1+0x68c], RZ ;  /* 0x00068cff01007387 */ /* 0x000fe80000100800 */
[----:B------:R-:W-:Y:S04]  /*f7f0*/  STL.64 [R1+0xc18], R8 ;  /* 0x000c180801007387 */ /* 0x000fe80000100a00 */
[----:B------:R0:W-:Y:S04]  /*f800*/  STL.64 [R1+0xc10], R2 ;  /* 0x000c100201007387 */ /* 0x0001e80000100a00 */
        /* <DEDUP_REMOVED lines=21> */
[----:B0-----:R-:W0:Y:S04]  /*f960*/  S2R R3, SR_TID.X ;  /* 0x0000000000037919 */ /* 0x001e280000002100 */
[----:B------:R1:W-:Y:S04]  /*f970*/  STL [R1+0x624], RZ ;  /* 0x000624ff01007387 */ /* 0x0003e80000100800 */
[----:B------:R1:W-:Y:S04]  /*f980*/  STL [R1+0x628], RZ ;  /* 0x000628ff01007387 */ /* 0x0003e80000100800 */
[----:B------:R-:W2:Y:S04]  /*f990*/  S2R R4, SR_TID.X ;  /* 0x0000000000047919 */ /* 0x000ea80000002100 */
        /* <DEDUP_REMOVED lines=16> */
[----:B------:R1:W-:Y:S01]  /*faa0*/  STL [R1+0x73c], RZ ;  /* 0x00073cff01007387 */ /* 0x0003e20000100800 */
[----:B0-----:R-:W-:-:S02]  /*fab0*/  LOP3.LUT R2, R3, 0x7, RZ, 0xc0, !PT ;  /* 0x0000000703027812 */ /* 0x001fc400078ec0ff */
[----:B--2---:R-:W-:Y:S02]  /*fac0*/  LOP3.LUT P6, RZ, R4, 0x80, RZ, 0xc0, !PT ;  /* 0x0000008004ff7812 */ /* 0x004fe400078cc0ff */
[C---:B------:R-:W-:Y:S01]  /*fad0*/  LOP3.LUT R6, R3.reuse, 0x7f, RZ, 0xc0, !PT ;  /* 0x0000007f03067812 */ /* 0x040fe200078ec0ff */
[C---:B------:R-:W-:Y:S01]  /*fae0*/  IMAD R5, R2.reuse, 0x210, RZ ;  /* 0x0000021002057824 */ /* 0x040fe200078e02ff */
[----:B------:R-:W-:Y:S01]  /*faf0*/  SHF.L.U32 R7, R3, 0x1, RZ ;  /* 0x0000000103077819 */ /* 0x000fe200000006ff */
[----:B------:R-:W-:Y:S01]  /*fb00*/  IMAD R2, R2, 0x110, RZ ;  /* 0x0000011002027824 */ /* 0x000fe200078e02ff */
[----:B------:R-:W-:Y:S01]  /*fb10*/  SEL R3, RZ, 0x110, !P6 ;  /* 0x00000110ff037807 */ /* 0x000fe20007000000 */
[----:B------:R-:W-:Y:S01]  /*fb20*/  IMAD.SHL.U32 R4, R4, 0x2, RZ ;  /* 0x0000000204047824 */ /* 0x000fe200078e00ff */
[----:B------:R-:W-:Y:S02]  /*fb30*/  SHF.L.U32 R6, R6, 0x1, RZ ;  /* 0x0000000106067819 */ /* 0x000fe400000006ff */
[----:B------:R-:W-:-:S02]  /*fb40*/  LOP3.LUT R5, R5, 0x30, R7, 0x78, !PT ;  /* 0x0000003005057812 */ /* 0x000fc400078e7807 */
[----:B------:R-:W-:Y:S02]  /*fb50*/  LOP3.LUT R3, R3, R6, RZ, 0x3c, !PT ;  /* 0x0000000603037212 */ /* 0x000fe400078e3cff */
[----:B------:R-:W-:Y:S02]  /*fb60*/  LOP3.LUT R2, R2, 0x30, R4, 0x78, !PT ;  /* 0x0000003002027812 */ /* 0x000fe400078e7804 */
[C---:B------:R-:W-:Y:S02]  /*fb70*/  LOP3.LUT R0, R3.reuse, 0x20, RZ, 0x3c, !PT ;  /* 0x0000002003007812 */ /* 0x040fe400078e3cff */
[----:B------:R-:W-:Y:S02]  /*fb80*/  LOP3.LUT R4, R3, 0x40, RZ, 0x3c, !PT ;  /* 0x0000004003047812 */ /* 0x000fe400078e3cff */
[----:B------:R-:W-:Y:S02]  /*fb90*/  LOP3.LUT R5, R5, 0x40, RZ, 0x3c, !PT ;  /* 0x0000004005057812 */ /* 0x000fe400078e3cff */
[----:B------:R-:W-:-:S02]  /*fba0*/  LOP3.LUT R3, R3, 0x60, RZ, 0x3c, !PT ;  /* 0x0000006003037812 */ /* 0x000fc400078e3cff */
[----:B-1----:R-:W-:Y:S02]  /*fbb0*/  LOP3.LUT R0, R2, 0x40, RZ, 0x3c, !PT ;  /* 0x0000004002007812 */ /* 0x002fe400078e3cff */
.L_x_2:
[----:B------:R-:W2:Y:S04]  /*fbc0*/  LDL.64 R6, [R1+0xaa0] ;  /* 0x000aa00001067983 */ /* 0x000ea80000100a00 */
[----:B------:R-:W2:Y:S04]  /*fbd0*/  LDL R0, [R1+0x7d4] ;  /* 0x0007d40001007983 */ /* 0x000ea80000100800 */
[----:B------:R-:W3:Y:S04]  /*fbe0*/  LDL.64 R4, [R1+0x1000] ;  /* 0x0010000001047983 */ /* 0x000ee80000100a00 */
[----:B------:R-:W4:Y:S04]  /*fbf0*/  LDL.64 R2, [R1+0xff8] ;  /* 0x000ff80001027983 */ /* 0x000f280000100a00 */
[----:B------:R-:W5:Y:S04]  /*fc00*/  LDL.64 R10, [R1+0xff0] ;  /* 0x000ff000010a7983 */ /* 0x000f680000100a00 */
[----:B------:R-:W5:Y:S04]  /*fc10*/  LDL.64 R20, [R1+0xfd8] ;  /* 0x000fd80001147983 */ /* 0x000f680000100a00 */
[----:B------:R-:W5:Y:S04]  /*fc20*/  LDL.64 R8, [R1+0xfe8] ;  /* 0x000fe80001087983 */ /* 0x000f680000100a00 */
[----:B------:R-:W5:Y:S04]  /*fc30*/  LDL.64 R18, [R1+0xfe0] ;  /* 0x000fe00001127983 */ /* 0x000f680000100a00 */
[----:B------:R-:W5:Y:S04]  /*fc40*/  LDL.64 R12, [R1+0xfd0] ;  /* 0x000fd000010c7983 */ /* 0x000f680000100a00 */
[----:B------:R-:W5:Y:S04]  /*fc50*/  LDL.64 R16, [R1+0xfc8] ;  /* 0x000fc80001107983 */ /* 0x000f680000100a00 */
[----:B------:R-:W5:Y:S04]  /*fc60*/  LDL.64 R24, [R1+0xfc0] ;  /* 0x000fc00001187983 */ /* 0x000f680000100a00 */
[----:B------:R-:W5:Y:S04]  /*fc70*/  LDL.64 R22, [R1+0xfb0] ;  /* 0x000fb00001167983 */ /* 0x000f680000100a00 */
[----:B------:R-:W5:Y:S01]  /*fc80*/  LDL.64 R14, [R1+0xfb8] ;  /* 0x000fb800010e7983 */ /* 0x000f620000100a00 */
[----:B--2---:R-:W-:-:S05]  /*fc90*/  IMAD.WIDE R6, R0, 0x2, R6 ;  /* 0x0000000200067825 */ /* 0x004fca00078e0206 */
[----:B------:R0:W2:Y:S01]  /*fca0*/  LDG.E.U16 R29, [R6.64] ;  /* 0x00000004061d7981 */ /* 0x0000a2000c1e1500 */
[----:B---3--:R-:W-:-:S04]  /*fcb0*/  IMAD.WIDE R4, R0, 0x2, R4 ;  /* 0x0000000200047825 */ /* 0x008fc800078e0204 */
[C---:B----4-:R-:W-:Y:S01]  /*fcc0*/  IMAD.WIDE R2, R0.reuse, 0x2, R2 ;  /* 0x0000000200027825 */ /* 0x050fe200078e0202 */
[----:B------:R1:W3:Y:S03]  /*fcd0*/  LDG.E.U16 R26, [R4.64] ;  /* 0x00000004041a7981 */ /* 0x0002e6000c1e1500 */
[C---:B-----5:R-:W-:Y:S01]  /*fce0*/  IMAD.WIDE R10, R0.reuse, 0x2, R10 ;  /* 0x00000002000a7825 */ /* 0x060fe200078e020a */
[----:B------:R4:W5:Y:S03]  /*fcf0*/  LDG.E.U16 R27, [R2.64] ;  /* 0x00000004021b7981 */ /* 0x000966000c1e1500 */
[C---:B-1----:R-:W-:Y:S02]  /*fd00*/  IMAD.WIDE R4, R0.reuse, 0x2, R20 ;  /* 0x0000000200047825 */ /* 0x042fe400078e0214 */
[----:B------:R1:W5:Y:S02]  /*fd10*/  LDG.E.U16 R21, [R10.64] ;  /* 0x000000040a157981 */ /* 0x000364000c1e1500 */
[----:B------:R-:W-:-:S04]  /*fd20*/  IMAD.WIDE R8, R0, 0x2, R8 ;  /* 0x0000000200087825 */ /* 0x000fc800078e0208 */
[C---:B0-----:R-:W-:Y:S01]  /*fd30*/  IMAD.WIDE R6, R0.reuse, 0x2, R18 ;  /* 0x0000000200067825 */ /* 0x041fe200078e0212 */
[----:B------:R0:W5:Y:S04]  /*fd40*/  LDG.E.U16 R28, [R8.64] ;  /* 0x00000004081c7981 */ /* 0x000168000c1e1500 */
[----:B------:R-:W5:Y:S01]  /*fd50*/  LDL.64 R18, [R1+0xfa8] ;  /* 0x000fa80001127983 */ /* 0x000f620000100a00 */
[----:B----4-:R-:W-:-:S03]  /*fd60*/  IMAD.WIDE R2, R0, 0x2, R12 ;  /* 0x0000000200027825 */ /* 0x010fc600078e020c */
[----:B--2---:R2:W-:Y:S04]  /*fd70*/  STL [R1+0x19c], R29 ;  /* 0x00019c1d01007387 */ /* 0x0045e80000100800 */
[----:B--2---:R2:W4:Y:S01]  /*fd80*/  LDG.E.U16 R29, [R6.64] ;  /* 0x00000004061d7981 */ /* 0x004522000c1e1500 */
[----:B-1----:R-:W-:-:S03]  /*fd90*/  IMAD.WIDE R10, R0, 0x2, R16 ;  /* 0x00000002000a7825 */ /* 0x002fc600078e0210 */
[----:B---3--:R1:W-:Y:S01]  /*fda0*/  STL [R1+0x198], R26 ;  /* 0x0001981a01007387 */ /* 0x0083e20000100800 */
[----:B0-----:R-:W-:-:S03]  /*fdb0*/  IMAD.WIDE R8, R0, 0x2, R24 ;  /* 0x0000000200087825 */ /* 0x001fc600078e0218 */
[----:B------:R-:W3:Y:S04]  /*fdc0*/  LDL.64 R12, [R1+0xfa0] ;  /* 0x000fa000010c7983 */ /* 0x000ee80000100a00 */
[----:B-----5:R0:W-:Y:S04]  /*fdd0*/  STL [R1+0x194], R27 ;  /* 0x0001941b01007387 */ /* 0x0201e80000100800 */
[----:B-1----:R1:W5:Y:S04]  /*fde0*/  LDG.E.U16 R26, [R4.64] ;  /* 0x00000004041a7981 */ /* 0x002368000c1e1500 */
[----:B------:R2:W-:Y:S04]  /*fdf0*/  STL [R1+0x190], R21 ;  /* 0x0001901501007387 */ /* 0x0005e80000100800 */
[----:B0-----:R0:W5:Y:S01]  /*fe00*/  LDG.E.U16 R27, [R2.64] ;  /* 0x00000004021b7981 */ /* 0x001162000c1e1500 */
[----:B-1----:R-:W-:-:S03]  /*fe10*/  IMAD.WIDE R4, R0, 0x2, R22 ;  /* 0x0000000200047825 */ /* 0x002fc600078e0216 */
[----:B------:R-:W5:Y:S04]  /*fe20*/  LDL.64 R24, [R1+0xf88] ;  /* 0x000f880001187983 */ /* 0x000f680000100a00 */
[----:B--2---:R-:W2:Y:S04]  /*fe30*/  LDL.64 R20, [R1+0xf98] ;  /* 0x000f980001147983 */ /* 0x004ea80000100a00 */
[----:B------:R3:W2:Y:S01]  /*fe40*/  LDG.E.U16 R23, [R10.64] ;  /* 0x000000040a177981 */ /* 0x0006a2000c1e1500 */
[----:B------:R-:W-:-:S03]  /*fe50*/  IMAD.WIDE R6, R0, 0x2, R14 ;  /* 0x0000000200067825 */ /* 0x000fc600078e020e */
[----:B------:R-:W2:Y:S04]  /*fe60*/  LDL.64 R16, [R1+0xf90] ;  /* 0x000f900001107983 */ /* 0x000ea80000100a00 */
[----:B------:R-:W2:Y:S04]  /*fe70*/  LDL.64 R14, [R1+0xf80] ;  /* 0x000f8000010e7983 */ /* 0x000ea80000100a00 */
[----:B------:R1:W-:Y:S04]  /*fe80*/  STL [R1+0x18c], R28 ;  /* 0x00018c1c01007387 */ /* 0x0003e80000100800 */
[----:B-1----:R2:W2:Y:S04]  /*fe90*/  LDG.E.U16 R28, [R8.64] ;  /* 0x00000004081c7981 */ /* 0x0024a8000c1e1500 */
[----:B----4-:R1:W-:Y:S04]  /*fea0*/  STL [R1+0x188], R29 ;  /* 0x0001881d01007387 */ /* 0x0103e80000100800 */
[----:B-1----:R1:W4:Y:S01]  /*feb0*/  LDG.E.U16 R29, [R6.64] ;  /* 0x00000004061d7981 */ /* 0x002322000c1e1500 */
[----:B0-----:R-:W-:-:S04]  /*fec0*/  IMAD.WIDE R2, R0, 0x2, R18 ;  /* 0x0000000200027825 */ /* 0x001fc800078e0212 */
[C---:B---3--:R-:W-:Y:S01]  /*fed0*/  IMAD.WIDE R10, R0.reuse, 0x2, R12 ;  /* 0x00000002000a7825 */ /* 0x048fe200078e020c */
[----:B-----5:R0:W-:Y:S04]  /*fee0*/  STL [R1+0x184], R26 ;  /* 0x0001841a01007387 */ /* 0x0201e80000100800 */
[----:B------:R-:W3:Y:S04]  /*fef0*/  LDL.64 R18, [R1+0xf78] ;  /* 0x000f780001127983 */ /* 0x000ee80000100a00 */
[----:B------:R5:W-:Y:S04]  /*ff00*/  STL [R1+0x180], R27 ;  /* 0x0001801b01007387 */ /* 0x000be80000100800 */
[----:B0-----:R0:W3:Y:S01]  /*ff10*/  LDG.E.U16 R26, [R4.64] ;  /* 0x00000004041a7981 */ /* 0x0010e2000c1e1500 */
[----:B--2---:R-:W-:-:S03]  /*ff20*/  IMAD.WIDE R8, R0, 0x2, R20 ;  /* 0x0000000200087825 */ /* 0x004fc600078e0214 */
[----:B-----5:R2:W5:Y:S04]  /*ff30*/  LDG.E.U16 R27, [R2.64] ;  /* 0x00000004021b7981 */ /* 0x020568000c1e1500 */
[----:B------:R1:W-:Y:S01]  /*ff40*/  STL [R1+0x17c], R23 ;  /* 0x00017c1701007387 */ /* 0x0003e20000100800 */
[----:B0-----:R-:W-:-:S03]  /*ff50*/  IMAD.WIDE R4, R0, 0x2, R24 ;  /* 0x0000000200047825 */ /* 0x001fc600078e0218 */
[----:B------:R-:W5:Y:S04]  /*ff60*/  LDL.64 R20, [R1+0xf60] ;  /* 0x000f600001147983 */ /* 0x000f680000100a00 */
[----:B------:R3:W5:Y:S04]  /*ff70*/  LDG.E.U16 R25, [R10.64] ;  /* 0x000000040a197981 */ /* 0x000768000c1e1500 */
[----:B-1----:R-:W5:Y:S01]  /*ff80*/  LDL.64 R22, [R1+0xf70] ;  /* 0x000f700001167983 */ /* 0x002f620000100a00 */
[----:B------:R-:W-:-:S03]  /*ff90*/  IMAD.WIDE R6, R0, 0x2, R16 ;  /* 0x0000000200067825 */ /* 0x000fc600078e0210 */
[----:B------:R-:W5:Y:S04]  /*ffa0*/  LDL.64 R12, [R1+0xf68] ;  /* 0x000f6800010c7983 */ /* 0x000f680000100a00 */
[----:B------:R-:W5:Y:S04]  /*ffb0*/  LDL.64 R16, [R1+0xf58] ;  /* 0x000f580001107983 */ /* 0x000f680000100a00 */
[----:B------:R0:W-:Y:S04]  /*ffc0*/  STL [R1+0x178], R28 ;  /* 0x0001781c01007387 */ /* 0x0001e80000100800 */
[----:B0-----:R0:W5:Y:S04]  /*ffd0*/  LDG.E.U16 R28, [R8.64] ;  /* 0x00000004081c7981 */ /* 0x001168000c1e1500 */
[----:B----4-:R1:W-:Y:S04]  /*ffe0*/  STL [R1+0x174], R29 ;  /* 0x0001741d01007387 */ /* 0x0103e80000100800 */
[----:B-1----:R1:W4:Y:S01]  /*fff0*/  LDG.E.U16 R29, [R6.64] ;  /* 0x00000004061d7981 */ /* 0x002322000c1e1500 */
[----:B--2---:R-:W-:-:S04]  /*10000*/  IMAD.WIDE R2, R0, 0x2, R14 ;  /* 0x0000000200027825 */ /* 0x004fc800078e020e */
[C---:B---3--:R-:W-:Y:S01]  /*10010*/  IMAD.WIDE R10, R0.reuse, 0x2, R18 ;  /* 0x00000002000a7825 */ /* 0x048fe200078e0212 */
[----:B------:R2:W-:Y:S04]  /*10020*/  STL [R1+0x170], R26 ;  /* 0x0001701a01007387 */ /* 0x0005e80000100800 */
[----:B------:R-:W3:Y:S04]  /*10030*/  LDL.64 R14, [R1+0xf50] ;  /* 0x000f5000010e7983 */ /* 0x000ee80000100a00 */
[----:B-----5:R5:W-:Y:S04]  /*10040*/  STL [R1+0x16c], R27 ;  /* 0x00016c1b01007387 */ /* 0x020be80000100800 */
[----:B--2---:R2:W3:Y:S04]  /*10050*/  LDG.E.U16 R26, [R4.64] ;  /* 0x00000004041a7981 */ /* 0x0044e8000c1e1500 */
[----:B-----5:R5:W3:Y:S04]  /*10060*/  LDG.E.U16 R27, [R2.64] ;  /* 0x00000004021b7981 */ /* 0x020ae8000c1e1500 */
[----:B------:R1:W-:Y:S01]  /*10070*/  STL [R1+0x168], R25 ;  /* 0x0001681901007387 */ /* 0x0003e20000100800 */
[----:B0-----:R-:W-:-:S03]  /*10080*/  IMAD.WIDE R8, R0, 0x2, R22 ;  /* 0x0000000200087825 */ /* 0x001fc600078e0216 */
[----:B------:R-:W3:Y:S01]  /*10090*/  LDL.64 R22, [R1+0xf38] ;  /* 0x000f380001167983 */ /* 0x000ee20000100a00 */
[----:B--2---:R-:W-:-:S03]  /*100a0*/  IMAD.WIDE R4, R0, 0x2, R20 ;  /* 0x0000000200047825 */ /* 0x004fc600078e0214 */
[----:B------:R3:W2:Y:S04]  /*100b0*/  LDG.E.U16 R21, [R10.64] ;  /* 0x000000040a157981 */ /* 0x0006a8000c1e1500 */
[----:B-1----:R-:W2:Y:S01]  /*100c0*/  LDL.64 R24, [R1+0xf48] ;  /* 0x000f480001187983 */ /* 0x002ea20000100a00 */
[----:B------:R-:W-:-:S03]  /*100d0*/  IMAD.WIDE R6, R0, 0x2, R12 ;  /* 0x0000000200067825 */ /* 0x000fc600078e020c */
[----:B------:R-:W2:Y:S04]  /*100e0*/  LDL.64 R18, [R1+0xf40] ;  /* 0x000f400001127983 */ /* 0x000ea80000100a00 */
[----:B------:R-:W2:Y:S04]  /*100f0*/  LDL.64 R12, [R1+0xf30] ;  /* 0x000f3000010c7983 */ /* 0x000ea80000100a00 */
[----:B------:R0:W-:Y:S04]  /*10100*/  STL [R1+0x164], R28 ;  /* 0x0001641c01007387 */ /* 0x0001e80000100800 */
[----:B0-----:R0:W2:Y:S04]  /*10110*/  LDG.E.U16 R28, [R8.64] ;  /* 0x00000004081c7981 */ /* 0x0010a8000c1e1500 */
[----:B----4-:R1:W-:Y:S04]  /*10120*/  STL [R1+0x160], R29 ;  /* 0x0001601d01007387 */ /* 0x0103e80000100800 */
[----:B-1----:R1:W4:Y:S01]  /*10130*/  LDG.E.U16 R29, [R6.64] ;  /* 0x00000004061d7981 */ /* 0x002322000c1e1500 */
[----:B-----5:R-:W-:-:S04]  /*10140*/  IMAD.WIDE R2, R0, 0x2, R16 ;  /* 0x0000000200027825 */ /* 0x020fc800078e0210 */
[C---:B---3--:R-:W-:Y:S01]  /*10150*/  IMAD.WIDE R10, R0.reuse, 0x2, R14 ;  /* 0x00000002000a7825 */ /* 0x048fe200078e020e */
[----:B------:R3:W-:Y:S04]  /*10160*/  STL [R1+0x15c], R26 ;  /* 0x00015c1a01007387 */ /* 0x0007e80000100800 */
[----:B------:R-:W5:Y:S04]  /*10170*/  LDL.64 R16, [R1+0xf28] ;  /* 0x000f280001107983 */ /* 0x000f680000100a00 */
[----:B------:R0:W-:Y:S04]  /*10180*/  STL [R1+0x158], R27 ;  /* 0x0001581b01007387 */ /* 0x0001e80000100800 */
[----:B---3--:R3:W5:Y:S04]  /*10190*/  LDG.E.U16 R26, [R4.64] ;  /* 0x00000004041a7981 */ /* 0x008768000c1e1500 */
[----:B0-----:R0:W5:Y:S04]  /*101a0*/  LDG.E.U16 R27, [R2.64] ;  /* 0x00000004021b7981 */ /* 0x001168000c1e1500 */
[----:B--2---:R2:W-:Y:S01]  /*101b0*/  STL [R1+0x154], R21 ;  /* 0x0001541501007387 */ /* 0x0045e20000100800 */
[----:B------:R-:W-:-:S03]  /*101c0*/  IMAD.WIDE R8, R0, 0x2, R24 ;  /* 0x0000000200087825 */ /* 0x000fc600078e0218 */
[----:B------:R-:W5:Y:S01]  /*101d0*/  LDL.64 R24, [R1+0xf10] ;  /* 0x000f100001187983 */ /* 0x000f620000100a00 */
[----:B---3--:R-:W-:-:S03]  /*101e0*/  IMAD.WIDE R4, R0, 0x2, R22 ;  /* 0x0000000200047825 */ /* 0x008fc600078e0216 */
[----:B------:R5:W3:Y:S04]  /*101f0*/  LDG.E.U16 R23, [R10.64] ;  /* 0x000000040a177981 */ /* 0x000ae8000c1e1500 */
[----:B--2---:R-:W2:Y:S01]  /*10200*/  LDL.64 R20, [R1+0xf20] ;  /* 0x000f200001147983 */ /* 0x004ea20000100a00 */
[----:B-1----:R-:W-:-:S03]  /*10210*/  IMAD.WIDE R6, R0, 0x2, R18 ;  /* 0x0000000200067825 */ /* 0x002fc600078e0212 */
[----:B------:R-:W2:Y:S04]  /*10220*/  LDL.64 R14, [R1+0xf18] ;  /* 0x000f1800010e7983 */ /* 0x000ea80000100a00 */
[----:B------:R-:W2:Y:S04]  /*10230*/  LDL.64 R18, [R1+0xf08] ;  /* 0x000f080001127983 */ /* 0x000ea80000100a00 */
[----:B------:R1:W-:Y:S04]  /*10240*/  STL [R1+0x150], R28 ;  /* 0x0001501c01007387 */ /* 0x0003e80000100800 */
[----:B-1----:R2:W2:Y:S04]  /*10250*/  LDG.E.U16 R28, [R8.64] ;  /* 0x00000004081c7981 */ /* 0x0024a8000c1e1500 */
[----:B----4-:R1:W-:Y:S04]  /*10260*/  STL [R1+0x14c], R29 ;  /* 0x00014c1d01007387 */ /* 0x0103e80000100800 */
[----:B-1----:R1:W4:Y:S01]  /*10270*/  LDG.E.U16 R29, [R6.64] ;  /* 0x00000004061d7981 */ /* 0x002322000c1e1500 */
[----:B0-----:R-:W-:-:S04]  /*10280*/  IMAD.WIDE R2, R0, 0x2, R12 ;  /* 0x0000000200027825 */ /* 0x001fc800078e020c */
[C---:B-----5:R-:W-:Y:S01]  /*10290*/  IMAD.WIDE R10, R0.reuse, 0x2, R16 ;  /* 0x00000002000a7825 */ /* 0x060fe200078e0210 */
[----:B------:R0:W-:Y:S04]  /*102a0*/  STL [R1+0x148], R26 ;  /* 0x0001481a01007387 */ /* 0x0001e80000100800 */
[----:B------:R-:W5:Y:S04]  /*102b0*/  LDL.64 R12, [R1+0xf00] ;  /* 0x000f0000010c7983 */ /* 0x000f680000100a00 */
[----:B------:R1:W-:Y:S04]  /*102c0*/  STL [R1+0x144], R27 ;  /* 0x0001441b01007387 */ /* 0x0003e80000100800 */
[----:B0-----:R0:W5:Y:S04]  /*102d0*/  LDG.E.U16 R26, [R4.64] ;  /* 0x00000004041a7981 */ /* 0x001168000c1e1500 */
[----:B-1----:R1:W5:Y:S04]  /*102e0*/  LDG.E.U16 R27, [R2.64] ;  /* 0x00000004021b7981 */ /* 0x002368000c1e1500 */
[----:B---3--:R3:W-:Y:S01]  /*102f0*/  STL [R1+0x140], R23 ;  /* 0x0001401701007387 */ /* 0x0087e20000100800 */
[----:B--2---:R-:W-:-:S03]  /*10300*/  IMAD.WIDE R8, R0, 0x2, R20 ;  /* 0x0000000200087825 */ /* 0x004fc600078e0214 */
[----:B------:R-:W2:Y:S01]  /*10310*/  LDL.64 R20, [R1+0xee8] ;  /* 0x000ee80001147983 */ /* 0x000ea20000100a00 */
[----:B0-----:R-:W-:-:S03]  /*10320*/  IMAD.WIDE R4, R0, 0x2, R24 ;  /* 0x0000000200047825 */ /* 0x001fc600078e0218 */
[----:B------:R5:W2:Y:S04]  /*10330*/  LDG.E.U16 R25, [R10.64] ;  /* 0x000000040a197981 */ /* 0x000aa8000c1e1500 */
[----:B---3--:R-:W3:Y:S01]  /*10340*/  LDL.64 R22, [R1+0xef8] ;  /* 0x000ef80001167983 */ /* 0x008ee20000100a00 */
[----:B------:R-:W-:-:S03]  /*10350*/  IMAD.WIDE R6, R0, 0x2, R14 ;  /* 0x0000000200067825 */ /* 0x000fc600078e020e */
[----:B------:R-:W3:Y:S04]  /*10360*/  LDL.64 R16, [R1+0xef0] ;  /* 0x000ef00001107983 */ /* 0x000ee80000100a00 */
[----:B------:R-:W3:Y:S04]  /*10370*/  LDL.64 R14, [R1+0xee0] ;  /* 0x000ee000010e7983 */ /* 0x000ee80000100a00 */
[----:B------:R0:W-:Y:S04]  /*10380*/  STL [R1+0x13c], R28 ;  /* 0x00013c1c01007387 */ /* 0x0001e80000100800 */
[----:B0-----:R3:W3:Y:S04]  /*10390*/  LDG.E.U16 R28, [R8.64] ;  /* 0x00000004081c7981 */ /* 0x0016e8000c1e1500 */
[----:B----4-:R0:W-:Y:S04]  /*103a0*/  STL [R1+0x138], R29 ;  /* 0x0001381d01007387 */ /* 0x0101e80000100800 */
[----:B0-----:R0:W4:Y:S01]  /*103b0*/  LDG.E.U16 R29, [R6.64] ;  /* 0x00000004061d7981 */ /* 0x001122000c1e1500 */
[----:B-1----:R-:W-:-:S04]  /*103c0*/  IMAD.WIDE R2, R0, 0x2, R18 ;  /* 0x0000000200027825 */ /* 0x002fc800078e0212 */
[C---:B-----5:R-:W-:Y:S01]  /*103d0*/  IMAD.WIDE R10, R0.reuse, 0x2, R12 ;  /* 0x00000002000a7825 */ /* 0x060fe200078e020c */
[----:B------:R1:W-:Y:S04]  /*103e0*/  STL [R1+0x134], R26 ;  /* 0x0001341a01007387 */ /* 0x0003e80000100800 */
[----:B------:R-:W5:Y:S04]  /*103f0*/  LDL.64 R18, [R1+0xed8] ;  /* 0x000ed80001127983 */ /* 0x000f680000100a00 */
[----:B------:R0:W-:Y:S04]  /*10400*/  STL [R1+0x130], R27 ;  /* 0x0001301b01007387 */ /* 0x0001e80000100800 */
[----:B-1----:R1:W5:Y:S04]  /*10410*/  LDG.E.U16 R26, [R4.64] ;  /* 0x00000004041a7981 */ /* 0x002368000c1e1500 */
[----:B0-----:R0:W5:Y:S04]  /*10420*/  LDG.E.U16 R27, [R2.64] ;  /* 0x00000004021b7981 */ /* 0x001168000c1e1500 */
[----:B--2---:R2:W-:Y:S01]  /*10430*/  STL [R1+0x12c], R25 ;  /* 0x00012c1901007387 */ /* 0x0045e20000100800 */
[----:B---3--:R-:W-:-:S03]  /*10440*/  IMAD.WIDE R8, R0, 0x2, R22 ;  /* 0x0000000200087825 */ /* 0x008fc600078e0216 */
[----:B------:R-:W3:Y:S01]  /*10450*/  LDL.64 R22, [R1+0xec0] ;  /* 0x000ec00001167983 */ /* 0x000ee20000100a00 */
[----:B-1----:R-:W-:-:S03]  /*10460*/  IMAD.WIDE R4, R0, 0x2, R20 ;  /* 0x0000000200047825 */ /* 0x002fc600078e0214 */
[----:B------:R5:W3:Y:S04]  /*10470*/  LDG.E.U16 R21, [R10.64] ;  /* 0x000000040a157981 */ /* 0x000ae8000c1e1500 */
[----:B--2---:R-:W2:Y:S01]  /*10480*/  LDL.64 R24, [R1+0xed0] ;  /* 0x000ed00001187983 */ /* 0x004ea20000100a00 */
        /* <DEDUP_REMOVED lines=19> */
[----:B------:R-:W2:Y:S01]  /*105c0*/  LDL.64 R18, [R1+0xea0] ;  /* 0x000ea00001127983 */ /* 0x000ea20000100a00 */
[----:B------:R-:W-:-:S03]  /*105d0*/  IMAD.WIDE R6, R0, 0x2, R12 ;  /* 0x0000000200067825 */ /* 0x000fc600078e020c */
[----:B---3--:R-:W3:Y:S04]  /*105e0*/  LDL.64 R20, [R1+0xea8] ;  /* 0x000ea80001147983 */ /* 0x008ee80000100a00 */
        /* <DEDUP_REMOVED lines=13> */
[----:B-1----:R-:W-:-:S03]  /*106c0*/  IMAD.WIDE R4, R0, 0x2, R24 ;  /* 0x0000000200047825 */ /* 0x002fc600078e0218 */
[----:B------:R5:W5:Y:S01]  /*106d0*/  LDG.E.U16 R25, [R10.64] ;  /* 0x000000040a197981 */ /* 0x000b62000c1e1500 */
[----:B------:R-:W-:-:S03]  /*106e0*/  IMAD.WIDE R6, R0, 0x2, R18 ;  /* 0x0000000200067825 */ /* 0x000fc600078e0212 */
[----:B------:R-:W5:Y:S04]  /*106f0*/  LDL.64 R18, [R1+0xe68] ;  /* 0x000e680001127983 */ /* 0x000f680000100a00 */
[----:B--2---:R-:W2:Y:S01]  /*10700*/  LDL.64 R22, [R1+0xe80] ;  /* 0x000e800001167983 */ /* 0x004ea20000100a00 */
[----:B---3--:R-:W-:-:S03]  /*10710*/  IMAD.WIDE R8, R0, 0x2, R20 ;  /* 0x0000000200087825 */ /* 0x008fc600078e0214 */
[----:B------:R-:W3:Y:S04]  /*10720*/  LDL.64 R14, [R1+0xe78] ;  /* 0x000e7800010e7983 */ /* 0x000ee80000100a00 */
[----:B------:R-:W3:Y:S04]  /*10730*/  LDL.64 R20, [R1+0xe70] ;  /* 0x000e700001147983 */ /* 0x000ee80000100a00 */
[----:B------:R1:W-:Y:S04]  /*10740*/  STL [R1+0x100], R28 ;  /* 0x0001001c01007387 */ /* 0x0003e80000100800 */
[----:B-1----:R2:W3:Y:S04]  /*10750*/  LDG.E.U16 R28, [R8.64] ;  /* 0x00000004081c7981 */ /* 0x0024e8000c1e1500 */
        /* <DEDUP_REMOVED lines=8> */
[----:B------:R0:W-:Y:S04]  /*107e0*/  STL [R1+0xf0], R25 ;  /* 0x0000f01901007387 */ /* 0x0001e80000100800 */
[----:B-1----:R1:W5:Y:S01]  /*107f0*/  LDG.E.U16 R27, [R2.64] ;  /* 0x00000004021b7981 */ /* 0x002362000c1e1500 */
[----:B--2---:R-:W-:-:S03]  /*10800*/  IMAD.WIDE R8, R0, 0x2, R22 ;  /* 0x0000000200087825 */ /* 0x004fc600078e0216 */
[----:B------:R-:W2:Y:S04]  /*10810*/  LDL.64 R22, [R1+0xe48] ;  /* 0x000e480001167983 */ /* 0x000ea80000100a00 */
[----:B------:R-:W2:Y:S01]  /*10820*/  LDL.64 R16, [R1+0xe50] ;  /* 0x000e500001107983 */ /* 0x000ea20000100a00 */
[----:B-1----:R-:W-:-:S03]  /*10830*/  IMAD.WIDE R2, R0, 0x2, R18 ;  /* 0x0000000200027825 */ /* 0x002fc600078e0212 */
[----:B------:R5:W2:Y:S04]  /*10840*/  LDG.E.U16 R19, [R10.64] ;  /* 0x000000040a137981 */ /* 0x000aa8000c1e1500 */
[----:B0-----:R-:W2:Y:S01]  /*10850*/  LDL.64 R24, [R1+0xe58] ;  /* 0x000e580001187983 */ /* 0x001ea20000100a00 */
[----:B---3--:R-:W-:-:S03]  /*10860*/  IMAD.WIDE R6, R0, 0x2, R14 ;  /* 0x0000000200067825 */ /* 0x008fc600078e020e */
[----:B------:R-:W3:Y:S04]  /*10870*/  LDL.64 R14, [R1+0xe40] ;  /* 0x000e4000010e7983 */ /* 0x000ee80000100a00 */
[----:B------:R0:W-:Y:S04]  /*10880*/  STL [R1+0xec], R28 ;  /* 0x0000ec1c01007387 */ /* 0x0001e80000100800 */
[----:B0-----:R0:W3:Y:S04]  /*10890*/  LDG.E.U16 R28, [R8.64] ;  /* 0x00000004081c7981 */ /* 0x0010e8000c1e1500 */
[----:B----4-:R1:W-:Y:S04]  /*108a0*/  STL [R1+0xe8], R29 ;  /* 0x0000e81d01007387 */ /* 0x0103e80000100800 */
[----:B-1----:R1:W4:Y:S01]  /*108b0*/  LDG.E.U16 R29, [R6.64] ;  /* 0x00000004061d7981 */ /* 0x002322000c1e1500 */
[----:B------:R-:W-:-:S04]  /*108c0*/  IMAD.WIDE R4, R0, 0x2, R20 ;  /* 0x0000000200047825 */ /* 0x000fc800078e0214 */
[C---:B-----5:R-:W-:Y:S01]  /*108d0*/  IMAD.WIDE R10, R0.reuse, 0x2, R12 ;  /* 0x00000002000a7825 */ /* 0x060fe200078e020c */
[----:B------:R5:W-:Y:S04]  /*108e0*/  STL [R1+0xe4], R26 ;  /* 0x0000e41a01007387 */ /* 0x000be80000100800 */
[----:B------:R-:W4:Y:S04]  /*108f0*/  LDL.64 R20, [R1+0xe38] ;  /* 0x000e380001147983 */ /* 0x000f280000100a00 */
[----:B------:R0:W-:Y:S04]  /*10900*/  STL [R1+0xe0], R27 ;  /* 0x0000e01b01007387 */ /* 0x0001e80000100800 */
[----:B-----5:R2:W5:Y:S04]  /*10910*/  LDG.E.U16 R26, [R4.64] ;  /* 0x00000004041a7981 */ /* 0x020568000c1e1500 */
[----:B0-----:R0:W5:Y:S01]  /*10920*/  LDG.E.U16 R27, [R2.64] ;  /* 0x00000004021b7981 */ /* 0x001162000c1e1500 */
[----:B--2---:R-:W-:-:S03]  /*10930*/  IMAD.WIDE R4, R0, 0x2, R22 ;  /* 0x0000000200047825 */ /* 0x004fc600078e0216 */
[----:B------:R2:W5:Y:S01]  /*10940*/  LDG.E.U16 R23, [R10.64] ;  /* 0x000000040a177981 */ /* 0x000562000c1e1500 */
[----:B-1----:R-:W-:-:S03]  /*10950*/  IMAD.WIDE R6, R0, 0x2, R16 ;  /* 0x0000000200067825 */ /* 0x002fc600078e0210 */
[----:B------:R1:W-:Y:S04]  /*10960*/  STL [R1+0xdc], R19 ;  /* 0x0000dc1301007387 */ /* 0x0003e80000100800 */
[----:B------:R-:W5:Y:S01]  /*10970*/  LDL.64 R12, [R1+0xe28] ;  /* 0x000e2800010c7983 */ /* 0x000f620000100a00 */
[----:B------:R-:W-:-:S03]  /*10980*/  IMAD.WIDE R8, R0, 0x2, R24 ;  /* 0x0000000200087825 */ /* 0x000fc600078e0218 */
[----:B------:R-:W5:Y:S04]  /*10990*/  LDL.64 R16, [R1+0xe18] ;  /* 0x000e180001107983 */ /* 0x000f680000100a00 */
[----:B-1----:R-:W5:Y:S04]  /*109a0*/  LDL.64 R18, [R1+0xe30] ;  /* 0x000e300001127983 */ /* 0x002f680000100a00 */
[----:B------:R-:W5:Y:S04]  /*109b0*/  LDL.64 R24, [R1+0xe20] ;  /* 0x000e200001187983 */ /* 0x000f680000100a00 */
[----:B---3--:R1:W-:Y:S04]  /*109c0*/  STL [R1+0xd8], R28 ;  /* 0x0000d81c01007387 */ /* 0x0083e80000100800 */
[----:B-1----:R1:W5:Y:S04]  /*109d0*/  LDG.E.U16 R28, [R8.64] ;  /* 0x00000004081c7981 */ /* 0x002368000c1e1500 */
[----:B----4-:R4:W-:Y:S04]  /*109e0*/  STL [R1+0xd4], R29 ;  /* 0x0000d41d01007387 */ /* 0x0109e80000100800 */
[----:B----4-:R4:W3:Y:S01]  /*109f0*/  LDG.E.U16 R29, [R6.64] ;  /* 0x00000004061d7981 */ /* 0x0108e2000c1e1500 */
[----:B0-----:R-:W-:-:S03]  /*10a00*/  IMAD.WIDE R2, R0, 0x2, R14 ;  /* 0x0000000200027825 */ /* 0x001fc600078e020e */
[----:B------:R-:W3:Y:S01]  /*10a10*/  LDL.64 R14, [R1+0xe10] ;  /* 0x000e1000010e7983 */ /* 0x000ee20000100a00 */
[----:B--2---:R-:W-:-:S03]  /*10a20*/  IMAD.WIDE R10, R0, 0x2, R20 ;  /* 0x00000002000a7825 */ /* 0x004fc600078e0214 */
[----:B-----5:R0:W-:Y:S04]  /*10a30*/  STL [R1+0xd0], R26 ;  /* 0x0000d01a01007387 */ /* 0x0201e80000100800 */
[----:B------:R2:W-:Y:S04]  /*10a40*/  STL [R1+0xcc], R27 ;  /* 0x0000cc1b01007387 */ /* 0x0005e80000100800 */
[----:B0-----:R0:W5:Y:S04]  /*10a50*/  LDG.E.U16 R26, [R4.64] ;  /* 0x00000004041a7981 */ /* 0x001168000c1e1500 */
[----:B------:R0:W-:Y:S04]  /*10a60*/  STL [R1+0xc8], R23 ;  /* 0x0000c81701007387 */ /* 0x0001e80000100800 */
[----:B------:R-:W5:Y:S01]  /*10a70*/  LDL.64 R20, [R1+0xe08] ;  /* 0x000e080001147983 */ /* 0x000f620000100a00 */
[----:B----4-:R-:W-:-:S03]  /*10a80*/  IMAD.WIDE R6, R0, 0x2, R12 ;  /* 0x0000000200067825 */ /* 0x010fc600078e020c */
[----:B--2---:R2:W4:Y:S04]  /*10a90*/  LDG.E.U16 R27, [R2.64] ;  /* 0x00000004021b7981 */ /* 0x004528000c1e1500 */
[----:B0-----:R-:W4:Y:S01]  /*10aa0*/  LDL.64 R22, [R1+0xc18] ;  /* 0x000c180001167983 */ /* 0x001f220000100a00 */
[----:B-1----:R-:W-:-:S03]  /*10ab0*/  IMAD.WIDE R8, R0, 0x2, R18 ;  /* 0x0000000200087825 */ /* 0x002fc600078e0212 */
[----:B------:R-:W4:Y:S01]  /*10ac0*/  LDL.64 R12, [R1+0xdf8] ;  /* 0x000df800010c7983 */ /* 0x000f220000100a00 */
[----:B--2---:R-:W-:-:S03]  /*10ad0*/  IMAD.WIDE R2, R0, 0x2, R16 ;  /* 0x0000000200027825 */ /* 0x004fc600078e0210 */
[----:B------:R0:W2:Y:S01]  /*10ae0*/  LDG.E.U16 R17, [R10.64] ;  /* 0x000000040a117981 */ /* 0x0000a2000c1e1500 */
[----:B------:R-:W-:-:S03]  /*10af0*/  IMAD.WIDE R4, R0, 0x2, R24 ;  /* 0x0000000200047825 */ /* 0x000fc600078e0218 */
[----:B------:R5:W2:Y:S04]  /*10b00*/  LDG.E.U16 R25, [R6.64] ;  /* 0x0000000406197981 */ /* 0x000aa8000c1e1500 */
[----:B------:R1:W2:Y:S04]  /*10b10*/  LDG.E.U16 R24, [R8.64] ;  /* 0x0000000408187981 */ /* 0x0002a8000c1e1500 */
[----:B------:R-:W2:Y:S04]  /*10b20*/  LDL.64 R18, [R1+0xe00] ;  /* 0x000e000001127983 */ /* 0x000ea80000100a00 */
[----:B------:R0:W-:Y:S04]  /*10b30*/  STL [R1+0xc4], R28 ;  /* 0x0000c41c01007387 */ /* 0x0001e80000100800 */
[----:B0-----:R0:W2:Y:S04]  /*10b40*/  LDG.E.U16 R28, [R4.64] ;  /* 0x00000004041c7981 */ /* 0x0010a8000c1e1500 */
[----:B---3--:R3:W-:Y:S04]  /*10b50*/  STL [R1+0xc0], R29 ;  /* 0x0000c01d01007387 */ /* 0x0087e80000100800 */
[----:B---3--:R2:W3:Y:S01]  /*10b60*/  LDG.E.U16 R29, [R2.64] ;  /* 0x00000004021d7981 */ /* 0x0084e2000c1e1500 */
[----:B------:R-:W-:-:S06]  /*10b70*/  IMAD.WIDE R10, R0, 0x2, R14 ;  /* 0x00000002000a7825 */ /* 0x000fcc00078e020e */
[----:B------:R-:W3:Y:S01]  /*10b80*/  LDG.E.U16 R11, [R10.64] ;  /* 0x000000040a0b7981 */ /* 0x000ee2000c1e1500 */
[----:B-----5:R-:W-:-:S03]  /*10b90*/  IMAD.WIDE R6, R0, 0x2, R20 ;  /* 0x0000000200067825 */ /* 0x020fc600078e0214 */
[----:B----4-:R-:W-:Y:S01]  /*10ba0*/  STL [R1+0xb8], R27 ;  /* 0x0000b81b01007387 */ /* 0x010fe20000100800 */
[----:B-1----:R-:W-:-:S03]  /*10bb0*/  IMAD.WIDE R8, R0, 0x2, R22 ;  /* 0x0000000200087825 */ /* 0x002fc600078e0216 */
[----:B------:R1:W-:Y:S04]  /*10bc0*/  STL [R1+0xbc], R26 ;  /* 0x0000bc1a01007387 */ /* 0x0003e80000100800 */
[----:B------:R-:W4:Y:S04]  /*10bd0*/  LDG.E.U16 R7, [R6.64] ;  /* 0x0000000406077981 */ /* 0x000f28000c1e1500 */
[----:B------:R-:W5:Y:S04]  /*10be0*/  LDG.E.U16 R9, [R8.64] ;  /* 0x0000000408097981 */ /* 0x000f68000c1e1500 */
[----:B-1----:R-:W4:Y:S04]  /*10bf0*/  LDL.64 R26, [R1+0xdf0] ;  /* 0x000df000011a7983 */ /* 0x002f280000100a00 */
[----:B--2---:R1:W-:Y:S04]  /*10c00*/  STL [R1+0xb4], R17 ;  /* 0x0000b41101007387 */ /* 0x0043e80000100800 */
[----:B------:R-:W2:Y:S04]  /*10c10*/  LDL.64 R14, [R1+0xde0] ;  /* 0x000de000010e7983 */ /* 0x000ea80000100a00 */
[----:B-1----:R-:W2:Y:S04]  /*10c20*/  LDL.64 R16, [R1+0xde8] ;  /* 0x000de80001107983 */ /* 0x002ea80000100a00 */
[----:B------:R-:W-:Y:S04]  /*10c30*/  STL [R1+0xac], R25 ;  /* 0x0000ac1901007387 */ /* 0x000fe80000100800 */
[----:B------:R1:W-:Y:S04]  /*10c40*/  STL [R1+0xb0], R24 ;  /* 0x0000b01801007387 */ /* 0x0003e80000100800 */
[----:B------:R-:W2:Y:S01]  /*10c50*/  LDL.64 R22, [R1+0xdd0] ;  /* 0x000dd00001167983 */ /* 0x000ea20000100a00 */
[----:B------:R-:W-:-:S03]  /*10c60*/  IMAD.WIDE R2, R0, 0x2, R12 ;  /* 0x0000000200027825 */ /* 0x000fc600078e020c */
[----:B------:R-:W2:Y:S04]  /*10c70*/  LDL.64 R20, [R1+0xdc8] ;  /* 0x000dc80001147983 */ /* 0x000ea80000100a00 */
[----:B-1----:R-:W2:Y:S01]  /*10c80*/  LDL.64 R24, [R1+0xdd8] ;  /* 0x000dd80001187983 */ /* 0x002ea20000100a00 */
[----:B0-----:R-:W-:-:S03]  /*10c90*/  IMAD.WIDE R4, R0, 0x2, R18 ;  /* 0x0000000200047825 */ /* 0x001fc600078e0212 */
[----:B------:R-:W2:Y:S04]  /*10ca0*/  LDL.64 R12, [R1+0xdc0] ;  /* 0x000dc000010c7983 */ /* 0x000ea80000100a00 */
[----:B------:R0:W-:Y:S04]  /*10cb0*/  STL [R1+0xa8], R28 ;  /* 0x0000a81c01007387 */ /* 0x0001e80000100800 */
[----:B0-----:R0:W2:Y:S04]  /*10cc0*/  LDG.E.U16 R28, [R4.64] ;  /* 0x00000004041c7981 */ /* 0x0010a8000c1e1500 */
[----:B---3--:R1:W-:Y:S04]  /*10cd0*/  STL [R1+0xa4], R29 ;  /* 0x0000a41d01007387 */ /* 0x0083e80000100800 */
[----:B------:R-:W3:Y:S04]  /*10ce0*/  LDL.64 R18, [R1+0xdb8] ;  /* 0x000db80001127983 */ /* 0x000ee80000100a00 */
[----:B-1----:R1:W3:Y:S04]  /*10cf0*/  LDG.E.U16 R29, [R2.64] ;  /* 0x00000004021d7981 */ /* 0x0022e8000c1e1500 */
[----:B------:R4:W-:Y:S04]  /*10d00*/  STL [R1+0xa0], R11 ;  /* 0x0000a00b01007387 */ /* 0x0009e80000100800 */
[----:B-----5:R-:W-:Y:S01]  /*10d10*/  STL [R1+0x9c], R9 ;  /* 0x00009c0901007387 */ /* 0x020fe20000100800 */
[----:B----4-:R-:W-:-:S03]  /*10d20*/  IMAD.WIDE R10, R0, 0x2, R26 ;  /* 0x00000002000a7825 */ /* 0x010fc600078e021a */
[----:B------:R2:W-:Y:S02]  /*10d30*/  STL [R1+0x98], R7 ;  /* 0x0000980701007387 */ /* 0x0005e40000100800 */
[C---:B--2---:R-:W-:Y:S02]  /*10d40*/  IMAD.WIDE R6, R0.reuse, 0x2, R14 ;  /* 0x0000000200067825 */ /* 0x044fe400078e020e */
[----:B------:R-:W2:Y:S02]  /*10d50*/  LDL.64 R14, [R1+0xda8] ;  /* 0x000da800010e7983 */ /* 0x000ea40000100a00 */
[C---:B------:R-:W-:Y:S02]  /*10d60*/  IMAD.WIDE R8, R0.reuse, 0x2, R16 ;  /* 0x0000000200087825 */ /* 0x040fe400078e0210 */
[----:B------:R-:W4:Y:S02]  /*10d70*/  LDL.64 R16, [R1+0xdb0] ;  /* 0x000db00001107983 */ /* 0x000f240000100a00 */
[----:B-1----:R-:W-:-:S02]  /*10d80*/  IMAD.WIDE R2, R0, 0x2, R22 ;  /* 0x0000000200027825 */ /* 0x002fc400078e0216 */
[----:B------:R1:W5:Y:S04]  /*10d90*/  LDG.E.U16 R23, [R6.64] ;  /* 0x0000000406177981 */ /* 0x000368000c1e1500 */
[----:B------:R1:W2:Y:S01]  /*10da0*/  LDG.E.U16 R22, [R8.64] ;  /* 0x0000000408167981 */ /* 0x0002a2000c1e1500 */
[----:B0-----:R-:W-:-:S03]  /*10db0*/  IMAD.WIDE R4, R0, 0x2, R24 ;  /* 0x0000000200047825 */ /* 0x001fc600078e0218 */
[----:B------:R0:W2:Y:S04]  /*10dc0*/  LDG.E.U16 R25, [R10.64] ;  /* 0x000000040a197981 */ /* 0x0000a8000c1e1500 */
[----:B------:R-:W4:Y:S04]  /*10dd0*/  LDG.E.U16 R5, [R4.64] ;  /* 0x0000000404057981 */ /* 0x000f28000c1e1500 */
[----:B------:R-:W4:Y:S01]  /*10de0*/  LDG.E.U16 R3, [R2.64] ;  /* 0x0000000402037981 */ /* 0x000f22000c1e1500 */
[----:B-1----:R-:W-:-:S04]  /*10df0*/  IMAD.WIDE R8, R0, 0x2, R12 ;  /* 0x0000000200087825 */ /* 0x002fc800078e020c */
[C---:B0-----:R-:W-:Y:S02]  /*10e00*/  IMAD.WIDE R10, R0.reuse, 0x2, R20 ;  /* 0x00000002000a7825 */ /* 0x041fe400078e0214 */
[----:B------:R-:W4:Y:S04]  /*10e10*/  LDG.E.U16 R9, [R8.64] ;  /* 0x0000000408097981 */ /* 0x000f28000c1e1500 */
[----:B------:R-:W4:Y:S04]  /*10e20*/  LDG.E.U16 R11, [R10.64] ;  /* 0x000000040a0b7981 */ /* 0x000f28000c1e1500 */
[----:B---3--:R-:W-:Y:S04]  /*10e30*/  STL [R1+0x90], R29 ;  /* 0x0000901d01007387 */ /* 0x008fe80000100800 */
[----:B------:R0:W-:Y:S04]  /*10e40*/  STL [R1+0x94], R28 ;  /* 0x0000941c01007387 */ /* 0x0001e80000100800 */
[----:B------:R-:W3:Y:S04]  /*10e50*/  LDL.64 R12, [R1+0xd98] ;  /* 0x000d9800010c7983 */ /* 0x000ee80000100a00 */
[----:B------:R-:W3:Y:S04]  /*10e60*/  LDL.64 R26, [R1+0xd90] ;  /* 0x000d9000011a7983 */ /* 0x000ee80000100a00 */
[----:B0-----:R-:W3:Y:S01]  /*10e70*/  LDL.64 R28, [R1+0xda0] ;  /* 0x000da000011c7983 */ /* 0x001ee20000100a00 */
[----:B------:R-:W-:-:S06]  /*10e80*/  IMAD.WIDE R6, R0, 0x2, R18 ;  /* 0x0000000200067825 */ /* 0x000fcc00078e0212 */
[----:B------:R-:W3:Y:S04]  /*10e90*/  LDG.E.U16 R7, [R6.64] ;  /* 0x0000000406077981 */ /* 0x000ee8000c1e1500 */
[----:B--2---:R0:W-:Y:S04]  /*10ea0*/  STL [R1+0x8c], R25 ;  /* 0x00008c1901007387 */ /* 0x0041e80000100800 */
[----:B0-----:R-:W2:Y:S04]  /*10eb0*/  LDL.64 R24, [R1+0xd88] ;  /* 0x000d880001187983 */ /* 0x001ea80000100a00 */
[----:B-----5:R-:W-:Y:S04]  /*10ec0*/  STL [R1+0x84], R23 ;  /* 0x0000841701007387 */ /* 0x020fe80000100800 */
[----:B------:R0:W-:Y:S04]  /*10ed0*/  STL [R1+0x88], R22 ;  /* 0x0000881601007387 */ /* 0x0001e80000100800 */
[----:B0-----:R-:W5:Y:S04]  /*10ee0*/  LDL.64 R22, [R1+0xd80] ;  /* 0x000d800001167983 */ /* 0x001f680000100a00 */
[----:B----4-:R0:W-:Y:S04]  /*10ef0*/  STL [R1+0x80], R5 ;  /* 0x0000800501007387 */ /* 0x0101e80000100800 */
[----:B------:R1:W-:Y:S04]  /*10f00*/  STL [R1+0x7c], R3 ;  /* 0x00007c0301007387 */ /* 0x0003e80000100800 */
[----:B------:R-:W4:Y:S01]  /*10f10*/  LDL.64 R20, [R1+0xd50] ;  /* 0x000d500001147983 */ /* 0x000f220000100a00 */
[----:B0-----:R-:W-:-:S03]  /*10f20*/  IMAD.WIDE R4, R0, 0x2, R16 ;  /* 0x0000000200047825 */ /* 0x001fc600078e0210 */
[----:B------:R-:W2:Y:S01]  /*10f30*/  LDL.64 R18, [R1+0xd10] ;  /* 0x000d100001127983 */ /* 0x000ea20000100a00 */
[----:B-1----:R-:W-:-:S03]  /*10f40*/  IMAD.WIDE R2, R0, 0x2, R14 ;  /* 0x0000000200027825 */ /* 0x002fc600078e020e */
[----:B------:R-:W2:Y:S04]  /*10f50*/  LDG.E.U16 R5, [R4.64] ;  /* 0x0000000404057981 */ /* 0x000ea8000c1e1500 */
[----:B------:R-:W4:Y:S04]  /*10f60*/  LDG.E.U16 R3, [R2.64] ;  /* 0x0000000402037981 */ /* 0x000f28000c1e1500 */
[----:B------:R-:W5:Y:S04]  /*10f70*/  LDL.64 R16, [R1+0xcd0] ;  /* 0x000cd00001107983 */ /* 0x000f680000100a00 */
[----:B------:R-:W5:Y:S04]  /*10f80*/  LDL.64 R14, [R1+0xc90] ;  /* 0x000c9000010e7983 */ /* 0x000f680000100a00 */
[----:B------:R-:W-:Y:S04]  /*10f90*/  STL [R1+0x78], R11 ;  /* 0x0000780b01007387 */ /* 0x000fe80000100800 */
[----:B------:R3:W-:Y:S02]  /*10fa0*/  STL [R1+0x74], R9 ;  /* 0x0000740901007387 */ /* 0x0007e40000100800 */
[----:B---3--:R-:W-:-:S02]  /*10fb0*/  IMAD.WIDE R8, R0, 0x2, R12 ;  /* 0x0000000200087825 */ /* 0x008fc400078e020c */
[----:B------:R-:W3:Y:S02]  /*10fc0*/  LDL.64 R12, [R1+0xc50] ;  /* 0x000c5000010c7983 */ /* 0x000ee40000100a00 */
[C---:B------:R-:W-:Y:S02]  /*10fd0*/  IMAD.WIDE R10, R0.reuse, 0x2, R28 ;  /* 0x00000002000a7825 */ /* 0x040fe400078e021c */
[----:B------:R0:W-:Y:S02]  /*10fe0*/  STL [R1+0x70], R7 ;  /* 0x0000700701007387 */ /* 0x0001e40000100800 */
[C---:B0-----:R-:W-:Y:S02]  /*10ff0*/  IMAD.WIDE R6, R0.reuse, 0x2, R26 ;  /* 0x0000000200067825 */ /* 0x041fe400078e021a */
[----:B------:R0:W3:Y:S04]  /*11000*/  LDG.E.U16 R27, [R8.64] ;  /* 0x00000004081b7981 */ /* 0x0000e8000c1e1500 */
[----:B------:R1:W3:Y:S04]  /*11010*/  LDG.E.U16 R28, [R6.64] ;  /* 0x00000004061c7981 */ /* 0x0002e8000c1e1500 */
[----:B--2---:R2:W-:Y:S04]  /*11020*/  STL [R1+0x6c], R5 ;  /* 0x00006c0501007387 */ /* 0x0045e80000100800 */
[----:B----4-:R5:W-:Y:S01]  /*11030*/  STL [R1+0x68], R3 ;  /* 0x0000680301007387 */ /* 0x010be20000100800 */
[----:B--2---:R-:W-:-:S03]  /*11040*/  IMAD.WIDE R4, R0, 0x2, R24 ;  /* 0x0000000200047825 */ /* 0x004fc600078e0218 */
[----:B------:R-:W2:Y:S01]  /*11050*/  LDL.64 R24, [R1+0xcc8] ;  /* 0x000cc80001187983 */ /* 0x000ea20000100a00 */
[----:B-----5:R-:W-:-:S03]  /*11060*/  IMAD.WIDE R2, R0, 0x2, R22 ;  /* 0x0000000200027825 */ /* 0x020fc600078e0216 */
[----:B------:R4:W5:Y:S04]  /*11070*/  LDG.E.U16 R23, [R10.64] ;  /* 0x000000040a177981 */ /* 0x000968000c1e1500 */
[----:B------:R3:W2:Y:S01]  /*11080*/  LDG.E.U16 R26, [R2.64] ;  /* 0x00000004021a7981 */ /* 0x0006a2000c1e1500 */
[----:B0-----:R-:W-:-:S03]  /*11090*/  IMAD.WIDE R8, R0, 0x2, R18 ;  /* 0x0000000200087825 */ /* 0x001fc600078e0212 */
[----:B------:R0:W2:Y:S01]  /*110a0*/  LDG.E.U16 R29, [R4.64] ;  /* 0x00000004041d7981 */ /* 0x0000a2000c1e1500 */
[----:B-1----:R-:W-:-:S03]  /*110b0*/  IMAD.WIDE R6, R0, 0x2, R16 ;  /* 0x0000000200067825 */ /* 0x002fc600078e0210 */
[----:B------:R-:W2:Y:S01]  /*110c0*/  LDL.64 R18, [R1+0xd08] ;  /* 0x000d080001127983 */ /* 0x000ea20000100a00 */
[----:B----4-:R-:W-:-:S03]  /*110d0*/  IMAD.WIDE R10, R0, 0x2, R20 ;  /* 0x00000002000a7825 */ /* 0x010fc600078e0214 */
[----:B------:R-:W4:Y:S01]  /*110e0*/  LDL.64 R20, [R1+0xd48] ;  /* 0x000d480001147983 */ /* 0x000f220000100a00 */
[----:B0-----:R-:W-:-:S03]  /*110f0*/  IMAD.WIDE R4, R0, 0x2, R14 ;  /* 0x0000000200047825 */ /* 0x001fc600078e020e */
[----:B------:R-:W2:Y:S01]  /*11100*/  LDL.64 R14, [R1+0xc88] ;  /* 0x000c8800010e7983 */ /* 0x000ea20000100a00 */
[----:B---3--:R-:W-:-:S05]  /*11110*/  IMAD.WIDE R2, R0, 0x2, R12 ;  /* 0x0000000200027825 */ /* 0x008fca00078e020c */
[----:B------:R-:W3:Y:S04]  /*11120*/  LDG.E.U16 R0, [R2.64] ;  /* 0x0000000402007981 */ /* 0x000ee8000c1e1500 */
[----:B-----5:R0:W-:Y:S04]  /*11130*/  STL [R1+0x64], R23 ;  /* 0x0000641701007387 */ /* 0x0201e80000100800 */
[----:B0-----:R-:W5:Y:S04]  /*11140*/  LDL.64 R22, [R1+0xc48] ;  /* 0x000c480001167983 */ /* 0x001f680000100a00 */
[----:B------:R0:W-:Y:S04]  /*11150*/  STL [R1+0x60], R27 ;  /* 0x0000601b01007387 */ /* 0x0001e80000100800 */
[----:B------:R-:W-:Y:S04]  /*11160*/  STL [R1+0x5c], R28 ;  /* 0x00005c1c01007387 */ /* 0x000fe80000100800 */
[----:B--2---:R-:W-:Y:S04]  /*11170*/  STL [R1+0x58], R29 ;  /* 0x0000581d01007387 */ /* 0x004fe80000100800 */
[----:B------:R1:W-:Y:S04]  /*11180*/  STL [R1+0x54], R26 ;  /* 0x0000541a01007387 */ /* 0x0003e80000100800 */
[----:B------:R-:W2:Y:S04]  /*11190*/  LDL.64 R12, [R1+0xd40] ;  /* 0x000d4000010c7983 */ /* 0x000ea80000100a00 */
[----:B------:R-:W2:Y:S04]  /*111a0*/  LDL.64 R16, [R1+0xd00] ;  /* 0x000d000001107983 */ /* 0x000ea80000100a00 */
[----:B0-----:R4:W2:Y:S04]  /*111b0*/  LDG.E.U16 R27, [R10.64] ;  /* 0x000000040a1b7981 */ /* 0x0018a8000c1e1500 */
[----:B-1----:R0:W2:Y:S04]  /*111c0*/  LDG.E.U16 R26, [R4.64] ;  /* 0x00000004041a7981 */ /* 0x0020a8000c1e1500 */
[----:B------:R1:W2:Y:S04]  /*111d0*/  LDG.E.U16 R28, [R8.64] ;  /* 0x00000004081c7981 */ /* 0x0002a8000c1e1500 */
[----:B------:R0:W2:Y:S04]  /*111e0*/  LDG.E.U16 R29, [R6.64] ;  /* 0x00000004061d7981 */ /* 0x0000a8000c1e1500 */
[----:B---3--:R3:W-:Y:S04]  /*111f0*/  STL [R1+0x61b8], R0 ;  /* 0x0061b80001007387 */ /* 0x0087e80000100800 */
[----:B---3--:R-:W0:Y:S02]  /*11200*/  LDL R0, [R1+0x7d4] ;  /* 0x0007d40001007983 */ /* 0x008e240000100800 */
[----:B0-----:R-:W-:-:S02]  /*11210*/  IMAD.WIDE R4, R0, 0x2, R14 ;  /* 0x0000000200047825 */ /* 0x001fc400078e020e */
[----:B------:R-:W3:Y:S02]  /*11220*/  LDL.64 R14, [R1+0xc40] ;  /* 0x000c4000010e7983 */ /* 0x000ee40000100a00 */
[C---:B-----5:R-:W-:Y:S02]  /*11230*/  IMAD.WIDE R2, R0.reuse, 0x2, R22 ;  /* 0x0000000200027825 */ /* 0x060fe400078e0216 */
[----:B------:R-:W5:Y:S02]  /*11240*/  LDG.E.U16 R22, [R4.64] ;  /* 0x0000000404167981 */ /* 0x000f64000c1e1500 */
[C---:B----4-:R-:W-:Y:S02]  /*11250*/  IMAD.WIDE R10, R0.reuse, 0x2, R20 ;  /* 0x00000002000a7825 */ /* 0x050fe400078e0214 */
[----:B------:R-:W4:Y:S02]  /*11260*/  LDG.E.U16 R2, [R2.64] ;  /* 0x0000000402027981 */ /* 0x000f24000c1e1500 */
[----:B-1----:R-:W-:-:S02]  /*11270*/  IMAD.WIDE R8, R0, 0x2, R18 ;  /* 0x0000000200087825 */ /* 0x002fc400078e0212 */
[----:B------:R-:W3:Y:S02]  /*11280*/  LDL.64 R20, [R1+0xcc0] ;  /* 0x000cc00001147983 */ /* 0x000ee40000100a00 */
[C---:B------:R-:W-:Y:S02]  /*11290*/  IMAD.WIDE R6, R0.reuse, 0x2, R24 ;  /* 0x0000000200067825 */ /* 0x040fe400078e0218 */
[----:B------:R-:W3:Y:S04]  /*112a0*/  LDL.64 R18, [R1+0xc80] ;  /* 0x000c800001127983 */ /* 0x000ee80000100a00 */
[----:B--2---:R0:W-:Y:S04]  /*112b0*/  STL [R1+0x50], R27 ;  /* 0x0000501b01007387 */ /* 0x0041e80000100800 */
[----:B------:R3:W2:Y:S04]  /*112c0*/  LDG.E.U16 R25, [R6.64] ;  /* 0x0000000406197981 */ /* 0x0006a8000c1e1500 */
[----:B------:R1:W2:Y:S04]  /*112d0*/  LDG.E.U16 R24, [R8.64] ;  /* 0x0000000408187981 */ /* 0x0002a8000c1e1500 */
[----:B0-----:R0:W2:Y:S01]  /*112e0*/  LDG.E.U16 R27, [R10.64] ;  /* 0x000000040a1b7981 */ /* 0x0010a2000c1e1500 */
[----:B------:R-:W-:-:S06]  /*112f0*/  IMAD.WIDE R12, R0, 0x2, R12 ;  /* 0x00000002000c7825 */ /* 0x000fcc00078e020c */
[----:B------:R-:W2:Y:S01]  /*11300*/  LDG.E.U16 R13, [R12.64] ;  /* 0x000000040c0d7981 */ /* 0x000ea2000c1e1500 */
[----:B0-----:R-:W-:-:S03]  /*11310*/  IMAD.WIDE R10, R0, 0x2, R16 ;  /* 0x00000002000a7825 */ /* 0x001fc600078e0210 */
[----:B-----5:R0:W-:Y:S04]  /*11320*/  STL [R1+0x61bc], R22 ;  /* 0x0061bc1601007387 */ /* 0x0201e80000100800 */
[----:B----4-:R4:W-:Y:S04]  /*11330*/  STL [R1+0x61c0], R2 ;  /* 0x0061c00201007387 */ /* 0x0109e80000100800 */
[----:B------:R-:W5:Y:S04]  /*11340*/  LDL.64 R16, [R1+0xd38] ;  /* 0x000d380001107983 */ /* 0x000f680000100a00 */
[----:B0-----:R-:W5:Y:S04]  /*11350*/  LDL.64 R22, [R1+0xd78] ;  /* 0x000d780001167983 */ /* 0x001f680000100a00 */
[----:B------:R-:W-:Y:S04]  /*11360*/  STL [R1+0x38], R29 ;  /* 0x0000381d01007387 */ /* 0x000fe80000100800 */
[----:B------:R0:W-:Y:S01]  /*11370*/  STL [R1+0x48], R28 ;  /* 0x0000481c01007387 */ /* 0x0001e20000100800 */
[----:B---3--:R-:W-:-:S03]  /*11380*/  IMAD.WIDE R6, R0, 0x2, R18 ;  /* 0x0000000200067825 */ /* 0x008fc600078e0212 */
[----:B----4-:R5:W3:Y:S01]  /*11390*/  LDG.E.U16 R2, [R10.64] ;  /* 0x000000040a027981 */ /* 0x010ae2000c1e1500 */
[----:B------:R-:W-:-:S03]  /*113a0*/  IMAD.WIDE R4, R0, 0x2, R14 ;  /* 0x0000000200047825 */ /* 0x000fc600078e020e */
[----:B0-----:R-:W4:Y:S04]  /*113b0*/  LDL.64 R28, [R1+0xcf8] ;  /* 0x000cf800011c7983 */ /* 0x001f280000100a00 */
[----:B--2---:R-:W-:Y:S04]  /*113c0*/  STL [R1+0x4c], R27 ;  /* 0x00004c1b01007387 */ /* 0x004fe80000100800 */
[----:B------:R0:W-:Y:S01]  /*113d0*/  STL [R1], R26 ;  /* 0x0000001a01007387 */ /* 0x0001e20000100800 */
[----:B-1----:R-:W-:-:S03]  /*113e0*/  IMAD.WIDE R8, R0, 0x2, R20 ;  /* 0x0000000200087825 */ /* 0x002fc600078e0214 */
[----:B------:R-:W2:Y:S04]  /*113f0*/  LDG.E.U16 R20, [R6.64] ;  /* 0x0000000406147981 */ /* 0x000ea8000c1e1500 */
[----:B------:R-:W3:Y:S04]  /*11400*/  LDG.E.U16 R3, [R4.64] ;  /* 0x0000000404037981 */ /* 0x000ee8000c1e1500 */
[----:B0-----:R-:W3:Y:S04]  /*11410*/  LDL.64 R26, [R1+0xcb8] ;  /* 0x000cb800011a7983 */ /* 0x001ee80000100a00 */
[----:B------:R-:W-:Y:S04]  /*11420*/  STL [R1+0x34], R25 ;  /* 0x0000341901007387 */ /* 0x000fe80000100800 */
[----:B------:R0:W-:Y:S04]  /*11430*/  STL [R1+0x40], R24 ;  /* 0x0000401801007387 */ /* 0x0001e80000100800 */
[----:B------:R-:W3:Y:S04]  /*11440*/  LDL.64 R14, [R1+0xc38] ;  /* 0x000c3800010e7983 */ /* 0x000ee80000100a00 */
[----:B------:R-:W3:Y:S04]  /*11450*/  LDL.64 R18, [R1+0xd70] ;  /* 0x000d700001127983 */ /* 0x000ee80000100a00 */
[----:B0-----:R-:W3:Y:S04]  /*11460*/  LDL.64 R24, [R1+0xc78] ;  /* 0x000c780001187983 */ /* 0x001ee80000100a00 */
[----:B------:R4:W3:Y:S01]  /*11470*/  LDG.E.U16 R21, [R8.64] ;  /* 0x0000000408157981 */ /* 0x0008e2000c1e1500 */
[----:B-----5:R-:W-:-:S04]  /*11480*/  IMAD.WIDE R10, R0, 0x2, R16 ;  /* 0x00000002000a7825 */ /* 0x020fc800078e0210 */
[----:B----4-:R-:W-:-:S05]  /*11490*/  IMAD.WIDE R8, R0, 0x2, R28 ;  /* 0x0000000200087825 */ /* 0x010fca00078e021c */
[----:B------:R0:W4:Y:S04]  /*114a0*/  LDG.E.U16 R29, [R8.64] ;  /* 0x00000004081d7981 */ /* 0x000128000c1e1500 */
[----:B--2---:R-:W-:Y:S04]  /*114b0*/  STL [R1+0x61a8], R20 ;  /* 0x0061a81401007387 */ /* 0x004fe80000100800 */
[----:B---3--:R-:W-:Y:S04]  /*114c0*/  STL [R1+0x61ac], R3 ;  /* 0x0061ac0301007387 */ /* 0x008fe80000100800 */
[----:B------:R1:W-:Y:S01]  /*114d0*/  STL [R1+0x44], R13 ;  /* 0x0000440d01007387 */ /* 0x0003e20000100800 */
[----:B------:R-:W-:-:S03]  /*114e0*/  IMAD.WIDE R6, R0, 0x2, R26 ;  /* 0x0000000200067825 */ /* 0x000fc600078e021a */
[----:B------:R-:W0:Y:S04]  /*114f0*/  LDL.64 R16, [R1+0xcf0] ;  /* 0x000cf00001107983 */ /* 0x000e280000100a00 */
[----:B------:R-:W2:Y:S01]  /*11500*/  LDG.E.U16 R28, [R6.64] ;  /* 0x00000004061c7981 */ /* 0x000ea2000c1e1500 */
[----:B-1----:R-:W-:-:S03]  /*11510*/  IMAD.WIDE R12, R0, 0x2, R22 ;  /* 0x00000002000c7825 */ /* 0x002fc600078e0216 */
[----:B------:R-:W3:Y:S01]  /*11520*/  LDL.64 R22, [R1+0xd30] ;  /* 0x000d300001167983 */ /* 0x000ee20000100a00 */
[----:B------:R-:W-:-:S03]  /*11530*/  IMAD.WIDE R4, R0, 0x2, R24 ;  /* 0x0000000200047825 */ /* 0x000fc600078e0218 */
[----:B------:R3:W5:Y:S01]  /*11540*/  LDG.E.U16 R25, [R10.64] ;  /* 0x000000040a197981 */ /* 0x000762000c1e1500 */
[----:B------:R-:W-:-:S03]  /*11550*/  IMAD.WIDE R14, R0, 0x2, R14 ;  /* 0x00000002000e7825 */ /* 0x000fc600078e020e */
[----:B------:R1:W2:Y:S04]  /*11560*/  LDG.E.U16 R4, [R4.64] ;  /* 0x0000000404047981 */ /* 0x0002a8000c1e1500 */
[----:B------:R1:W4:Y:S04]  /*11570*/  LDG.E.U16 R24, [R12.64] ;  /* 0x000000040c187981 */ /* 0x000328000c1e1500 */
[----:B-1----:R-:W4:Y:S04]  /*11580*/  LDG.E.U16 R5, [R14.64] ;  /* 0x000000040e057981 */ /* 0x002f28000c1e1500 */
[----:B------:R1:W-:Y:S01]  /*11590*/  STL [R1+0x3c], R2 ;  /* 0x00003c0201007387 */ /* 0x0003e20000100800 */
[----:B------:R-:W-:-:S06]  /*115a0*/  IMAD.WIDE R12, R0, 0x2, R18 ;  /* 0x00000002000c7825 */ /* 0x000fcc00078e0212 */
[----:B------:R-:W4:Y:S04]  /*115b0*/  LDG.E.U16 R13, [R12.64] ;  /* 0x000000040c0d7981 */ /* 0x000f28000c1e1500 */
[----:B-1----:R-:W4:Y:S01]  /*115c0*/  LDL.64 R2, [R1+0xcb0] ;  /* 0x000cb00001027983 */ /* 0x002f220000100a00 */
[----:B0-----:R-:W-:-:S04]  /*115d0*/  IMAD.WIDE R8, R0, 0x2, R16 ;  /* 0x0000000200087825 */ /* 0x001fc800078e0210 */
[----:B---3--:R-:W-:-:S06]  /*115e0*/  IMAD.WIDE R10, R0, 0x2, R22 ;  /* 0x00000002000a7825 */ /* 0x008fcc00078e0216 */
[----:B------:R-:W3:Y:S04]  /*115f0*/  LDG.E.U16 R11, [R10.64] ;  /* 0x000000040a0b7981 */ /* 0x000ee8000c1e1500 */
[----:B--2---:R-:W-:Y:S04]  /*11600*/  STL [R1+0x61b0], R4 ;  /* 0x0061b00401007387 */ /* 0x004fe80000100800 */
[----:B------:R-:W2:Y:S04]  /*11610*/  LDL.64 R26, [R1+0xc70] ;  /* 0x000c7000011a7983 */ /* 0x000ea80000100a00 */
[----:B------:R0:W-:Y:S04]  /*11620*/  STL [R1+0x24], R21 ;  /* 0x0000241501007387 */ /* 0x0001e80000100800 */
[----:B------:R-:W3:Y:S04]  /*11630*/  LDL.64 R18, [R1+0xd68] ;  /* 0x000d680001127983 */ /* 0x000ee80000100a00 */
[----:B0-----:R-:W3:Y:S04]  /*11640*/  LDL.64 R20, [R1+0xc30] ;  /* 0x000c300001147983 */ /* 0x001ee80000100a00 */
[----:B-----5:R-:W-:Y:S04]  /*11650*/  STL [R1+0x2c], R25 ;  /* 0x00002c1901007387 */ /* 0x020fe80000100800 */
[----:B----4-:R0:W-:Y:S04]  /*11660*/  STL [R1+0x30], R24 ;  /* 0x0000301801007387 */ /* 0x0101e80000100800 */
[----:B------:R-:W4:Y:S04]  /*11670*/  LDL.64 R22, [R1+0xce8] ;  /* 0x000ce80001167983 */ /* 0x000f280000100a00 */
[----:B0-----:R-:W5:Y:S04]  /*11680*/  LDL.64 R24, [R1+0xd28] ;  /* 0x000d280001187983 */ /* 0x001f680000100a00 */
[----:B------:R0:W-:Y:S04]  /*11690*/  STL [R1+0x61b4], R5 ;  /* 0x0061b40501007387 */ /* 0x0001e80000100800 */
[----:B------:R-:W-:Y:S04]  /*116a0*/  STL [R1+0x28], R29 ;  /* 0x0000281d01007387 */ /* 0x000fe80000100800 */
[----:B------:R1:W-:Y:S04]  /*116b0*/  STL [R1+0x20], R28 ;  /* 0x0000201c01007387 */ /* 0x0003e80000100800 */
[----:B------:R-:W4:Y:S01]  /*116c0*/  LDL.64 R16, [R1+0xca8] ;  /* 0x000ca80001107983 */ /* 0x000f220000100a00 */
[----:B------:R-:W-:-:S03]  /*116d0*/  IMAD.WIDE R6, R0, 0x2, R2 ;  /* 0x0000000200067825 */ /* 0x000fc600078e0202 */
[----:B0-----:R-:W4:Y:S04]  /*116e0*/  LDL.64 R4, [R1+0xc68] ;  /* 0x000c680001047983 */ /* 0x001f280000100a00 */
[----:B-1----:R2:W4:Y:S04]  /*116f0*/  LDG.E.U16 R28, [R6.64] ;  /* 0x00000004061c7981 */ /* 0x002528000c1e1500 */
[----:B------:R-:W4:Y:S04]  /*11700*/  LDL.64 R2, [R1+0xc28] ;  /* 0x000c280001027983 */ /* 0x000f280000100a00 */
[----:B------:R3:W-:Y:S04]  /*11710*/  STL [R1+0x1c], R13 ;  /* 0x00001c0d01007387 */ /* 0x0007e80000100800 */
[----:B------:R0:W4:Y:S01]  /*11720*/  LDG.E.U16 R29, [R8.64] ;  /* 0x00000004081d7981 */ /* 0x000122000c1e1500 */
[----:B--2---:R-:W-:-:S06]  /*11730*/  IMAD.WIDE R6, R0, 0x2, R26 ;  /* 0x0000000200067825 */ /* 0x004fcc00078e021a */
[----:B------:R1:W2:Y:S01]  /*11740*/  LDG.E.U16 R6, [R6.64] ;  /* 0x0000000406067981 */ /* 0x0002a2000c1e1500 */
[----:B---3--:R-:W-:-:S03]  /*11750*/  IMAD.WIDE R12, R0, 0x2, R18 ;  /* 0x00000002000c7825 */ /* 0x008fc600078e0212 */
[----:B------:R-:W3:Y:S01]  /*11760*/  LDL.64 R18, [R1+0xd20] ;  /* 0x000d200001127983 */ /* 0x000ee20000100a00 */
[----:B------:R-:W-:-:S03]  /*11770*/  IMAD.WIDE R14, R0, 0x2, R20 ;  /* 0x00000002000e7825 */ /* 0x000fc600078e0214 */
[----:B------:R-:W3:Y:S04]  /*11780*/  LDL.64 R20, [R1+0xd60] ;  /* 0x000d600001147983 */ /* 0x000ee80000100a00 */
[----:B------:R5:W-:Y:S04]  /*11790*/  STL [R1+0x18], R11 ;  /* 0x0000180b01007387 */ /* 0x000be80000100800 */
[----:B-1----:R1:W3:Y:S01]  /*117a0*/  LDG.E.U16 R7, [R14.64] ;  /* 0x000000040e077981 */ /* 0x0022e2000c1e1500 */
[----:B-----5:R-:W-:-:S03]  /*117b0*/  IMAD.WIDE R10, R0, 0x2, R24 ;  /* 0x00000002000a7825 */ /* 0x020fc600078e0218 */
[----:B------:R5:W3:Y:S01]  /*117c0*/  LDG.E.U16 R25, [R12.64] ;  /* 0x000000040c197981 */ /* 0x000ae2000c1e1500 */
[----:B----4-:R-:W-:-:S05]  /*117d0*/  IMAD.WIDE R16, R0, 0x2, R16 ;  /* 0x0000000200107825 */ /* 0x010fca00078e0210 */
[----:B------:R-:W4:Y:S01]  /*117e0*/  LDG.E.U16 R24, [R16.64] ;  /* 0x0000000410187981 */ /* 0x000f22000c1e1500 */
[----:B0-----:R-:W-:-:S03]  /*117f0*/  IMAD.WIDE R8, R0, 0x2, R22 ;  /* 0x0000000200087825 */ /* 0x001fc600078e0216 */
[----:B------:R3:W4:Y:S04]  /*11800*/  LDG.E.U16 R23, [R10.64] ;  /* 0x000000040a177981 */ /* 0x000728000c1e1500 */
[----:B------:R0:W4:Y:S01]  /*11810*/  LDG.E.U16 R22, [R8.64] ;  /* 0x0000000408167981 */ /* 0x000122000c1e1500 */
[----:B-1----:R-:W-:-:S04]  /*11820*/  IMAD.WIDE R14, R0, 0x2, R2 ;  /* 0x00000002000e7825 */ /* 0x002fc800078e0202 */
[----:B0-----:R-:W-:-:S06]  /*11830*/  IMAD.WIDE R8, R0, 0x2, R4 ;  /* 0x0000000200087825 */ /* 0x001fcc00078e0204 */
[----:B------:R0:W4:Y:S04]  /*11840*/  LDG.E.U16 R8, [R8.64] ;  /* 0x0000000408087981 */ /* 0x000128000c1e1500 */
[----:B0-----:R-:W4:Y:S04]  /*11850*/  LDG.E.U16 R9, [R14.64] ;  /* 0x000000040e097981 */ /* 0x001f28000c1e1500 */
[----:B--2---:R-:W-:Y:S01]  /*11860*/  STL [R1+0x6190], R6 ;  /* 0x0061900601007387 */ /* 0x004fe20000100800 */
[----:B---3--:R-:W-:-:S05]  /*11870*/  IMAD.WIDE R10, R0, 0x2, R18 ;  /* 0x00000002000a7825 */ /* 0x008fca00078e0212 */
[----:B------:R0:W2:Y:S01]  /*11880*/  LDG.E.U16 R26, [R10.64] ;  /* 0x000000040a1a7981 */ /* 0x0000a2000c1e1500 */
[----:B-----5:R-:W-:-:S03]  /*11890*/  IMAD.WIDE R12, R0, 0x2, R20 ;  /* 0x00000002000c7825 */ /* 0x020fc600078e0214 */
[----:B------:R1:W-:Y:S04]  /*118a0*/  STL [R1+0x6194], R7 ;  /* 0x0061940701007387 */ /* 0x0003e80000100800 */
[----:B------:R-:W3:Y:S04]  /*118b0*/  LDL.64 R4, [R1+0xca0] ;  /* 0x000ca00001047983 */ /* 0x000ee80000100a00 */
[----:B------:R-:W5:Y:S04]  /*118c0*/  LDL.64 R2, [R1+0xc60] ;  /* 0x000c600001027983 */ /* 0x000f680000100a00 */
[----:B-1----:R-:W0:Y:S04]  /*118d0*/  LDL.64 R6, [R1+0xce0] ;  /* 0x000ce00001067983 */ /* 0x002e280000100a00 */
[----:B------:R-:W2:Y:S04]  /*118e0*/  LDL.64 R20, [R1+0xc20] ;  /* 0x000c200001147983 */ /* 0x000ea80000100a00 */
[----:B------:R-:W2:Y:S04]  /*118f0*/  LDL.64 R18, [R1+0xd58] ;  /* 0x000d580001127983 */ /* 0x000ea80000100a00 */
[----:B----4-:R-:W-:Y:S04]  /*11900*/  STL [R1+0x6198], R24 ;  /* 0x0061981801007387 */ /* 0x010fe80000100800 */
[----:B------:R-:W-:Y:S04]  /*11910*/  STL [R1+0x14], R29 ;  /* 0x0000141d01007387 */ /* 0x000fe80000100800 */
[----:B------:R1:W-:Y:S04]  /*11920*/  STL [R1+0x4], R28 ;  /* 0x0000041c01007387 */ /* 0x0003e80000100800 */
[----:B-1----:R3:W4:Y:S04]  /*11930*/  LDG.E.U16 R28, [R12.64] ;  /* 0x000000040c1c7981 */ /* 0x002728000c1e1500 */
[----:B------:R-:W-:Y:S04]  /*11940*/  STL [R1+0x619c], R8 ;  /* 0x00619c0801007387 */ /* 0x000fe80000100800 */
[----:B------:R1:W-:Y:S01]  /*11950*/  STL [R1+0x61a0], R9 ;  /* 0x0061a00901007387 */ /* 0x0003e20000100800 */
[----:B---3--:R-:W-:-:S04]  /*11960*/  IMAD.WIDE R12, R0, 0x2, R4 ;  /* 0x00000002000c7825 */ /* 0x008fc800078e0204 */
[----:B-----5:R-:W-:-:S04]  /*11970*/  IMAD.WIDE R14, R0, 0x2, R2 ;  /* 0x00000002000e7825 */ /* 0x020fc800078e0202 */
[----:B0-----:R-:W-:-:S04]  /*11980*/  IMAD.WIDE R10, R0, 0x2, R6 ;  /* 0x00000002000a7825 */ /* 0x001fc800078e0206 */
[C---:B--2---:R-:W-:Y:S02]  /*11990*/  IMAD.WIDE R16, R0.reuse, 0x2, R20 ;  /* 0x0000000200107825 */ /* 0x044fe400078e0214 */
[----:B------:R0:W2:Y:S02]  /*119a0*/  LDG.E.U16 R21, [R10.64] ;  /* 0x000000040a157981 */ /* 0x0000a4000c1e1500 */
[C---:B------:R-:W-:Y:S02]  /*119b0*/  IMAD.WIDE R18, R0.reuse, 0x2, R18 ;  /* 0x0000000200127825 */ /* 0x040fe400078e0212 */
[----:B------:R3:W5:Y:S04]  /*119c0*/  LDG.E.U16 R27, [R16.64] ;  /* 0x00000004101b7981 */ /* 0x000768000c1e1500 */
[----:B------:R0:W3:Y:S04]  /*119d0*/  LDG.E.U16 R29, [R18.64] ;  /* 0x00000004121d7981 */ /* 0x0000e8000c1e1500 */
[----:B----4-:R-:W-:Y:S04]  /*119e0*/  STL [R1+0x6178], R28 ;  /* 0x0061781c01007387 */ /* 0x010fe80000100800 */
[----:B------:R-:W-:Y:S04]  /*119f0*/  STL [R1+0x617c], R26 ;  /* 0x00617c1a01007387 */ /* 0x000fe80000100800 */
[----:B-1----:R-:W4:Y:S04]  /*11a00*/  LDL.64 R8, [R1+0xcd8] ;  /* 0x000cd80001087983 */ /* 0x002f280000100a00 */
[----:B------:R-:W3:Y:S04]  /*11a10*/  LDL.64 R6, [R1+0xc98] ;  /* 0x000c980001067983 */ /* 0x000ee80000100a00 */
[----:B------:R-:W3:Y:S04]  /*11a20*/  LDL.64 R4, [R1+0xc58] ;  /* 0x000c580001047983 */ /* 0x000ee80000100a00 */
[----:B------:R-:W4:Y:S04]  /*11a30*/  LDL.64 R2, [R1+0xc10] ;  /* 0x000c100001027983 */ /* 0x000f280000100a00 */
[----:B------:R1:W-:Y:S04]  /*11a40*/  STL [R1+0x10], R25 ;  /* 0x0000101901007387 */ /* 0x0003e80000100800 */
[----:B------:R0:W-:Y:S04]  /*11a50*/  STL [R1+0xc], R23 ;  /* 0x00000c1701007387 */ /* 0x0001e80000100800 */
[----:B-1----:R-:W5:Y:S04]  /*11a60*/  LDG.E.U16 R25, [R14.64] ;  /* 0x000000040e197981 */ /* 0x002f68000c1e1500 */
[----:B0-----:R-:W5:Y:S04]  /*11a70*/  LDG.E.U16 R23, [R12.64] ;  /* 0x000000040c177981 */ /* 0x001f68000c1e1500 */
[----:B------:R-:W-:Y:S04]  /*11a80*/  STL [R1+0x8], R22 ;  /* 0x0000081601007387 */ /* 0x000fe80000100800 */
[----:B------:R-:W5:Y:S04]  /*11a90*/  LDL.64 R10, [R1+0xd18] ;  /* 0x000d1800010a7983 */ /* 0x000f680000100a00 */
[----:B--2---:R-:W-:Y:S01]  /*11aa0*/  STL [R1+0x6180], R21 ;  /* 0x0061801501007387 */ /* 0x004fe20000100800 */
[----:B---3--:R-:W-:-:S04]  /*11ab0*/  IMAD.WIDE R16, R0, 0x2, R4 ;  /* 0x0000000200107825 */ /* 0x008fc800078e0204 */
[C---:B----4-:R-:W-:Y:S01]  /*11ac0*/  IMAD.WIDE R18, R0.reuse, 0x2, R2 ;  /* 0x0000000200127825 */ /* 0x050fe200078e0202 */
[----:B-----5:R0:W-:Y:S04]  /*11ad0*/  STL [R1+0x6184], R23 ;  /* 0x0061841701007387 */ /* 0x0201e80000100800 */
[----:B------:R-:W-:Y:S04]  /*11ae0*/  STL [R1+0x6188], R25 ;  /* 0x0061881901007387 */ /* 0x000fe80000100800 */
[----:B------:R-:W-:Y:S04]  /*11af0*/  STL [R1+0x618c], R27 ;  /* 0x00618c1b01007387 */ /* 0x000fe80000100800 */
[----:B------:R-:W-:Y:S04]  /*11b00*/  STL [R1+0x61a4], R29 ;  /* 0x0061a41d01007387 */ /* 0x000fe80000100800 */
[----:B0-----:R-:W2:Y:S04]  /*11b10*/  LDL.LU R23, [R1+0x17c] ;  /* 0x00017c0001177983 */ /* 0x001ea80000300800 */
[----:B------:R-:W3:Y:S04]  /*11b20*/  LDL.LU R26, [R1+0x15c] ;  /* 0x00015c00011a7983 */ /* 0x000ee80000300800 */
[----:B------:R-:W4:Y:S04]  /*11b30*/  LDL.LU R4, [R1+0x13c] ;  /* 0x00013c0001047983 */ /* 0x000f280000300800 */
[----:B------:R-:W5:Y:S04]  /*11b40*/  LDL.LU R3, [R1+0x11c] ;  /* 0x00011c0001037983 */ /* 0x000f680000300800 */
[----:B------:R-:W2:Y:S04]  /*11b50*/  LDL.LU R20, [R1+0xfc] ;  /* 0x0000fc0001147983 */ /* 0x000ea80000300800 */
[----:B------:R-:W2:Y:S01]  /*11b60*/  LDL.LU R22, [R1+0x9c] ;  /* 0x00009c0001167983 */ /* 0x000ea20000300800 */
[----:B------:R-:W-:-:S04]  /*11b70*/  IMAD.WIDE R10, R0, 0x2, R10 ;  /* 0x00000002000a7825 */ /* 0x000fc800078e020a */
[C---:B------:R-:W-:Y:S02]  /*11b80*/  IMAD.WIDE R12, R0.reuse, 0x2, R8 ;  /* 0x00000002000c7825 */ /* 0x040fe400078e0208 */
[----:B------:R0:W3:Y:S02]  /*11b90*/  LDG.E.U16 R10, [R10.64] ;  /* 0x000000040a0a7981 */ /* 0x0000e4000c1e1500 */
[----:B------:R-:W-:Y:S02]  /*11ba0*/  IMAD.WIDE R14, R0, 0x2, R6 ;  /* 0x00000002000e7825 */ /* 0x000fe400078e0206 */
[----:B------:R-:W1:Y:S04]  /*11bb0*/  S2R R0, SR_TID.X ;  /* 0x0000000000007919 */ /* 0x000e680000002100 */
[----:B------:R1:W3:Y:S04]  /*11bc0*/  LDG.E.U16 R14, [R14.64] ;  /* 0x000000040e0e7981 */ /* 0x0002e8000c1e1500 */
[----:B0-----:R0:W3:Y:S04]  /*11bd0*/  LDG.E.U16 R11, [R12.64] ;  /* 0x000000040c0b7981 */ /* 0x0010e8000c1e1500 */
[----:B0-----:R0:W3:Y:S04]  /*11be0*/  LDG.E.U16 R12, [R16.64] ;  /* 0x00000004100c7981 */ /* 0x0010e8000c1e1500 */
[----:B------:R0:W3:Y:S01]  /*11bf0*/  LDG.E.U16 R13, [R18.64] ;  /* 0x00000004120d7981 */ /* 0x0000e2000c1e1500 */
[----:B-1----:R-:W-:-:S03]  /*11c00*/  LOP3.LUT R9, R0, 0xff, RZ, 0xc0, !PT ;  /* 0x000000ff00097812 */ /* 0x002fc600078ec0ff */
[----:B--2---:R1:W-:Y:S04]  /*11c10*/  STL [R1+0x61c4], R22 ;  /* 0x0061c41601007387 */ /* 0x0043e80000100800 */
[----:B------:R-:W2:Y:S04]  /*11c20*/  LDL.LU R28, [R1+0x7c] ;  /* 0x00007c00011c7983 */ /* 0x000ea80000300800 */
[----:B-1----:R-:W2:Y:S04]  /*11c30*/  LDL.LU R22, [R1+0xdc] ;  /* 0x0000dc0001167983 */ /* 0x002ea80000300800 */
        /* <DEDUP_REMOVED lines=11> */
[----:B------:R-:W-:-:S03]  /*11cf0*/  SHF.L.U32 R27, R9, 0x1, RZ ;  /* 0x00000001091b7819 */ /* 0x000fc600000006ff */
[----:B------:R-:W-:Y:S06]  /*11d00*/  BAR.SYNC.DEFER_BLOCKING 0x0 ;  /* 0x0000000000007b1d */ /* 0x000fec0000010000 */
[----:B0-----:R-:W4:Y:S04]  /*11d10*/  LDL.LU R16, [R1+0x38] ;  /* 0x0000380001107983 */ /* 0x001f280000300800 */
[----:B------:R-:W5:Y:S04]  /*11d20*/  LDL.LU R17, [R1] ;  /* 0x0000000001117983 */ /* 0x000f680000300800 */
[----:B------:R-:W5:Y:S04]  /*11d30*/  LDL.LU R18, [R1+0x50] ;  /* 0x0000500001127983 */ /* 0x000f680000300800 */
[----:B------:R-:W5:Y:S04]  /*11d40*/  LDL.LU R19, [R1+0x48] ;  /* 0x0000480001137983 */ /* 0x000f680000300800 */
[----:B--2---:R-:W-:Y:S04]  /*11d50*/  STS.U16 [R27+0x20000], R15 ;  /* 0x0200000f1b007388 */ /* 0x004fe80000000400 */
[----:B------:R0:W-:Y:S04]  /*11d60*/  STS.U16 [R27+0x21000], R23 ;  /* 0x021000171b007388 */ /* 0x0001e80000000400 */
[----:B---3--:R1:W-:Y:S04]  /*11d70*/  STS.U16 [R27+0x22000], R26 ;  /* 0x0220001a1b007388 */ /* 0x0083e80000000400 */
[----:B----4-:R2:W-:Y:S04]  /*11d80*/  STS.U16 [R27+0x23000], R4 ;  /* 0x023000041b007388 */ /* 0x0105e80000000400 */
[----:B0-----:R-:W3:Y:S04]  /*11d90*/  LDL.LU R23, [R1+0x98] ;  /* 0x0000980001177983 */ /* 0x001ee80000300800 */
[----:B-1----:R-:W4:Y:S04]  /*11da0*/  LDL.LU R26, [R1+0x78] ;  /* 0x00007800011a7983 */ /* 0x002f280000300800 */
[----:B-----5:R0:W-:Y:S04]  /*11db0*/  STS.U16 [R27+0x24000], R3 ;  /* 0x024000031b007388 */ /* 0x0201e80000000400 */
[----:B--2---:R-:W2:Y:S04]  /*11dc0*/  LDL.LU R4, [R1+0x58] ;  /* 0x0000580001047983 */ /* 0x004ea80000300800 */
[----:B------:R1:W-:Y:S04]  /*11dd0*/  STS.U16 [R27+0x25000], R20 ;  /* 0x025000141b007388 */ /* 0x0003e80000000400 */
[----:B0-----:R-:W5:Y:S04]  /*11de0*/  LDL.LU R3, [R1+0x4c] ;  /* 0x00004c0001037983 */ /* 0x001f680000300800 */
[----:B------:R0:W-:Y:S04]  /*11df0*/  STS.U16 [R27+0x26000], R22 ;  /* 0x026000161b007388 */ /* 0x0001e80000000400 */
[----:B-1----:R-:W2:Y:S04]  /*11e00*/  LDL.LU R20, [R1+0x40] ;  /* 0x0000400001147983 */ /* 0x002ea80000300800 */
[----:B0-----:R-:W2:Y:S04]  /*11e10*/  LDL.LU R22, [R1+0x61c4] ;  /* 0x0061c40001167983 */ /* 0x001ea80000300800 */
[----:B------:R0:W-:Y:S04]  /*11e20*/  STS.U16 [R27+0x27000], R2 ;  /* 0x027000021b007388 */ /* 0x0001e80000000400 */
[----:B0-----:R-:W3:Y:S04]  /*11e30*/  LDL.LU R2, [R1+0x61c0] ;  /* 0x0061c00001027983 */ /* 0x001ee80000300800 */
[----:B------:R-:W0:Y:S04]  /*11e40*/  S2R R15, SR_TID.X ;  /* 0x00000000000f7919 */ /* 0x000e280000002100 */
[----:B--2---:R1:W-:Y:S04]  /*11e50*/  STS.U16 [R27+0x28000], R22 ;  /* 0x028000161b007388 */ /* 0x0043e80000000400 */
[----:B------:R2:W-:Y:S04]  /*11e60*/  STS.U16 [R27+0x29000], R28 ;  /* 0x0290001c1b007388 */ /* 0x0005e80000000400 */
[----:B------:R0:W-:Y:S04]  /*11e70*/  STS.U16 [R27+0x2a000], R0 ;  /* 0x02a000001b007388 */ /* 0x0001e80000000400 */
[----:B-1----:R-:W3:Y:S04]  /*11e80*/  LDL.LU R22, [R1+0x61bc] ;  /* 0x0061bc0001167983 */ /* 0x002ee80000300800 */
[----:B--2---:R-:W2:Y:S04]  /*11e90*/  LDL.LU R28, [R1+0x34] ;  /* 0x00003400011c7983 */ /* 0x004ea80000300800 */
[----:B0-----:R-:W2:Y:S01]  /*11ea0*/  LDL.LU R0, [R1+0x61b8] ;  /* 0x0061b80001007983 */ /* 0x001ea20000300800 */
[----:B------:R-:W-:-:S04]  /*11eb0*/  LOP3.LUT R15, R15, 0xff, RZ, 0xc0, !PT ;  /* 0x000000ff0f0f7812 */ /* 0x000fc800078ec0ff */
[----:B------:R-:W-:Y:S01]  /*11ec0*/  SHF.L.U32 R15, R15, 0x1, RZ ;  /* 0x000000010f0f7819 */ /* 0x000fe200000006ff */
[----:B------:R-:W-:Y:S03]  /*11ed0*/  STS.U16 [R27+0x2b000], R18 ;  /* 0x02b000121b007388 */ /* 0x000fe60000000400 */
[----:B------:R-:W-:Y:S01]  /*11ee0*/  LOP3.LUT R15, R15, 0x10, RZ, 0x3c, !PT ;  /* 0x000000100f0f7812 */ /* 0x000fe200078e3cff */
        /* <DEDUP_REMOVED lines=12> */
[----:B---3--:R-:W-:Y:S04]  /*11fb0*/  STS.U16 [R15+0x28200], R23 ;  /* 0x028200170f007388 */ /* 0x008fe80000000400 */
[----:B0-----:R-:W2:Y:S04]  /*11fc0*/  LDL.LU R5, [R1+0x194] ;  /* 0x0001940001057983 */ /* 0x001ea80000300800 */
[----:B------:R-:W3:Y:S04]  /*11fd0*/  LDL.LU R21, [R1+0x174] ;  /* 0x0001740001157983 */ /* 0x000ee80000300800 */
[----:B------:R-:W3:Y:S04]  /*11fe0*/  LDL.LU R8, [R1+0x154] ;  /* 0x0001540001087983 */ /* 0x000ee80000300800 */
[----:B------:R-:W3:Y:S04]  /*11ff0*/  LDL.LU R24, [R1+0x134] ;  /* 0x0001340001187983 */ /* 0x000ee80000300800 */
[----:B------:R-:W3:Y:S04]  /*12000*/  LDL.LU R7, [R1+0x114] ;  /* 0x0001140001077983 */ /* 0x000ee80000300800 */
[----:B----4-:R-:W-:Y:S04]  /*12010*/  STS.U16 [R15+0x29200], R26 ;  /* 0x0292001a0f007388 */ /* 0x010fe80000000400 */
[----:B------:R-:W4:Y:S04]  /*12020*/  LDL.LU R6, [R1+0xf4] ;  /* 0x0000f40001067983 */ /* 0x000f280000300800 */
[----:B------:R0:W-:Y:S04]  /*12030*/  STS.U16 [R15+0x2a200], R4 ;  /* 0x02a200040f007388 */ /* 0x0001e80000000400 */
[----:B-----5:R1:W-:Y:S04]  /*12040*/  STS.U16 [R15+0x2b200], R3 ;  /* 0x02b200030f007388 */ /* 0x0203e80000000400 */
[----:B------:R5:W-:Y:S04]  /*12050*/  STS.U16 [R15+0x2c200], R20 ;  /* 0x02c200140f007388 */ /* 0x000be80000000400 */
[----:B0-----:R-:W4:Y:S04]  /*12060*/  LDL.LU R4, [R1+0xd4] ;  /* 0x0000d40001047983 */ /* 0x001f280000300800 */
[----:B-1----:R-:W4:Y:S04]  /*12070*/  LDL.LU R3, [R1+0xb4] ;  /* 0x0000b40001037983 */ /* 0x002f280000300800 */
[----:B-----5:R-:W5:Y:S01]  /*12080*/  LDL.LU R20, [R1+0x94] ;  /* 0x0000940001147983 */ /* 0x020f620000300800 */
[----:B------:R-:W-:-:S03]  /*12090*/  IMAD.SHL.U32 R29, R9, 0x2, RZ ;  /* 0x00000002091d7824 */ /* 0x000fc600078e00ff */
[----:B------:R-:W5:Y:S04]  /*120a0*/  LDL.LU R26, [R1+0x54] ;  /* 0x00005400011a7983 */ /* 0x000f680000300800 */
[----:B------:R0:W-:Y:S04]  /*120b0*/  STS.U16 [R15+0x2d200], R28 ;  /* 0x02d2001c0f007388 */ /* 0x0001e80000000400 */
[----:B------:R1:W-:Y:S01]  /*120c0*/  STS.U16 [R15+0x2e200], R22 ;  /* 0x02e200160f007388 */ /* 0x0003e20000000400 */
[----:B------:R-:W-:-:S03]  /*120d0*/  LOP3.LUT R0, R29, 0x20, RZ, 0x3c, !PT ;  /* 0x000000201d007812 */ /* 0x000fc600078e3cff */
[----:B------:R1:W-:Y:S04]  /*120e0*/  STS.U16 [R15+0x2f200], R2 ;  /* 0x02f200020f007388 */ /* 0x0003e80000000400 */
[----:B0-----:R-:W5:Y:S04]  /*120f0*/  LDL.LU R28, [R1+0x44] ;  /* 0x00004400011c7983 */ /* 0x001f680000300800 */
[----:B------:R-:W5:Y:S04]  /*12100*/  LDL.LU R18, [R1+0x24] ;  /* 0x0000240001127983 */ /* 0x000f680000300800 */
[----:B-1----:R-:W5:Y:S04]  /*12110*/  LDL.LU R22, [R1+0x3c] ;  /* 0x00003c0001167983 */ /* 0x002f680000300800 */
        /* <DEDUP_REMOVED lines=9> */
[----:B---3--:R1:W-:Y:S04]  /*121b0*/  STS.U16 [R0+0x21400], R21 ;  /* 0x0214001500007388 */ /* 0x0083e80000000400 */
[----:B------:R2:W-:Y:S04]  /*121c0*/  STS.U16 [R0+0x22400], R8 ;  /* 0x0224000800007388 */ /* 0x0005e80000000400 */
[----:B0-----:R-:W3:Y:S04]  /*121d0*/  LDL.LU R5, [R1+0x61b4] ;  /* 0x0061b40001057983 */ /* 0x001ee80000300800 */
[----:B-1----:R-:W3:Y:S04]  /*121e0*/  LDL.LU R21, [R1+0xb0] ;  /* 0x0000b00001157983 */ /* 0x002ee80000300800 */
[----:B------:R0:W-:Y:S04]  /*121f0*/  STS.U16 [R0+0x23400], R24 ;  /* 0x0234001800007388 */ /* 0x0001e80000000400 */
[----:B--2---:R-:W2:Y:S04]  /*12200*/  LDL.LU R8, [R1+0x90] ;  /* 0x0000900001087983 */ /* 0x004ea80000300800 */
[----:B------:R1:W-:Y:S04]  /*12210*/  STS.U16 [R0+0x24400], R7 ;  /* 0x0244000700007388 */ /* 0x0003e80000000400 */
[----:B0-----:R-:W2:Y:S04]  /*12220*/  LDL.LU R24, [R1+0x70] ;  /* 0x0000700001187983 */ /* 0x001ea80000300800 */
[----:B----4-:R0:W-:Y:S04]  /*12230*/  STS.U16 [R0+0x25400], R6 ;  /* 0x0254000600007388 */ /* 0x0101e80000000400 */
[----:B-1----:R-:W4:Y:S04]  /*12240*/  LDL.LU R7, [R1+0x30] ;  /* 0x0000300001077983 */ /* 0x002f280000300800 */
[----:B------:R1:W-:Y:S04]  /*12250*/  STS.U16 [R0+0x26400], R4 ;  /* 0x0264000400007388 */ /* 0x0003e80000000400 */
[----:B0-----:R-:W2:Y:S04]  /*12260*/  LDL.LU R6, [R1+0x2c] ;  /* 0x00002c0001067983 */ /* 0x001ea80000300800 */
[----:B------:R0:W-:Y:S04]  /*12270*/  STS.U16 [R0+0x27400], R3 ;  /* 0x0274000300007388 */ /* 0x0001e80000000400 */
[----:B-1----:R-:W2:Y:S04]  /*12280*/  LDL.LU R4, [R1+0x61b0] ;  /* 0x0061b00001047983 */ /* 0x002ea80000300800 */
[----:B-----5:R1:W-:Y:S04]  /*12290*/  STS.U16 [R0+0x28400], R20 ;  /* 0x0284001400007388 */ /* 0x0203e80000000400 */
[----:B0-----:R-:W5:Y:S04]  /*122a0*/  LDL.LU R3, [R1+0x61ac] ;  /* 0x0061ac0001037983 */ /* 0x001f680000300800 */
[----:B-1----:R-:W2:Y:S01]  /*122b0*/  LDL.LU R20, [R1+0x61a8] ;  /* 0x0061a80001147983 */ /* 0x002ea20000300800 */
[----:B------:R-:W-:-:S03]  /*122c0*/  LOP3.LUT R29, R29, 0x30, RZ, 0x3c, !PT ;  /* 0x000000301d1d7812 */ /* 0x000fc600078e3cff */
[----:B------:R-:W-:Y:S04]  /*122d0*/  STS.U16 [R0+0x29400], R2 ;  /* 0x0294000200007388 */ /* 0x000fe80000000400 */
[----:B------:R0:W-:Y:S04]  /*122e0*/  STS.U16 [R0+0x2a400], R26 ;  /* 0x02a4001a00007388 */ /* 0x0001e80000000400 */
[----:B------:R1:W-:Y:S04]  /*122f0*/  STS.U16 [R0+0x2b400], R28 ;  /* 0x02b4001c00007388 */ /* 0x0003e80000000400 */
[----:B------:R-:W-:Y:S04]  /*12300*/  STS.U16 [R0+0x2c400], R22 ;  /* 0x02c4001600007388 */ /* 0x000fe80000000400 */
[----:B------:R-:W-:Y:S04]  /*12310*/  STS.U16 [R0+0x2d400], R18 ;  /* 0x02d4001200007388 */ /* 0x000fe80000000400 */
[----:B0-----:R-:W3:Y:S04]  /*12320*/  LDL.LU R26, [R1+0x28] ;  /* 0x00002800011a7983 */ /* 0x001ee80000300800 */
[----:B-1----:R-:W3:Y:S04]  /*12330*/  LDL.LU R28, [R1+0x20] ;  /* 0x00002000011c7983 */ /* 0x002ee80000300800 */
[----:B--2---:R-:W-:Y:S04]  /*12340*/  STS.U16 [R0+0x2e400], R20 ;  /* 0x02e4001400007388 */ /* 0x004fe80000000400 */
[----:B-----5:R-:W-:Y:S04]  /*12350*/  STS.U16 [R0+0x2f400], R3 ;  /* 0x02f4000300007388 */ /* 0x020fe80000000400 */
        /* <DEDUP_REMOVED lines=10> */
[----:B------:R-:W5:Y:S04]  /*12400*/  LDL.LU R19, [R1+0x14c] ;  /* 0x00014c0001137983 */ /* 0x000f680000300800 */
[----:B------:R-:W5:Y:S04]  /*12410*/  LDL.LU R16, [R1+0x12c] ;  /* 0x00012c0001107983 */ /* 0x000f680000300800 */
[----:B------:R-:W5:Y:S04]  /*12420*/  LDL.LU R17, [R1+0x10c] ;  /* 0x00010c0001117983 */ /* 0x000f680000300800 */
[----:B------:R-:W5:Y:S04]  /*12430*/  LDL.LU R15, [R1+0xec] ;  /* 0x0000ec00010f7983 */ /* 0x000f680000300800 */
[----:B------:R0:W-:Y:S04]  /*12440*/  STS.U16 [R29+0x28600], R8 ;  /* 0x028600081d007388 */ /* 0x0001e80000000400 */
[----:B------:R1:W-:Y:S04]  /*12450*/  STS.U16 [R29+0x29600], R24 ;  /* 0x029600181d007388 */ /* 0x0003e80000000400 */
[----:B----4-:R4:W-:Y:S04]  /*12460*/  STS.U16 [R29+0x2a600], R7 ;  /* 0x02a600071d007388 */ /* 0x0109e80000000400 */
[----:B0-----:R-:W5:Y:S04]  /*12470*/  LDL.LU R8, [R1+0xcc] ;  /* 0x0000cc0001087983 */ /* 0x001f680000300800 */
[----:B-1----:R-:W5:Y:S04]  /*12480*/  LDL.LU R24, [R1+0xac] ;  /* 0x0000ac0001187983 */ /* 0x002f680000300800 */
[----:B------:R0:W-:Y:S04]  /*12490*/  STS.U16 [R29+0x2b600], R6 ;  /* 0x02b600061d007388 */ /* 0x0001e80000000400 */
[----:B----4-:R-:W4:Y:S04]  /*124a0*/  LDL.LU R7, [R1+0x8c] ;  /* 0x00008c0001077983 */ /* 0x010f280000300800 */
[----:B0-----:R-:W4:Y:S04]  /*124b0*/  LDL.LU R6, [R1+0x6c] ;  /* 0x00006c0001067983 */ /* 0x001f280000300800 */
[----:B------:R-:W4:Y:S04]  /*124c0*/  LDL.LU R3, [R1+0x14] ;  /* 0x0000140001037983 */ /* 0x000f280000300800 */
[----:B------:R-:W4:Y:S04]  /*124d0*/  LDL.LU R20, [R1+0x4] ;  /* 0x0000040001147983 */ /* 0x000f280000300800 */
[----:B------:R-:W4:Y:S01]  /*124e0*/  LDL.LU R22, [R1+0x188] ;  /* 0x0001880001167983 */ /* 0x000f220000300800 */
[----:B------:R-:W-:-:S03]  /*124f0*/  LOP3.LUT R2, R27, 0x40, RZ, 0x3c, !PT ;  /* 0x000000401b027812 */ /* 0x000fc600078e3cff */
[----:B------:R-:W4:Y:S04]  /*12500*/  LDL.LU R0, [R1+0x168] ;  /* 0x0001680001007983 */ /* 0x000f280000300800 */
[----:B------:R-:W4:Y:S04]  /*12510*/  LDL.LU R25, [R1+0x148] ;  /* 0x0001480001197983 */ /* 0x000f280000300800 */
[----:B------:R-:W4:Y:S04]  /*12520*/  LDL.LU R23, [R1+0x128] ;  /* 0x0001280001177983 */ /* 0x000f280000300800 */
[----:B------:R0:W-:Y:S04]  /*12530*/  STS.U16 [R29+0x2c600], R26 ;  /* 0x02c6001a1d007388 */ /* 0x0001e80000000400 */
[----:B------:R-:W4:Y:S04]  /*12540*/  LDL.LU R21, [R1+0x108] ;  /* 0x0001080001157983 */ /* 0x000f280000300800 */
[----:B------:R1:W-:Y:S04]  /*12550*/  STS.U16 [R29+0x2d600], R28 ;  /* 0x02d6001c1d007388 */ /* 0x0003e80000000400 */
[----:B0-----:R-:W4:Y:S04]  /*12560*/  LDL.LU R26, [R1+0xe8] ;  /* 0x0000e800011a7983 */ /* 0x001f280000300800 */
[----:B------:R0:W-:Y:S04]  /*12570*/  STS.U16 [R29+0x2e600], R4 ;  /* 0x02e600041d007388 */ /* 0x0001e80000000400 */
[----:B-1----:R-:W4:Y:S04]  /*12580*/  LDL.LU R28, [R1+0xc8] ;  /* 0x0000c800011c7983 */ /* 0x002f280000300800 */
[----:B------:R1:W-:Y:S04]  /*12590*/  STS.U16 [R29+0x2f600], R5 ;  /* 0x02f600051d007388 */ /* 0x0003e80000000400 */
[----:B0-----:R-:W4:Y:S04]  /*125a0*/  LDL.LU R4, [R1+0x18] ;  /* 0x0000180001047983 */ /* 0x001f280000300800 */
[----:B-1----:R-:W4:Y:S04]  /*125b0*/  LDL.LU R29, [R1+0x61a4] ;  /* 0x0061a400011d7983 */ /* 0x002f280000300800 */
[----:B------:R-:W4:Y:S04]  /*125c0*/  LDL.LU R5, [R1+0x1c] ;  /* 0x00001c0001057983 */ /* 0x000f280000300800 */
[----:B--2---:R0:W-:Y:S04]  /*125d0*/  STS.U16 [R2+0x20800], R9 ;  /* 0x0208000902007388 */ /* 0x0041e80000000400 */
[----:B---3--:R1:W-:Y:S04]  /*125e0*/  STS.U16 [R2+0x21800], R18 ;  /* 0x0218001202007388 */ /* 0x0083e80000000400 */
[----:B-----5:R2:W-:Y:S04]  /*125f0*/  STS.U16 [R2+0x22800], R19 ;  /* 0x0228001302007388 */ /* 0x0205e80000000400 */
[----:B0-----:R-:W3:Y:S04]  /*12600*/  LDL.LU R9, [R1+0x61a0] ;  /* 0x0061a00001097983 */ /* 0x001ee80000300800 */
[----:B-1----:R-:W5:Y:S04]  /*12610*/  LDL.LU R18, [R1+0xa8] ;  /* 0x0000a80001127983 */ /* 0x002f680000300800 */
[----:B------:R0:W-:Y:S04]  /*12620*/  STS.U16 [R2+0x23800], R16 ;  /* 0x0238001002007388 */ /* 0x0001e80000000400 */
[----:B--2---:R-:W2:Y:S04]  /*12630*/  LDL.LU R19, [R1+0x88] ;  /* 0x0000880001137983 */ /* 0x004ea80000300800 */
[----:B------:R1:W-:Y:S04]  /*12640*/  STS.U16 [R2+0x24800], R17 ;  /* 0x0248001102007388 */ /* 0x0003e80000000400 */
[----:B0-----:R-:W2:Y:S04]  /*12650*/  LDL.LU R16, [R1+0x68] ;  /* 0x0000680001107983 */ /* 0x001ea80000300800 */
[----:B------:R0:W-:Y:S04]  /*12660*/  STS.U16 [R2+0x25800], R15 ;  /* 0x0258000f02007388 */ /* 0x0001e80000000400 */
[----:B-1----:R-:W2:Y:S04]  /*12670*/  LDL.LU R17, [R1+0x10] ;  /* 0x0000100001117983 */ /* 0x002ea80000300800 */
[----:B------:R1:W-:Y:S04]  /*12680*/  STS.U16 [R2+0x26800], R8 ;  /* 0x0268000802007388 */ /* 0x0003e80000000400 */
[----:B0-----:R-:W2:Y:S04]  /*12690*/  LDL.LU R15, [R1+0xc] ;  /* 0x00000c00010f7983 */ /* 0x001ea80000300800 */
[----:B------:R0:W-:Y:S04]  /*126a0*/  STS.U16 [R2+0x27800], R24 ;  /* 0x0278001802007388 */ /* 0x0001e80000000400 */
[----:B-1----:R-:W2:Y:S04]  /*126b0*/  LDL.LU R8, [R1+0x619c] ;  /* 0x00619c0001087983 */ /* 0x002ea80000300800 */
[----:B----4-:R1:W-:Y:S04]  /*126c0*/  STS.U16 [R2+0x28800], R7 ;  /* 0x0288000702007388 */ /* 0x0103e80000000400 */
[----:B0-----:R-:W2:Y:S04]  /*126d0*/  LDL.LU R24, [R1+0x6198] ;  /* 0x0061980001187983 */ /* 0x001ea80000300800 */
[----:B------:R0:W-:Y:S04]  /*126e0*/  STS.U16 [R2+0x29800], R6 ;  /* 0x0298000602007388 */ /* 0x0001e80000000400 */
[----:B-1----:R-:W2:Y:S04]  /*126f0*/  LDL.LU R7, [R1+0x6194] ;  /* 0x0061940001077983 */ /* 0x002ea80000300800 */
[----:B0-----:R-:W2:Y:S01]  /*12700*/  LDL.LU R6, [R1+0x6190] ;  /* 0x0061900001067983 */ /* 0x001ea20000300800 */
[----:B------:R-:W-:-:S03]  /*12710*/  LOP3.LUT R27, R27, 0x50, RZ, 0x3c, !PT ;  /* 0x000000501b1b7812 */ /* 0x000fc600078e3cff */
[----:B------:R0:W-:Y:S04]  /*12720*/  STS.U16 [R2+0x2a800], R5 ;  /* 0x02a8000502007388 */ /* 0x0001e80000000400 */
[----:B------:R-:W-:Y:S04]  /*12730*/  STS.U16 [R2+0x2b800], R4 ;  /* 0x02b8000402007388 */ /* 0x000fe80000000400 */
[----:B------:R-:W-:Y:S04]  /*12740*/  STS.U16 [R2+0x2c800], R3 ;  /* 0x02c8000302007388 */ /* 0x000fe80000000400 */
[----:B------:R-:W-:Y:S04]  /*12750*/  STS.U16 [R2+0x2d800], R20 ;  /* 0x02d8001402007388 */ /* 0x000fe80000000400 */
[----:B0-----:R-:W3:Y:S04]  /*12760*/  LDL.LU R5, [R1+0x8] ;  /* 0x0000080001057983 */ /* 0x001ee80000300800 */
[----:B--2---:R-:W-:Y:S04]  /*12770*/  STS.U16 [R2+0x2e800], R6 ;  /* 0x02e8000602007388 */ /* 0x004fe80000000400 */
[----:B------:R-:W-:Y:S04]  /*12780*/  STS.U16 [R2+0x2f800], R7 ;  /* 0x02f8000702007388 */ /* 0x000fe80000000400 */
[----:B------:R-:W-:Y:S04]  /*12790*/  STS.U16 [R27+0x20a00], R22 ;  /* 0x020a00161b007388 */ /* 0x000fe80000000400 */
[----:B------:R-:W-:Y:S04]  /*127a0*/  STS.U16 [R27+0x21a00], R0 ;  /* 0x021a00001b007388 */ /* 0x000fe80000000400 */
[----:B------:R0:W-:Y:S04]  /*127b0*/  STS.U16 [R27+0x22a00], R25 ;  /* 0x022a00191b007388 */ /* 0x0001e80000000400 */
[----:B------:R1:W-:Y:S04]  /*127c0*/  STS.U16 [R27+0x23a00], R23 ;  /* 0x023a00171b007388 */ /* 0x0003e80000000400 */
[----:B------:R2:W-:Y:S04]  /*127d0*/  STS.U16 [R27+0x24a00], R21 ;  /* 0x024a00151b007388 */ /* 0x0005e80000000400 */
[----:B0-----:R-:W4:Y:S04]  /*127e0*/  LDL.LU R25, [R1+0x184] ;  /* 0x0001840001197983 */ /* 0x001f280000300800 */
[----:B-1----:R-:W4:Y:S04]  /*127f0*/  LDL.LU R23, [R1+0x164] ;  /* 0x0001640001177983 */ /* 0x002f280000300800 */
[----:B------:R0:W-:Y:S04]  /*12800*/  STS.U16 [R27+0x25a00], R26 ;  /* 0x025a001a1b007388 */ /* 0x0001e80000000400 */
[----:B--2---:R-:W2:Y:S04]  /*12810*/  LDL.LU R21, [R1+0x144] ;  /* 0x0001440001157983 */ /* 0x004ea80000300800 */
[----:B------:R1:W-:Y:S04]  /*12820*/  STS.U16 [R27+0x26a00], R28 ;  /* 0x026a001c1b007388 */ /* 0x0003e80000000400 */
[----:B0-----:R-:W2:Y:S04]  /*12830*/  LDL.LU R26, [R1+0x124] ;  /* 0x00012400011a7983 */ /* 0x001ea80000300800 */
[----:B-1----:R-:W2:Y:S04]  /*12840*/  LDL.LU R28, [R1+0x104] ;  /* 0x00010400011c7983 */ /* 0x002ea80000300800 */
[----:B-----5:R-:W-:Y:S04]  /*12850*/  STS.U16 [R27+0x27a00], R18 ;  /* 0x027a00121b007388 */ /* 0x020fe80000000400 */
[----:B------:R-:W-:Y:S04]  /*12860*/  STS.U16 [R27+0x28a00], R19 ;  /* 0x028a00131b007388 */ /* 0x000fe80000000400 */
[----:B------:R-:W-:Y:S04]  /*12870*/  STS.U16 [R27+0x29a00], R16 ;  /* 0x029a00101b007388 */ /* 0x000fe80000000400 */
[----:B------:R-:W-:Y:S04]  /*12880*/  STS.U16 [R27+0x2aa00], R17 ;  /* 0x02aa00111b007388 */ /* 0x000fe80000000400 */
[----:B------:R0:W-:Y:S04]  /*12890*/  STS.U16 [R27+0x2ba00], R15 ;  /* 0x02ba000f1b007388 */ /* 0x0001e80000000400 */
[----:B------:R-:W5:Y:S04]  /*128a0*/  LDL.LU R7, [R1+0x84] ;  /* 0x0000840001077983 */ /* 0x000f680000300800 */
[----:B------:R-:W5:Y:S04]  /*128b0*/  LDL.LU R6, [R1+0x64] ;  /* 0x0000640001067983 */ /* 0x000f680000300800 */
[----:B0-----:R-:W0:Y:S04]  /*128c0*/  S2R R15, SR_TID.X ;  /* 0x00000000000f7919 */ /* 0x001e280000002100 */
[----:B------:R-:W5:Y:S04]  /*128d0*/  LDL.LU R3, [R1+0x180] ;  /* 0x0001800001037983 */ /* 0x000f680000300800 */
[----:B------:R-:W5:Y:S04]  /*128e0*/  LDL.LU R20, [R1+0x160] ;  /* 0x0001600001147983 */ /* 0x000f680000300800 */
[----:B------:R-:W5:Y:S04]  /*128f0*/  LDL.LU R2, [R1+0x140] ;  /* 0x0001400001027983 */ /* 0x000f680000300800 */
[----:B------:R-:W5:Y:S04]  /*12900*/  LDL.LU R22, [R1+0x120] ;  /* 0x0001200001167983 */ /* 0x000f680000300800 */
[----:B------:R-:W5:Y:S01]  /*12910*/  LDL.LU R0, [R1+0x100] ;  /* 0x0001000001007983 */ /* 0x000f620000300800 */
[----:B0-----:R-:W-:-:S03]  /*12920*/  LOP3.LUT R15, R15, 0xff, RZ, 0xc0, !PT ;  /* 0x000000ff0f0f7812 */ /* 0x001fc600078ec0ff */
[----:B------:R-:W5:Y:S01]  /*12930*/  LDL.LU R18, [R1+0xe0] ;  /* 0x0000e00001127983 */ /* 0x000f620000300800 */
[----:B------:R-:W-:-:S03]  /*12940*/  SHF.L.U32 R4, R15, 0x1, RZ ;  /* 0x000000010f047819 */ /* 0x000fc600000006ff */
[----:B------:R-:W5:Y:S04]  /*12950*/  LDL.LU R19, [R1+0xc0] ;  /* 0x0000c00001137983 */ /* 0x000f680000300800 */
[----:B------:R-:W5:Y:S04]  /*12960*/  LDL.LU R16, [R1+0xa0] ;  /* 0x0000a00001107983 */ /* 0x000f680000300800 */
[----:B---3--:R0:W-:Y:S04]  /*12970*/  STS.U16 [R27+0x2ca00], R5 ;  /* 0x02ca00051b007388 */ /* 0x0081e80000000400 */
[----:B------:R-:W3:Y:S04]  /*12980*/  LDL.LU R17, [R1+0x80] ;  /* 0x0000800001117983 */ /* 0x000ee80000300800 */
[----:B------:R-:W3:Y:S01]  /*12990*/  LDL.LU R15, [R1+0x60] ;  /* 0x00006000010f7983 */ /* 0x000ee20000300800 */
[----:B0-----:R-:W-:-:S03]  /*129a0*/  LOP3.LUT R5, R4, 0x60, RZ, 0x3c, !PT ;  /* 0x0000006004057812 */ /* 0x001fc600078e3cff */
[----:B------:R0:W-:Y:S04]  /*129b0*/  STS.U16 [R27+0x2da00], R24 ;  /* 0x02da00181b007388 */ /* 0x0001e80000000400 */
[----:B------:R1:W-:Y:S04]  /*129c0*/  STS.U16 [R27+0x2ea00], R8 ;  /* 0x02ea00081b007388 */ /* 0x0003e80000000400 */
[----:B------:R1:W-:Y:S04]  /*129d0*/  STS.U16 [R27+0x2fa00], R9 ;  /* 0x02fa00091b007388 */ /* 0x0003e80000000400 */
[----:B0-----:R-:W3:Y:S04]  /*129e0*/  LDL.LU R24, [R1+0xa4] ;  /* 0x0000a40001187983 */ /* 0x001ee80000300800 */
[----:B-1----:R-:W3:Y:S04]  /*129f0*/  LDL.LU R8, [R1+0xc4] ;  /* 0x0000c40001087983 */ /* 0x002ee80000300800 */
[----:B------:R-:W3:Y:S04]  /*12a00*/  LDL.LU R27, [R1+0x618c] ;  /* 0x00618c00011b7983 */ /* 0x000ee80000300800 */
[----:B------:R-:W3:Y:S04]  /*12a10*/  LDL.LU R9, [R1+0xe4] ;  /* 0x0000e40001097983 */ /* 0x000ee80000300800 */
[----:B----4-:R0:W-:Y:S04]  /*12a20*/  STS.U16 [R5+0x20c00], R25 ;  /* 0x020c001905007388 */ /* 0x0101e80000000400 */
[----:B------:R1:W-:Y:S04]  /*12a30*/  STS.U16 [R5+0x21c00], R23 ;  /* 0x021c001705007388 */ /* 0x0003e80000000400 */
[----:B0-----:R-:W4:Y:S04]  /*12a40*/  LDL.LU R25, [R1+0x6188] ;  /* 0x0061880001197983 */ /* 0x001f280000300800 */
[----:B-1----:R-:W4:Y:S04]  /*12a50*/  LDL.LU R23, [R1+0x6184] ;  /* 0x0061840001177983 */ /* 0x002f280000300800 */
[----:B--2---:R0:W-:Y:S04]  /*12a60*/  STS.U16 [R5+0x22c00], R21 ;  /* 0x022c001505007388 */ /* 0x0041e80000000400 */
[----:B------:R1:W-:Y:S04]  /*12a70*/  STS.U16 [R5+0x23c00], R26 ;  /* 0x023c001a05007388 */ /* 0x0003e80000000400 */
[----:B------:R2:W-:Y:S04]  /*12a80*/  STS.U16 [R5+0x24c00], R28 ;  /* 0x024c001c05007388 */ /* 0x0005e80000000400 */
[----:B0-----:R-:W4:Y:S04]  /*12a90*/  LDL.LU R21, [R1+0x6180] ;  /* 0x0061800001157983 */ /* 0x001f280000300800 */
[----:B-1----:R-:W4:Y:S04]  /*12aa0*/  LDL.LU R26, [R1+0x617c] ;  /* 0x00617c00011a7983 */ /* 0x002f280000300800 */
[----:B--2---:R-:W2:Y:S01]  /*12ab0*/  LDL.LU R28, [R1+0x6178] ;  /* 0x00617800011c7983 */ /* 0x004ea20000300800 */
[----:B------:R-:W-:-:S03]  /*12ac0*/  LOP3.LUT R4, R4, 0x70, RZ, 0x3c, !PT ;  /* 0x0000007004047812 */ /* 0x000fc600078e3cff */
[----:B---3--:R-:W-:Y:S04]  /*12ad0*/  STS.U16 [R5+0x25c00], R9 ;  /* 0x025c000905007388 */ /* 0x008fe80000000400 */
[----:B------:R-:W-:Y:S04]  /*12ae0*/  STS.U16 [R5+0x26c00], R8 ;  /* 0x026c000805007388 */ /* 0x000fe80000000400 */
[----:B------:R-:W-:Y:S04]  /*12af0*/  STS.U16 [R5+0x27c00], R24 ;  /* 0x027c001805007388 */ /* 0x000fe80000000400 */
[----:B-----5:R-:W-:Y:S04]  /*12b00*/  STS.U16 [R5+0x28c00], R7 ;  /* 0x028c000705007388 */ /* 0x020fe80000000400 */
[----:B------:R-:W-:Y:S04]  /*12b10*/  STS.U16 [R5+0x29c00], R6 ;  /* 0x029c000605007388 */ /* 0x000fe80000000400 */
        /* <DEDUP_REMOVED lines=14> */
[----:B------:R1:W-:Y:S04]  /*12c00*/  STS.U16 [R4+0x28e00], R17 ;  /* 0x028e001104007388 */ /* 0x0003e80000000400 */
[----:B0-----:R-:W0:Y:S04]  /*12c10*/  S2R R16, SR_TID.X ;  /* 0x0000000000107919 */ /* 0x001e280000002100 */
[----:B-1----:R-:W1:Y:S04]  /*12c20*/  S2R R17, SR_TID.X ;  /* 0x0000000000117919 */ /* 0x002e680000002100 */
[----:B------:R-:W2:Y:S04]  /*12c30*/  S2R R28, SR_TID.X ;  /* 0x00000000001c7919 */ /* 0x000ea80000002100 */
[----:B------:R0:W-:Y:S04]  /*12c40*/  STS.U16 [R4+0x29e00], R15 ;  /* 0x029e000f04007388 */ /* 0x0001e80000000400 */
[----:B------:R-:W-:Y:S04]  /*12c50*/  STS.U16 [R4+0x2ae00], R29 ;  /* 0x02ae001d04007388 */ /* 0x000fe80000000400 */
[----:B------:R-:W-:Y:S04]  /*12c60*/  STS.U16 [R4+0x2be00], R10 ;  /* 0x02be000a04007388 */ /* 0x000fe80000000400 */
[----:B------:R-:W-:Y:S04]  /*12c70*/  STS.U16 [R4+0x2ce00], R11 ;  /* 0x02ce000b04007388 */ /* 0x000fe80000000400 */
[----:B------:R-:W-:Y:S04]  /*12c80*/  STS.U16 [R4+0x2de00], R14 ;  /* 0x02de000e04007388 */ /* 0x000fe80000000400 */
[----:B------:R-:W-:Y:S04]  /*12c90*/  STS.U16 [R4+0x2ee00], R12 ;  /* 0x02ee000c04007388 */ /* 0x000fe80000000400 */
[----:B------:R-:W-:Y:S01]  /*12ca0*/  STS.U16 [R4+0x2fe00], R13 ;  /* 0x02fe000d04007388 */ /* 0x000fe20000000400 */
[----:B-1----:R-:W-:-:S02]  /*12cb0*/  SHF.L.U32 R2, R17, 0x1, RZ ;  /* 0x0000000111027819 */ /* 0x002fc400000006ff */
[----:B0-----:R-:W-:Y:S02]  /*12cc0*/  LOP3.LUT R15, R16, 0x7, RZ, 0xc0, !PT ;  /* 0x00000007100f7812 */ /* 0x001fe400078ec0ff */
[----:B------:R-:W-:Y:S01]  /*12cd0*/  LOP3.LUT R3, R2, 0x10, RZ, 0xc0, !PT ;  /* 0x0000001002037812 */ /* 0x000fe200078ec0ff */
[----:B------:R-:W-:Y:S02]  /*12ce0*/  IMAD.SHL.U32 R16, R16, 0x100, RZ ;  /* 0x0000010010107824 */ /* 0x000fe400078e00ff */
[----:B------:R-:W-:Y:S01]  /*12cf0*/  IMAD R0, R15, 0x210, RZ ;  /* 0x000002100f007824 */ /* 0x000fe200078e02ff */
[----:B--2---:R-:W-:Y:S02]  /*12d00*/  LOP3.LUT R3, R3, 0xe0, R28, 0xf8, !PT ;  /* 0x000000e003037812 */ /* 0x004fe400078ef81c */
[----:B------:R-:W-:Y:S02]  /*12d10*/  LOP3.LUT R16, R16, 0x1000, RZ, 0xc0, !PT ;  /* 0x0000100010107812 */ /* 0x000fe400078ec0ff */
[----:B------:R-:W-:-:S04]  /*12d20*/  LOP3.LUT R3, R0, R3, RZ, 0x3c, !PT ;  /* 0x0000000300037212 */ /* 0x000fc800078e3cff */
[----:B------:R-:W-:Y:S01]  /*12d30*/  IADD3 R3, R16, R3, RZ ;  /* 0x0000000310037210 */ /* 0x000fe20007ffe0ff */
[----:B------:R-:W-:Y:S06]  /*12d40*/  BAR.SYNC.DEFER_BLOCKING 0x0 ;  /* 0x0000000000007b1d */ /* 0x000fec0000010000 */
[----:B------:R-:W0:Y:S01]  /*12d50*/  LDSM.16.MT88.4 R4, [R3] ;  /* 0x000000000304783b */ /* 0x000e220000004200 */
[----:B------:R-:W-:Y:S01]  /*12d60*/  IMAD R15, R15, 0x210, RZ ;  /* 0x000002100f0f7824 */ /* 0x000fe200078e02ff */
[----:B------:R-:W-:-:S04]  /*12d70*/  SHF.L.U32 R17, R17, 0x1, RZ ;  /* 0x0000000111117819 */ /* 0x000fc800000006ff */
[----:B------:R-:W-:Y:S01]  /*12d80*/  LOP3.LUT R16, R15, 0x30, R17, 0x78, !PT ;  /* 0x000000300f107812 */ /* 0x000fe200078e7811 */
[----:B------:R-:W-:Y:S04]  /*12d90*/  STL [R1+0x59e0], R2 ;  /* 0x0059e00201007387 */ /* 0x000fe80000100800 */
[----:B------:R-:W1:Y:S04]  /*12da0*/  LDSM.16.M88.4 R8, [R16+0x20000] ;  /* 0x020000001008783b */ /* 0x000e680000000200 */
[----:B------:R-:W-:Y:S04]  /*12db0*/  STL [R1+0x5148], R28 ;  /* 0x0051481c01007387 */ /* 0x000fe80000100800 */
[----:B------:R-:W-:Y:S04]  /*12dc0*/  STL [R1+0x59e4], R0 ;  /* 0x0059e40001007387 */ /* 0x000fe80000100800 */
[----:B------:R-:W-:Y:S04]  /*12dd0*/  LDSM.16.M88.4 R12, [R16+0x22000] ;  /* 0x02200000100c783b */ /* 0x000fe80000000200 */
[----:B------:R-:W-:Y:S04]  /*12de0*/  LDSM.16.M88.4 R20, [R16+0x25000] ;  /* 0x025000001014783b */ /* 0x000fe80000000200 */
[----:B------:R-:W-:Y:S04]  /*12df0*/  LDSM.16.M88.4 R24, [R16+0x2d000] ;  /* 0x02d000001018783b */ /* 0x000fe80000000200 */
[----:B0-----:R-:W-:Y:S04]  /*12e00*/  STL.64 [R1+0x6170], R6 ;  /* 0x0061700601007387 */ /* 0x001fe80000100a00 */
[----:B------:R-:W-:Y:S04]  /*12e10*/  STL.64 [R1+0x6168], R4 ;  /* 0x0061680401007387 */ /* 0x000fe80000100a00 */
[----:B------:R-:W0:Y:S04]  /*12e20*/  LDSM.16.M88.4 R4, [R16+0x21000] ;  /* 0x021000001004783b */ /* 0x000e280000000200 */
[----:B-1----:R-:W-:Y:S04]  /*12e30*/  STL.64 [R1+0x80], R8 ;  /* 0x0000800801007387 */ /* 0x002fe80000100a00 */
[----:B------:R-:W-:Y:S04]  /*12e40*/  STL.64 [R1+0x88], R10 ;  /* 0x0000880a01007387 */ /* 0x000fe80000100a00 */
[----:B------:R-:W1:Y:S04]  /*12e50*/  LDSM.16.M88.4 R8, [R16+0x23000] ;  /* 0x023000001008783b */ /* 0x000e680000000200 */
[----:B0-----:R-:W-:Y:S04]  /*12e60*/  STL.64 [R1+0x70], R4 ;  /* 0x0000700401007387 */ /* 0x001fe80000100a00 */
[----:B------:R-:W-:Y:S04]  /*12e70*/  STL.64 [R1+0x78], R6 ;  /* 0x0000780601007387 */ /* 0x000fe80000100a00 */
[----:B------:R-:W0:Y:S04]  /*12e80*/  LDSM.16.M88.4 R4, [R16+0x24000] ;  /* 0x024000001004783b */ /* 0x000e280000000200 */
[----:B------:R-:W-:Y:S04]  /*12e90*/  STL.64 [R1+0x60], R12 ;  /* 0x0000600c01007387 */ /* 0x000fe80000100a00 */
[----:B------:R-:W-:Y:S04]  /*12ea0*/  STL.64 [R1+0x68], R14 ;  /* 0x0000680e01007387 */ /* 0x000fe80000100a00 */
[----:B-1----:R-:W-:Y:S04]  /*12eb0*/  STL.64 [R1+0x50], R8 ;  /* 0x0000500801007387 */ /* 0x002fe80000100a00 */
[----:B------:R-:W1:Y:S04]  /*12ec0*/  LDSM.16.M88.4 R12, [R16+0x26000] ;  /* 0x02600000100c783b */ /* 0x000e680000000200 */
[----:B------:R-:W-:Y:S04]  /*12ed0*/  STL.64 [R1+0x58], R10 ;  /* 0x0000580a01007387 */ /* 0x000fe80000100a00 */
[----:B------:R-:W2:Y:S04]  /*12ee0*/  LDSM.16.M88.4 R8, [R16+0x27000] ;  /* 0x027000001008783b */ /* 0x000ea80000000200 */
[----:B0-----:R-:W-:Y:S04]  /*12ef0*/  STL.64 [R1+0x40], R4 ;  /* 0x0000400401007387 */ /* 0x001fe80000100a00 */
[----:B------:R-:W-:Y:S04]  /*12f00*/  STL.64 [R1+0x48], R6 ;  /* 0x0000480601007387 */ /* 0x000fe80000100a00 */
[----:B------:R-:W0:Y:S04]  /*12f10*/  LDSM.16.M88.4 R4, [R16+0x28000] ;  /* 0x028000001004783b */ /* 0x000e280000000200 */
[----:B-1----:R-:W-:Y:S04]  /*12f20*/  STL.64 [R1+0x20], R12 ;  /* 0x0000200c01007387 */ /* 0x002fe80000100a00 */
[----:B------:R-:W-:Y:S04]  /*12f30*/  STL.64 [R1+0x28], R14 ;  /* 0x0000280e01007387 */ /* 0x000fe80000100a00 */
[----:B--2---:R-:W-:Y:S04]  /*12f40*/  STL.64 [R1+0x10], R8 ;  /* 0x0000100801007387 */ /* 0x004fe80000100a00 */
[----:B------:R-:W-:Y:S04]  /*12f50*/  STL.64 [R1+0x18], R10 ;  /* 0x0000180a01007387 */ /* 0x000fe80000100a00 */
[----:B------:R-:W1:Y:S04]  /*12f60*/  LDSM.16.M88.4 R8, [R16+0x29000] ;  /* 0x029000001008783b */ /* 0x000e680000000200 */
[----:B------:R-:W2:Y:S04]  /*12f70*/  LDSM.16.M88.4 R12, [R16+0x2a000] ;  /* 0x02a00000100c783b */ /* 0x000ea80000000200 */
[----:B0-----:R-:W-:Y:S01]  /*12f80*/  STL.64 [R1], R4 ;  /* 0x0000000401007387 */ /* 0x001fe20000100a00 */
[----:B------:R-:W-:Y:S01]  /*12f90*/  IMAD.MOV.U32 R2, RZ, RZ, R4 ;  /* 0x000000ffff027224 */ /* 0x000fe200078e0004 */
[----:B------:R-:W-:-:S02]  /*12fa0*/  MOV R0, R5 ;  /* 0x0000000500007202 */ /* 0x000fc40000000f00 */
[----:B------:R-:W-:Y:S04]  /*12fb0*/  STL.64 [R1+0x8], R6 ;  /* 0x0000080601007387 */ /* 0x000fe80000100a00 */
[----:B------:R-:W0:Y:S04]  /*12fc0*/  LDSM.16.M88.4 R4, [R16+0x2b000] ;  /* 0x02b000001004783b */ /* 0x000e280000000200 */
[----:B------:R-:W-:Y:S04]  /*12fd0*/  STL.64 [R1+0x38], R22 ;  /* 0x0000381601007387 */ /* 0x000fe80000100a00 */
[----:B-1----:R-:W-:Y:S04]  /*12fe0*/  STL [R1+0x6004], R10 ;  /* 0x0060040a01007387 */ /* 0x002fe80000100800 */
[----:B------:R-:W-:Y:S04]  /*12ff0*/  STL [R1+0x6000], R11 ;  /* 0x0060000b01007387 */ /* 0x000fe80000100800 */
[----:B------:R1:W-:Y:S04]  /*13000*/  STL.64 [R1+0x6158], R8 ;  /* 0x0061580801007387 */ /* 0x0003e80000100a00 */
[----:B-1----:R-:W3:Y:S04]  /*13010*/  LDL.LU.64 R8, [R1+0x80] ;  /* 0x0000800001087983 */ /* 0x002ee80000300a00 */
[----:B--2---:R-:W-:Y:S01]  /*13020*/  STL.64 [R1+0x6120], R14 ;  /* 0x0061200e01007387 */ /* 0x004fe20000100a00 */
[----:B0-----:R-:W-:Y:S01]  /*13030*/  MOV R29, R4 ;  /* 0x00000004001d7202 */ /* 0x001fe20000000f00 */
[----:B------:R-:W-:-:S02]  /*13040*/  IMAD.MOV.U32 R28, RZ, RZ, R5 ;  /* 0x000000ffff1c7224 */ /* 0x000fc400078e0005 */
[----:B------:R-:W-:Y:S04]  /*13050*/  STL.64 [R1+0x6118], R12 ;  /* 0x0061180c01007387 */ /* 0x000fe80000100a00 */
[----:B------:R-:W-:Y:S04]  /*13060*/  STL.64 [R1+0xd0], R4 ;  /* 0x0000d00401007387 */ /* 0x000fe80000100a00 */
[----:B------:R-:W-:Y:S04]  /*13070*/  STL.64 [R1+0xd8], R6 ;  /* 0x0000d80601007387 */ /* 0x000fe80000100a00 */
[----:B------:R-:W0:Y:S02]  /*13080*/  LDSM.16.M88.4 R4, [R16+0x2c000] ;  /* 0x02c000001004783b */ /* 0x000e240000000200 */
[----:B0-----:R-:W-:-:S02]  /*13090*/  MOV R15, R4 ;  /* 0x00000004000f7202 */ /* 0x001fc40000000f00 */
[----:B------:R-:W-:Y:S01]  /*130a0*/  STL.64 [R1+0xc8], R6 ;  /* 0x0000c80601007387 */ /* 0x000fe20000100a00 */
[----:B------:R-:W-:-:S03]  /*130b0*/  MOV R14, R5 ;  /* 0x00000005000e7202 */ /* 0x000fc60000000f00 */
[----:B------:R-:W0:Y:S04]  /*130c0*/  LDSM.16.M88.4 R4, [R16+0x2e000] ;  /* 0x02e000001004783b */ /* 0x000e280000000200 */
[----:B------:R-:W1:Y:S01]  /*130d0*/  LDSM.16.M88.4 R16, [R16+0x2f000] ;  /* 0x02f000001010783b */ /* 0x000e620000000200 */
[----:B------:R-:W-:-:S03]  /*130e0*/  IMAD.MOV.U32 R22, RZ, RZ, R2 ;  /* 0x000000ffff167224 */ /* 0x000fc600078e0002 */
[----:B------:R-:W-:Y:S01]  /*130f0*/  STL [R1+0x60fc], R24 ;  /* 0x0060fc1801007387 */ /* 0x000fe20000100800 */
[----:B------:R-:W-:-:S03]  /*13100*/  MOV R23, R0 ;  /* 0x0000000000177202 */ /* 0x000fc60000000f00 */
[----:B------:R-:W-:Y:S04]  /*13110*/  STL [R1+0x60f8], R25 ;  /* 0x0060f81901007387 */ /* 0x000fe80000100800 */
[----:B0-----:R-:W-:Y:S04]  /*13120*/  STL.64 [R1+0xa0], R4 ;  /* 0x0000a00401007387 */ /* 0x001fe80000100a00 */
[----:B------:R0:W-:Y:S04]  /*13130*/  STL.64 [R1+0xa8], R6 ;  /* 0x0000a80601007387 */ /* 0x0001e80000100a00 */
[----:B0-----:R-:W3:Y:S04]  /*13140*/  LDL.LU.64 R6, [R1+0x6170] ;  /* 0x0061700001067983 */ /* 0x001ee80000300a00 */
[----:B------:R-:W3:Y:S04]  /*13150*/  LDL.LU.64 R4, [R1+0x6168] ;  /* 0x0061680001047983 */ /* 0x000ee80000300a00 */
[----:B-1----:R-:W-:Y:S04]  /*13160*/  STL.64 [R1+0x90], R16 ;  /* 0x0000901001007387 */ /* 0x002fe80000100a00 */
[----:B------:R-:W-:Y:S04]  /*13170*/  STL.64 [R1+0x98], R18 ;  /* 0x0000981201007387 */ /* 0x000fe80000100a00 */
[----:B------:R-:W-:Y:S04]  /*13180*/  STL.64 [R1+0x6150], R22 ;  /* 0x0061501601007387 */ /* 0x000fe80000100a00 */
[----:B------:R0:W-:Y:S04]  /*13190*/  STL.64 [R1+0x6148], R20 ;  /* 0x0061481401007387 */ /* 0x0001e80000100a00 */
[----:B------:R-:W1:Y:S04]  /*131a0*/  LDSM.16.MT88.4 R16, [R3+0x100] ;  /* 0x000100000310783b */ /* 0x000e680000004200 */
[----:B0-----:R-:W2:Y:S04]  /*131b0*/  LDL.LU.64 R20, [R1+0x50] ;  /* 0x0000500001147983 */ /* 0x001ea80000300a00 */
[----:B--2---:R-:W-:Y:S04]  /*131c0*/  STL.64 [R1+0x6160], R20 ;  /* 0x0061601401007387 */ /* 0x004fe80000100a00 */
[----:B------:R-:W2:Y:S04]  /*131d0*/  LDL.LU.64 R12, [R1+0x10] ;  /* 0x00001000010c7983 */ /* 0x000ea80000300a00 */
[----:B--2---:R0:W-:Y:S04]  /*131e0*/  STL.64 [R1+0x6138], R12 ;  /* 0x0061380c01007387 */ /* 0x0041e80000100a00 */
[----:B------:R-:W-:Y:S04]  /*131f0*/  STL.64 [R1+0x6140], R14 ;  /* 0x0061400e01007387 */ /* 0x000fe80000100a00 */
[----:B0-----:R-:W2:Y:S04]  /*13200*/  LDL.LU.64 R12, [R1+0x40] ;  /* 0x00004000010c7983 */ /* 0x001ea80000300a00 */
[----:B------:R-:W-:Y:S04]  /*13210*/  STL.64 [R1+0xb8], R26 ;  /* 0x0000b81a01007387 */ /* 0x000fe80000100a00 */
[----:B------:R-:W4:Y:S04]  /*13220*/  LDL.LU.64 R24, [R1+0x60] ;  /* 0x0000600001187983 */ /* 0x000f280000300a00 */
[----:B-1----:R-:W-:Y:S04]  /*13230*/  STL.64 [R1+0x60e0], R18 ;  /* 0x0060e01201007387 */ /* 0x002fe80000100a00 */
[----:B------:R0:W-:Y:S04]  /*13240*/  STL.64 [R1+0x60d8], R16 ;  /* 0x0060d81001007387 */ /* 0x0001e80000100a00 */
[----:B0-----:R-:W5:Y:S01]  /*13250*/  LDL.LU.64 R16, [R1+0x70] ;  /* 0x0000700001107983 */ /* 0x001f620000300a00 */
[C---:B---3--:R-:W-:Y:S01]  /*13260*/  HMMA.16816.F32.BF16 R20, R4.reuse, R8, RZ ;  /* 0x000000080414723c */ /* 0x048fe200000418ff */
[----:B------:R-:W-:Y:S01]  /*13270*/  MOV R2, R8 ;  /* 0x0000000800027202 */ /* 0x000fe20000000f00 */
[----:B------:R-:W-:Y:S11]  /*13280*/  IMAD.MOV.U32 R0, RZ, RZ, R9 ;  /* 0x000000ffff007224 */ /* 0x000ff600078e0009 */
[----:B------:R-:W-:Y:S10]  /*13290*/  @!UPT UIADD3 URZ, URZ, URZ, URZ ;  /* 0x0000003f3f3ff290 */ /* 0x000ff4000fffe03f */
[----:B------:R0:W-:Y:S04]  /*132a0*/  STL.64 [R1+0x270], R20 ;  /* 0x0002701401007387 */ /* 0x0001e80000100a00 */
[----:B------:R-:W-:Y:S04]  /*132b0*/  STL.64 [R1+0x278], R22 ;  /* 0x0002781601007387 */ /* 0x000fe80000100a00 */
[----:B0-----:R-:W3:Y:S04]  /*132c0*/  LDL.LU.64 R20, [R1+0x6160] ;  /* 0x0061600001147983 */ /* 0x001ee80000300a00 */
[----:B------:R-:W-:Y:S04]  /*132d0*/  STL [R1+0x6104], R0 ;  /* 0x0061040001007387 */ /* 0x000fe80000100800 */
[----:B------:R-:W-:Y:S01]  /*132e0*/  STL [R1+0x6100], R2 ;  /* 0x0061000201007387 */ /* 0x000fe20000100800 */
[----:B-----5:R-:W-:Y:S11]  /*132f0*/  HMMA.16816.F32.BF16 R8, R4, R16, RZ ;  /* 0x000000100408723c */ /* 0x020ff600000418ff */
[----:B------:R-:W-:Y:S11]  /*13300*/  @!UPT UIADD3 URZ, URZ, URZ, URZ ;  /* 0x0000003f3f3ff290 */ /* 0x000ff6000fffe03f */
[----:B------:R-:W-:Y:S01]  /*13310*/  @!UPT UIADD3 URZ, URZ, URZ, URZ ;  /* 0x0000003f3f3ff290 */ /* 0x000fe2000fffe03f */
[----:B------:R0:W-:Y:S04]  /*13320*/  STL.64 [R1+0x260], R8 ;  /* 0x0002600801007387 */ /* 0x0001e80000100a00 */
[----:B------:R1:W-:Y:S04]  /*13330*/  STL.64 [R1+0x268], R10 ;  /* 0x0002680a01007387 */ /* 0x0003e80000100a00 */
[----:B0-----:R-:W5:Y:S01]  /*13340*/  LDL.LU.64 R8, [R1+0x6158] ;  /* 0x0061580001087983 */ /* 0x001f620000300a00 */
[----:B-1----:R-:W-:Y:S02]  /*13350*/  MOV R11, R16 ;  /* 0x00000010000b7202 */ /* 0x002fe40000000f00 */
[----:B------:R-:W-:-:S02]  /*13360*/  MOV R10, R17 ;  /* 0x00000011000a7202 */ /* 0x000fc40000000f00 */
[C---:B----4-:R-:W-:Y:S03]  /*13370*/  HMMA.16816.F32.BF16 R16, R4.reuse, R24, RZ ;  /* 0x000000180410723c */ /* 0x050fe600000418ff */
[----:B------:R-:W-:Y:S04]  /*13380*/  STL.64 [R1+0x6130], R10 ;  /* 0x0061300a01007387 */ /* 0x000fe80000100a00 */
[----:B-----5:R0:W-:Y:S04]  /*13390*/  STL.64 [R1+0x6128], R8 ;  /* 0x0061280801007387 */ /* 0x0201e80000100a00 */
[----:B0-----:R-:W4:Y:S11]  /*133a0*/  LDL.LU.64 R8, [R1+0x20] ;  /* 0x0000200001087983 */ /* 0x001f360000300a00 */
[----:B------:R-:W-:Y:S01]  /*133b0*/  @!UPT UIADD3 URZ, URZ, URZ, URZ ;  /* 0x0000003f3f3ff290 */ /* 0x000fe2000fffe03f */
[----:B------:R-:W-:Y:S04]  /*133c0*/  STL.64 [R1+0x250], R16 ;  /* 0x0002501001007387 */ /* 0x000fe80000100a00 */
[----:B------:R0:W-:Y:S02]  /*133d0*/  STL.64 [R1+0x258], R18 ;  /* 0x0002581201007387 */ /* 0x0001e40000100a00 */
[----:B0-----:R-:W-:Y:S01]  /*133e0*/  IMAD.MOV.U32 R19, RZ, RZ, R24 ;  /* 0x000000ffff137224 */ /* 0x001fe200078e0018 */
[----:B------:R-:W-:Y:S02]  /*133f0*/  MOV R18, R25 ;  /* 0x0000001900127202 */ /* 0x000fe40000000f00 */
[C---:B---3--:R-:W-:Y:S11]  /*13400*/  HMMA.16816.F32.BF16 R24, R4.reuse, R20, RZ ;  /* 0x000000140418723c */ /* 0x048ff600000418ff */
[----:B------:R-:W-:Y:S11]  /*13410*/  @!UPT UIADD3 URZ, URZ, URZ, URZ ;  /* 0x0000003f3f3ff290 */ /* 0x000ff6000fffe03f */
[----:B------:R-:W-:Y:S01]  /*13420*/  @!UPT UIADD3 URZ, URZ, URZ, URZ ;  /* 0x0000003f3f3ff290 */ /* 0x000fe2000fffe03f */
[----:B------:R-:W-:Y:S04]  /*13430*/  STL.64 [R1+0x240], R24 ;  /* 0x0002401801007387 */ /* 0x000fe80000100a00 */
[----:B------:R0:W-:Y:S02]  /*13440*/  STL.64 [R1+0x248], R26 ;  /* 0x0002481a01007387 */ /* 0x0001e40000100a00 */
[----:B0-----:R-:W-:Y:S01]  /*13450*/  MOV R27, R20 ;  /* 0x00000014001b7202 */ /* 0x001fe20000000f00 */
[----:B------:R-:W-:Y:S02]  /*13460*/  IMAD.MOV.U32 R26, RZ, RZ, R21 ;  /* 0x000000ffff1a7224 */ /* 0x000fe400078e0015 */
[----:B--2---:R-:W-:Y:S11]  /*13470*/  HMMA.16816.F32.BF16 R20, R4, R12, RZ ;  /* 0x0000000c0414723c */ /* 0x004ff600000418ff */
[----:B------:R-:W-:Y:S11]  /*13480*/  @!UPT UIADD3 URZ, URZ, URZ, URZ ;  /* 0x0000003f3f3ff290 */ /* 0x000ff6000fffe03f */
[----:B------:R-:W-:Y:S01]  /*13490*/  @!UPT UIADD3 URZ, URZ, URZ, URZ ;  /* 0x0000003f3f3ff290 */ /* 0x000fe2000fffe03f */
[----:B------:R-:W-:Y:S04]  /*134a0*/  STL.64 [R1+0x230], R20 ;  /* 0x0002301401007387 */ /* 0x000fe80000100a00 */
[----:B------:R0:W-:Y:S04]  /*134b0*/  STL.64 [R1+0x238], R22 ;  /* 0x0002381601007387 */ /* 0x0001e80000100a00 */
[----:B0-----:R-:W2:Y:S04]  /*134c0*/  LDL.LU.64 R22, [R1+0x6150] ;  /* 0x0061500001167983 */ /* 0x001ea80000300a00 */
[----:B------:R-:W3:Y:S01]  /*134d0*/  LDL.LU.64 R20, [R1+0x6148] ;  /* 0x0061480001147983 */ /* 0x000ee20000300a00 */
[----:B------:R-:W-:-:S02]  /*134e0*/  MOV R17, R12 ;  /* 0x0000000c00117202 */ /* 0x000fc40000000f00 */
[----:B------:R-:W-:Y:S01]  /*134f0*/  MOV R16, R13 ;  /* 0x0000000d00107202 */ /* 0x000fe20000000f00 */
[----:B------:R-:W-:Y:S04]  /*13500*/  STL.64 [R1+0x6110], R18 ;  /* 0x0061101201007387 */ /* 0x000fe80000100a00 */
[----:B------:R-:W-:Y:S01]  /*13510*/  STL.64 [R1+0x6108], R16 ;  /* 0x0061081001007387 */ /* 0x000fe20000100a00 */
[----:B---3--:R-:W-:Y:S11]  /*13520*/  HMMA.16816.F32.BF16 R12, R4, R20, RZ ;  /* 0x00000014040c723c */ /* 0x008ff600000418ff */
[----:B------:R-:W-:Y:S11]  /*13530*/  @!UPT UIADD3 URZ, URZ, URZ, URZ ;  /* 0x0000003f3f3ff290 */ /* 0x000ff6000fffe03f */
[----:B------:R-:W-:Y:S01]  /*13540*/  @!UPT UIADD3 URZ, URZ, URZ, URZ ;  /* 0x0000003f3f3ff290 */ /* 0x000fe2000fffe03f */
[----:B------:R-:W-:Y:S04]  /*13550*/  STL.64 [R1+0x220], R12 ;  /* 0x0002200c01007387 */ /* 0x000fe80000100a00 */
[----:B------:R0:W-:Y:S04]  /*13560*/  STL.64 [R1+0x228], R14 ;  /* 0x0002280e01007387 */ /* 0x0001e80000100a00 */
[----:B0-----:R-:W3:Y:S01]  /*13570*/  LDL.LU.64 R14, [R1+0x6140] ;  /* 0x00614000010e7983 */ /* 0x001ee20000300a00 */
[----:B--2---:R-:W-:Y:S01]  /*13580*/  IMAD.MOV.U32 R16, RZ, RZ, R22 ;  /* 0x000000ffff107224 */ /* 0x004fe200078e0016 */
[----:B------:R-:W-:Y:S01]  /*13590*/  MOV R17, R23 ;  /* 0x0000001700117202 */ /* 0x000fe20000000f00 */
[----:B------:R-:W-:Y:S01]  /*135a0*/  IMAD.MOV.U32 R25, RZ, RZ, R21 ;  /* 0x000000ffff197224 */ /* 0x000fe200078e0015 */
[----:B------:R-:W-:-:S02]  /*135b0*/  MOV R24, R20 ;  /* 0x0000001400187202 */ /* 0x000fc40000000f00 */
[----:B------:R-:W0:Y:S04]  /*135c0*/  LDSM.16.MT88.4 R20, [R3+0x2000] ;  /* 0x002000000314783b */ /* 0x000e280000004200 */
[----:B0-----:R-:W-:Y:S04]  /*135d0*/  STL.64 [R1+0x6088], R22 ;  /* 0x0060881601007387 */ /* 0x001fe80000100a00 */
[----:B------:R3:W-:Y:S02]  /*135e0*/  STL.64 [R1+0x6080], R20 ;  /* 0x0060801401007387 */ /* 0x0007e40000100a00 */
[----:B---3--:R-:W-:-:S02]  /*135f0*/  MOV R20, R15 ;  /* 0x0000000f00147202 */ /* 0x008fc40000000f00 */
[----:B------:R-:W-:Y:S02]  /*13600*/  MOV R21, R14 ;  /* 0x0000000e00157202 */ /* 0x000fe40000000f00 */
[----:B----4-:R-:W-:Y:S11]  /*13610*/  HMMA.16816.F32.BF16 R12, R4, R8, RZ ;  /* 0x00000008040c723c */ /* 0x010ff600000418ff */
[----:B------:R-:W-:Y:S11]  /*13620*/  @!UPT UIADD3 URZ, URZ, URZ, URZ ;  /* 0x0000003f3f3ff290 */ /* 0x000ff6000fffe03f */
[----:B------:R-:W-:Y:S01]  /*13630*/  @!UPT UIADD3 URZ, URZ, URZ, URZ ;  /* 0x0000003f3f3ff290 */ /* 0x000fe2000fffe03f */
[----:B------:R0:W-:Y:S04]  /*13640*/  STL.64 [R1+0x210], R12 ;  /* 0x0002100c01007387 */ /* 0x0001e80000100a00 */
[----:B------:R-:W-:Y:S04]  /*13650*/  STL.64 [R1+0x218], R14 ;  /* 0x0002180e01007387 */ /* 0x000fe80000100a00 */
[----:B0-----:R-:W2:Y:S01]  /*13660*/  LDL.LU.64 R12, [R1+0x6138] ;  /* 0x00613800010c7983 */ /* 0x001ea20000300a00 */
[----:B------:R-:W-:Y:S01]  /*13670*/  IMAD.MOV.U32 R23, RZ, RZ, R8 ;  /* 0x000000ffff177224 */ /* 0x000fe200078e0008 */
[----:B------:R-:W-:-:S02]  /*13680*/  MOV R22, R9 ;  /* 0x0000000900167202 */ /* 0x000fc40000000f00 */
[----:B--2---:R-:W-:Y:S11]  /*13690*/  HMMA.16816.F32.BF16 R8, R4, R12, RZ ;  /* 0x0000000c0408723c */ /* 0x004ff600000418ff */
[----:B------:R-:W-:Y:S11]  /*136a0*/  @!UPT UIADD3 URZ, URZ, URZ, URZ ;  /* 0x0000003f3f3ff290 */ /* 0x000ff6000fffe03f */
[----:B------:R-:W-:Y:S01]  /*136b0*/  @!UPT UIADD3 URZ, URZ, URZ, URZ ;  /* 0x0000003f3f3ff290 */ /* 0x000fe2000fffe03f */
[----:B------:R-:W-:Y:S04]  /*136c0*/  STL.64 [R1+0x200], R8 ;  /* 0x0002000801007387 */ /* 0x000fe80000100a00 */
[----:B------:R0:W-:Y:S04]  /*136d0*/  STL.64 [R1+0x208], R10 ;  /* 0x0002080a01007387 */ /* 0x0001e80000100a00 */
[----:B0-----:R-:W2:Y:S04]  /*136e0*/  LDL.LU.64 R10, [R1+0x6130] ;  /* 0x00613000010a7983 */ /* 0x001ea80000300a00 */
[----:B------:R-:W3:Y:S01]  /*136f0*/  LDL.LU.64 R8, [R1+0x6128] ;  /* 0x0061280001087983 */ /* 0x000ee20000300a00 */
[----:B------:R-:W-:Y:S01]  /*13700*/  MOV R0, R12 ;  /* 0x0000000c00007202 */ /* 0x000fe20000000f00 */
[----:B------:R-:W-:-:S02]  /*13710*/  IMAD.MOV.U32 R2, RZ, RZ, R13 ;  /* 0x000000ffff027224 */ /* 0x000fc400078e000d */
[----:B------:R-:W4:Y:S04]  /*13720*/  LDL.LU.64 R14, [R1+0x6120] ;  /* 0x00612000010e7983 */ /* 0x000f280000300a00 */
[----:B------:R-:W5:Y:S01]  /*13730*/  LDL.LU.64 R12, [R1+0x6118] ;  /* 0x00611800010c7983 */ /* 0x000f620000300a00 */
[C---:B------:R-:W-:Y:S11]  /*13740*/  HMMA.16816.F32.BF16 R16, R4.reuse, R16, RZ ;  /* 0x000000100410723c */ /* 0x040ff600000418ff */
[----:B------:R-:W-:Y:S11]  /*13750*/  @!UPT UIADD3 URZ, URZ, URZ, URZ ;  /* 0x0000003f3f3ff290 */ /* 0x000ff6000fffe03f */
[----:B------:R-:W-:Y:S01]  /*13760*/  @!UPT UIADD3 URZ, URZ, URZ, URZ ;  /* 0x0000003f3f3ff290 */ /* 0x000fe2000fffe03f */
[----:B------:R-:W-:Y:S04]  /*13770*/  STL.64 [R1+0x1f0], R16 ;  /* 0x0001f01001007387 */ /* 0x000fe80000100a00 */
[----:B------:R3:W-:Y:S02]  /*13780*/  STL.64 [R1+0x1f8], R18 ;  /* 0x0001f81201007387 */ /* 0x0007e40000100a00 */
[C---:B---3--:R-:W-:Y:S02]  /*13790*/  HMMA.16816.F32.BF16 R16, R4.reuse, R8, RZ ;  /* 0x000000080410723c */ /* 0x048fe400000418ff */
[----:B------:R-:W-:Y:S11]  /*137a0*/  STL.64 [R1+0x60e8], R8 ;  /* 0x0060e80801007387 */ /* 0x000ff60000100a00 */
[----:B------:R-:W-:Y:S10]  /*137b0*/  @!UPT UIADD3 URZ, URZ, URZ, URZ ;  /* 0x0000003f3f3ff290 */ /* 0x000ff4000fffe03f */
[----:B------:R-:W-:Y:S04]  /*137c0*/  STL.64 [R1+0x1e0], R16 ;  /* 0x0001e01001007387 */ /* 0x000fe80000100a00 */
[----:B------:R5:W-:Y:S02]  /*137d0*/  STL.64 [R1+0x1e8], R18 ;  /* 0x0001e81201007387 */ /* 0x000be40000100a00 */
[----:B-----5:R-:W-:Y:S11]  /*137e0*/  HMMA.16816.F32.BF16 R16, R4, R12, RZ ;  /* 0x0000000c0410723c */ /* 0x020ff600000418ff */
[----:B------:R-:W-:Y:S11]  /*137f0*/  @!UPT UIADD3 URZ, URZ, URZ, URZ ;  /* 0x0000003f3f3ff290 */ /* 0x000ff6000fffe03f */
[----:B------:R-:W-:Y:S01]  /*13800*/  @!UPT UIADD3 URZ, URZ, URZ, URZ ;  /* 0x0000003f3f3ff290 */ /* 0x000fe2000fffe03f */
[----:B------:R-:W-:Y:S04]  /*13810*/  STL.64 [R1+0x1d0], R16 ;  /* 0x0001d01001007387 */ /* 0x000fe80000100a00 */
[----:B------:R0:W-:Y:S04]  /*13820*/  STL.64 [R1+0x1d8], R18 ;  /* 0x0001d81201007387 */ /* 0x0001e80000100a00 */
[----:B0-----:R-:W3:Y:S04]  /*13830*/  LDL.LU.64 R18, [R1+0x6110] ;  /* 0x0061100001127983 */ /* 0x001ee80000300a00 */
[----:B------:R-:W5:Y:S04]  /*13840*/  LDL.LU.64 R16, [R1+0x6108] ;  /* 0x0061080001107983 */ /* 0x000f680000300a00 */
[----:B----4-:R-:W-:Y:S04]  /*13850*/  STL.64 [R1+0x6098], R14 ;  /* 0x0060980e01007387 */ /* 0x010fe80000100a00 */
[----:B------:R0:W-:Y:S04]  /*13860*/  STL.64 [R1+0x6090], R12 ;  /* 0x0060900c01007387 */ /* 0x0001e80000100a00 */
[----:B------:R-:W4:Y:S01]  /*13870*/  LDL.LU.64 R8, [R1+0xa0] ;  /* 0x0000a00001087983 */ /* 0x000f220000300a00 */
[----:B0-----:R-:W-:-:S02]  /*13880*/  MOV R12, R29 ;  /* 0x0000001d000c7202 */ /* 0x001fc40000000f00 */
[----:B------:R-:W-:-:S07]  /*13890*/  MOV R13, R28 ;  /* 0x0000001c000d7202 */ /* 0x000fce0000000f00 */
[C---:B------:R-:W-:Y:S01]  /*138a0*/  HMMA.16816.F32.BF16 R12, R4.reuse, R12, RZ ;  /* 0x0000000c040c723c */ /* 0x040fe200000418ff */
[----:B----4-:R-:W-:Y:S11]  /*138b0*/  STL.64 [R1+0x60f0], R8 ;  /* 0x0060f00801007387 */ /* 0x010ff60000100a00 */
[----:B------:R-:W-:Y:S11]  /*138c0*/  @!UPT UIADD3 URZ, URZ, URZ, URZ ;  /* 0x0000003f3f3ff290 */ /* 0x000ff6000fffe03f */
[----:B------:R-:W-:Y:S04]  /*138d0*/  STL.64 [R1+0x1c0], R12 ;  /* 0x0001c00c01007387 */ /* 0x000fe80000100a00 */
[----:B------:R0:W-:Y:S02]  /*138e0*/  STL.64 [R1+0x1c8], R14 ;  /* 0x0001c80e01007387 */ /* 0x0001e40000100a00 */
[----:B0-----:R-:W-:Y:S11]  /*138f0*/  HMMA.16816.F32.BF16 R12, R4, R20, RZ ;  /* 0x00000014040c723c */ /* 0x001ff600000418ff */
[----:B------:R-:W-:Y:S11]  /*13900*/  @!UPT UIADD3 URZ, URZ, URZ, URZ ;  /* 0x0000003f3f3ff290 */ /* 0x000ff6000fffe03f */
[----:B------:R-:W-:Y:S01]  /*13910*/  @!UPT UIADD3 URZ, URZ, URZ, URZ ;  /* 0x0000003f3f3ff290 */ /* 0x000fe2000fffe03f */
[----:B------:R0:W-:Y:S02]  /*13920*/  STL.64 [R1+0x1b0], R12 ;  /* 0x0001b00c01007387 */ /* 0x0001e40000100a00 */
[----:B0-----:R-:W-:Y:S01]  /*13930*/  MOV R12, R0 ;  /* 0x00000000000c7202 */ /* 0x001fe20000000f00 */
[----:B------:R-:W-:Y:S01]  /*13940*/  IMAD.MOV.U32 R13, RZ, RZ, R2 ;  /* 0x000000ffff0d7224 */ /* 0x000fe200078e0002 */
[----:B------:R-:W4:Y:S04]  /*13950*/  LDL.LU R0, [R1+0x6104] ;  /* 0x0061040001007983 */ /* 0x000f280000300800 */
[----:B------:R-:W4:Y:S04]  /*13960*/  LDL.LU R2, [R1+0x6100] ;  /* 0x0061000001027983 */ /* 0x000f280000300800 */
[----:B------:R0:W-:Y:S02]  /*13970*/  STL.64 [R1+0x60a0], R12 ;  /* 0x0060a00c01007387 */ /* 0x0001e40000100a00 */
[----:B0-----:R-:W-:-:S02]  /*13980*/  MOV R12, R23 ;  /* 0x00000017000c7202 */ /* 0x001fc40000000f00 */
[----:B------:R-:W-:-:S05]  /*13990*/  MOV R13, R22 ;  /* 0x00000016000d7202 */ /* 0x000fca0000000f00 */
[----:B------:R0:W-:Y:S02]  /*139a0*/  STL.64 [R1+0x60a8], R12 ;  /* 0x0060a80c01007387 */ /* 0x0001e40000100a00 */
[----:B0-----:R-:W-:Y:S01]  /*139b0*/  IMAD.MOV.U32 R12, RZ, RZ, R24 ;  /* 0x000000ffff0c7224 */ /* 0x001fe200078e0018 */
[----:B------:R-:W-:Y:S01]  /*139c0*/  MOV R13, R25 ;  /* 0x00000019000d7202 */ /* 0x000fe20000000f00 */
[----:B------:R-:W4:Y:S04]  /*139d0*/  LDL.LU R24, [R1+0x60fc] ;  /* 0x0060fc0001187983 */ /* 0x000f280000300800 */
[----:B------:R-:W4:Y:S04]  /*139e0*/  LDL.LU R25, [R1+0x60f8] ;  /* 0x0060f80001197983 */ /* 0x000f280000300800 */
[----:B------:R5:W-:Y:S02]  /*139f0*/  STL.64 [R1+0x60b0], R12 ;  /* 0x0060b00c01007387 */ /* 0x000be40000100a00 */
[----:B-----5:R-:W-:Y:S01]  /*13a00*/  MOV R12, R17 ;  /* 0x00000011000c7202 */ /* 0x020fe20000000f00 */
[----:B------:R-:W-:-:S02]  /*13a10*/  IMAD.MOV.U32 R13, RZ, RZ, R16 ;  /* 0x000000ffff0d7224 */ /* 0x000fc400078e0010 */
[----:B------:R-:W5:Y:S04]  /*13a20*/  LDL.LU.64 R16, [R1+0x90] ;  /* 0x0000900001107983 */ /* 0x000f680000300a00 */
[----:B------:R0:W-:Y:S02]  /*13a30*/  STL.64 [R1+0x60b8], R12 ;  /* 0x0060b80c01007387 */ /* 0x0001e40000100a00 */
[----:B0-----:R-:W-:Y:S02]  /*13a40*/  MOV R12, R27 ;  /* 0x0000001b000c7202 */ /* 0x001fe40000000f00 */
[----:B------:R-:W-:-:S05]  /*13a50*/  MOV R13, R26 ;  /* 0x0000001a000d7202 */ /* 0x000fca0000000f00 */
[----:B------:R3:W-:Y:S02]  /*13a60*/  STL.64 [R1+0x60c0], R12 ;  /* 0x0060c00c01007387 */ /* 0x0007e40000100a00 */
[----:B---3--:R-:W-:Y:S01]  /*13a70*/  IMAD.MOV.U32 R12, RZ, RZ, R19 ;  /* 0x000000ffff0c7224 */ /* 0x008fe200078e0013 */
[----:B------:R-:W-:-:S05]  /*13a80*/  MOV R13, R18 ;  /* 0x00000012000d7202 */ /* 0x000fca0000000f00 */
[----:B------:R2:W-:Y:S02]  /*13a90*/  STL.64 [R1+0x60c8], R12 ;  /* 0x0060c80c01007387 */ /* 0x0005e40000100a00 */
[----:B--2---:R-:W-:Y:S01]  /*13aa0*/  MOV R12, R11 ;  /* 0x0000000b000c7202 */ /* 0x004fe20000000f00 */
[----:B------:R-:W-:Y:S01]  /*13ab0*/  IMAD.MOV.U32 R13, RZ, RZ, R10 ;  /* 0x000000ffff0d7224 */ /* 0x000fe200078e000a */
[----:B------:R-:W-:Y:S01]  /*13ac0*/  MOV R28, R15 ;  /* 0x0000000f001c7202 */ /* 0x000fe20000000f00 */
[----:B------:R-:W-:-:S03]  /*13ad0*/  IMAD.MOV.U32 R29, RZ, RZ, R14 ;  /* 0x000000ffff1d7224 */ /* 0x000fc600078e000e */
[----:B------:R-:W-:Y:S04]  /*13ae0*/  STL.64 [R1+0x60d0], R12 ;  /* 0x0060d00c01007387 */ /* 0x000fe80000100a00 */
[----:B------:R-:W-:Y:S04]  /*13af0*/  STL [R1+0x600c], R28 ;  /* 0x00600c1c01007387 */ /* 0x000fe80000100800 */
[----:B------:R-:W-:Y:S01]  /*13b00*/  STL [R1+0x6008], R29 ;  /* 0x0060081d01007387 */ /* 0x000fe20000100800 */
[----:B----4-:R-:W-:Y:S11]  /*13b10*/  HMMA.16816.F32.BF16 R8, R4, R24, RZ ;  /* 0x000000180408723c */ /* 0x010ff600000418ff */
[----:B------:R-:W-:Y:S11]  /*13b20*/  @!UPT UIADD3 URZ, URZ, URZ, URZ ;  /* 0x0000003f3f3ff290 */ /* 0x000ff6000fffe03f */
[----:B------:R-:W-:Y:S01]  /*13b30*/  @!UPT UIADD3 URZ, URZ, URZ, URZ ;  /* 0x0000003f3f3ff290 */ /* 0x000fe2000fffe03f */
[----:B------:R0:W-:Y:S04]  /*13b40*/  STL.64 [R1+0x1a0], R8 ;  /* 0x0001a00801007387 */ /* 0x0001e80000100a00 */
[----:B------:R1:W-:Y:S04]  /*13b50*/  STL.64 [R1+0x1a8], R10 ;  /* 0x0001a80a01007387 */ /* 0x0003e80000100a00 */
[----:B0-----:R-:W2:Y:S01]  /*13b60*/  LDL.LU.64 R8, [R1+0x60f0] ;  /* 0x0060f00001087983 */ /* 0x001ea20000300a00 */
[----:B------:R-:W-:Y:S01]  /*13b70*/  MOV R12, R2 ;  /* 0x00000002000c7202 */ /* 0x000fe20000000f00 */
[----:B------:R-:W-:Y:S01]  /*13b80*/  IMAD.MOV.U32 R2, RZ, RZ, R24 ;  /* 0x000000ffff027224 */ /* 0x000fe200078e0018 */
[----:B------:R-:W-:-:S02]  /*13b90*/  MOV R13, R0 ;  /* 0x00000000000d7202 */ /* 0x000fc40000000f00 */
[----:B------:R-:W-:Y:S02]  /*13ba0*/  MOV R0, R25 ;  /* 0x0000001900007202 */ /* 0x000fe40000000f00 */
[C---:B--2---:R-:W-:Y:S11]  /*13bb0*/  HMMA.16816.F32.BF16 R24, R4.reuse, R8, RZ ;  /* 0x000000080418723c */ /* 0x044ff600000418ff */
[----:B------:R-:W-:Y:S11]  /*13bc0*/  @!UPT UIADD3 URZ, URZ, URZ, URZ ;  /* 0x0000003f3f3ff290 */ /* 0x000ff6000fffe03f */
[----:B------:R-:W-:Y:S02]  /*13bd0*/  @!UPT UIADD3 URZ, URZ, URZ, URZ ;  /* 0x0000003f3f3ff290 */ /* 0x000fe4000fffe03f */
[----:B------:R-:W-:Y:S01]  /*13be0*/  MOV R28, R24 ;  /* 0x00000018001c7202 */ /* 0x000fe20000000f00 */
[----:B-1----:R-:W-:Y:S01]  /*13bf0*/  IMAD.MOV.U32 R10, RZ, RZ, R26 ;  /* 0x000000ffff0a7224 */ /* 0x002fe200078e001a */
[----:B------:R-:W-:Y:S02]  /*13c00*/  MOV R29, R25 ;  /* 0x00000019001d7202 */ /* 0x000fe40000000f00 */
[----:B------:R-:W-:Y:S02]  /*13c10*/  MOV R11, R27 ;  /* 0x0000001b000b7202 */ /* 0x000fe40000000f00 */
[----:B------:R-:W0:Y:S01]  /*13c20*/  LDSM.16.MT88.4 R24, [R3+0x2100] ;  /* 0x002100000318783b */ /* 0x000e220000004200 */
[----:B-----5:R-:W-:Y:S01]  /*13c30*/  HMMA.16816.F32.BF16 R4, R4, R16, RZ ;  /* 0x000000100404723c */ /* 0x020fe200000418ff */
[----:B------:R-:W-:Y:S01]  /*13c40*/  MOV R23, R8 ;  /* 0x0000000800177202 */ /* 0x000fe20000000f00 */
[----:B------:R-:W-:Y:S02]  /*13c50*/  IMAD.MOV.U32 R22, RZ, RZ, R9 ;  /* 0x000000ffff167224 */ /* 0x000fe400078e0009 */
[----:B------:R-:W2:Y:S04]  /*13c60*/  LDL.LU.64 R8, [R1+0x60e8] ;  /* 0x0060e80001087983 */ /* 0x000ea80000300a00 */
[----:B0-----:R0:W-:Y:S04]  /*13c70*/  STL [R1+0x5f48], R24 ;  /* 0x005f481801007387 */ /* 0x0011e80000100800 */
[----:B------:R1:W-:Y:S04]  /*13c80*/  STL [R1+0x5f44], R25 ;  /* 0x005f441901007387 */ /* 0x0003e80000100800 */
[----:B------:R-:W-:Y:S04]  /*13c90*/  STL [R1+0x5f40], R26 ;  /* 0x005f401a01007387 */ /* 0x000fe80000100800 */
[----:B------:R-:W-:Y:S01]  /*13ca0*/  STL [R1+0x5f3c], R27 ;  /* 0x005f3c1b01007387 */ /* 0x000fe20000100800 */
[----:B0-----:R-:W-:-:S03]  /*13cb0*/  IMAD.MOV.U32 R24, RZ, RZ, R17 ;  /* 0x000000ffff187224 */ /* 0x001fc600078e0011 */
[----:B------:R-:W-:Y:S01]  /*13cc0*/  STL [R1+0x5f38], R3 ;  /* 0x005f380301007387 */ /* 0x000fe20000100800 */
[----:B-1----:R-:W-:-:S03]  /*13cd0*/  MOV R25, R16 ;  /* 0x0000001000197202 */ /* 0x002fc60000000f00 */
[----:B------:R0:W-:Y:S04]  /*13ce0*/  STL.64 [R1+0x180], R4 ;  /* 0x0001800401007387 */ /* 0x0001e80000100a00 */
[----:B------:R-:W-:Y:S04]  /*13cf0*/  STL.64 [R1+0x188], R6 ;  /* 0x0001880601007387 */ /* 0x000fe80000100a00 */
[----:B------:R-:W3:Y:S04]  /*13d00*/  LDL.LU.64 R18, [R1+0x60e0] ;  /* 0x0060e00001127983 */ /* 0x000ee80000300a00 */
[----:B------:R-:W3:Y:S04]  /*13d10*/  LDL.LU.64 R16, [R1+0x60d8] ;  /* 0x0060d80001107983 */ /* 0x000ee80000300a00 */
[----:B0-----:R-:W4:Y:S04]  /*13d20*/  LDL.LU R4, [R1] ;  /* 0x0000000001047983 */ /* 0x001f280000300800 */
[----:B------:R-:W4:Y:S01]  /*13d30*/  LDL.LU R5, [R1+0x4] ;  /* 0x0000040001057983 */ /* 0x000f220000300800 */
[C---:B---3--:R-:W-:Y:S11]  /*13d40*/  HMMA.16816.F32.BF16 R12, R16.reuse, R12, RZ ;  /* 0x0000000c100c723c */ /* 0x048ff600000418ff */
[----:B------:R-:W-:Y:S11]  /*13d50*/  @!UPT UIADD3 URZ, URZ, URZ, URZ ;  /* 0x0000003f3f3ff290 */ /* 0x000ff6000fffe03f */
[----:B------:R-:W-:Y:S01]  /*13d60*/  @!UPT UIADD3 URZ, URZ, URZ, URZ ;  /* 0x0000003f3f3ff290 */ /* 0x000fe2000fffe03f */
[----:B------:R0:W-:Y:S04]  /*13d70*/  STL.64 [R1+0x170], R12 ;  /* 0x0001700c01007387 */ /* 0x0001e80000100a00 */
[----:B------:R1:W-:Y:S04]  /*13d80*/  STL.64 [R1+0x178], R14 ;  /* 0x0001780e01007387 */ /* 0x0003e80000100a00 */
[----:B0-----:R-:W1:Y:S02]  /*13d90*/  LDL.LU.64 R12, [R1+0x60d0] ;  /* 0x0060d000010c7983 */ /* 0x001e640000300a00 */
[C---:B-1----:R-:W-:Y:S11]  /*13da0*/  HMMA.16816.F32.BF16 R12, R16.reuse, R12, RZ ;  /* 0x0000000c100c723c */ /* 0x042ff600000418ff */
        /* <DEDUP_REMOVED lines=34> */
[----:B0-----:R-:W1:Y:S01]  /*13fd0*/  LDL.LU.64 R12, [R1+0x60a0] ;  /* 0x0060a000010c7983 */ /* 0x001e620000300a00 */
[C---:B----4-:R-:W-:Y:S08]  /*13fe0*/  HMMA.16816.F32.BF16 R4, R16.reuse, R4, RZ ;  /* 0x000000041004723c */ /* 0x050ff000000418ff */
[C---:B-1----:R-:W-:Y:S11]  /*13ff0*/  HMMA.16816.F32.BF16 R12, R16.reuse, R12, RZ ;  /* 0x0000000c100c723c */ /* 0x042ff600000418ff */
[----:B------:R-:W-:Y:S11]  /*14000*/  @!UPT UIADD3 URZ, URZ, URZ, URZ ;  /* 0x0000003f3f3ff290 */ /* 0x000ff6000fffe03f */
[----:B------:R-:W-:Y:S01]  /*14010*/  @!UPT UIADD3 URZ, URZ, URZ, URZ ;  /* 0x0000003f3f3ff290 */ /* 0x000fe2000fffe03f */
[----:B------:R-:W-:Y:S04]  /*14020*/  STL.64 [R1+0x100], R12 ;  /* 0x0001000c01007387 */ /* 0x000fe80000100a00 */
[----:B------:R0:W-:Y:S04]  /*14030*/  STL.64 [R1+0x108], R14 ;  /* 0x0001080e01007387 */ /* 0x0001e80000100a00 */
[----:B0-----:R-:W3:Y:S04]  /*14040*/  LDL.LU.64 R14, [R1+0x6098] ;  /* 0x00609800010e7983 */ /* 0x001ee80000300a00 */
[----:B------:R-:W4:Y:S04]  /*14050*/  LDL.LU.64 R12, [R1+0x6090] ;  /* 0x00609000010c7983 */ /* 0x000f280000300a00 */
[----:B------:R-:W-:Y:S04]  /*14060*/  STL.64 [R1+0xf0], R4 ;  /* 0x0000f00401007387 */ /* 0x000fe80000100a00 */
[----:B------:R2:W-:Y:S02]  /*14070*/  STL.64 [R1+0xf8], R6 ;  /* 0x0000f80601007387 */ /* 0x0005e40000100a00 */
[C---:B--2---:R-:W-:Y:S02]  /*14080*/  HMMA.16816.F32.BF16 R4, R16.reuse, R8, RZ ;  /* 0x000000081004723c */ /* 0x044fe400000418ff */
[----:B------:R-:W-:Y:S04]  /*14090*/  STL.64 [R1+0x6010], R10 ;  /* 0x0060100a01007387 */ /* 0x000fe80000100a00 */
[----:B------:R-:W2:Y:S11]  /*140a0*/  LDL.LU R8, [R1+0xd0] ;  /* 0x0000d00001087983 */ /* 0x000eb60000300800 */
[----:B------:R-:W-:Y:S06]  /*140b0*/  @!UPT UIADD3 URZ, URZ, URZ, URZ ;  /* 0x0000003f3f3ff290 */ /* 0x000fec000fffe03f */
[----:B------:R-:W-:Y:S04]  /*140c0*/  STL.64 [R1+0xe0], R4 ;  /* 0x0000e00401007387 */ /* 0x000fe80000100a00 */
[----:B------:R4:W-:Y:S04]  /*140d0*/  STL.64 [R1+0xe8], R6 ;  /* 0x0000e80601007387 */ /* 0x0009e80000100a00 */
[----:B------:R-:W2:Y:S01]  /*140e0*/  LDL.LU R9, [R1+0xd4] ;  /* 0x0000d40001097983 */ /* 0x000ea20000300800 */
[----:B----4-:R-:W-:Y:S03]  /*140f0*/  HMMA.16816.F32.BF16 R4, R16, R12, RZ ;  /* 0x0000000c1004723c */ /* 0x010fe600000418ff */
[----:B---3--:R0:W-:Y:S04]  /*14100*/  STL.64 [R1+0x6060], R14 ;  /* 0x0060600e01007387 */ /* 0x0081e80000100a00 */
[----:B------:R-:W-:-:S02]  /*14110*/  MOV R12, R2 ;  /* 0x00000002000c7202 */ /* 0x000fc40000000f00 */
[----:B------:R-:W-:Y:S11]  /*14120*/  MOV R13, R0 ;  /* 0x00000000000d7202 */ /* 0x000ff60000000f00 */
[----:B------:R-:W-:Y:S03]  /*14130*/  @!UPT UIADD3 URZ, URZ, URZ, URZ ;  /* 0x0000003f3f3ff290 */ /* 0x000fe6000fffe03f */
[----:B------:R-:W-:Y:S04]  /*14140*/  STL.64 [R1+0x5e58], R6 ;  /* 0x005e580601007387 */ /* 0x000fe80000100a00 */
[----:B------:R1:W-:Y:S01]  /*14150*/  STL.64 [R1+0x5e50], R4 ;  /* 0x005e500401007387 */ /* 0x0003e20000100a00 */
[----:B0-----:R-:W-:Y:S01]  /*14160*/  HMMA.16816.F32.BF16 R12, R16, R12, RZ ;  /* 0x0000000c100c723c */ /* 0x001fe200000418ff */
[----:B-1----:R-:W-:Y:S01]  /*14170*/  MOV R4, R23 ;  /* 0x0000001700047202 */ /* 0x002fe20000000f00 */
[----:B------:R-:W-:-:S06]  /*14180*/  IMAD.MOV.U32 R5, RZ, RZ, R22 ;  /* 0x000000ffff057224 */ /* 0x000fcc00078e0016 */
[C---:B------:R-:W-:Y:S08]  /*14190*/  HMMA.16816.F32.BF16 R20, R16.reuse, R20, RZ ;  /* 0x000000141014723c */ /* 0x040ff000000418ff */
[----:B--2---:R-:W-:Y:S11]  /*141a0*/  HMMA.16816.F32.BF16 R8, R16, R8, RZ ;  /* 0x000000081008723c */ /* 0x004ff600000418ff */
[----:B------:R-:W-:Y:S05]  /*141b0*/  @!UPT UIADD3 URZ, URZ, URZ, URZ ;  /* 0x0000003f3f3ff290 */ /* 0x000fea000fffe03f */
[----:B------:R-:W-:Y:S01]  /*141c0*/  IMAD.MOV.U32 R27, RZ, RZ, R22 ;  /* 0x000000ffff1b7224 */ /* 0x000fe200078e0016 */
[----:B------:R-:W-:-:S07]  /*141d0*/  MOV R26, R21 ;  /* 0x00000015001a7202 */ /* 0x000fce0000000f00 */
[----:B------:R-:W-:Y:S01]  /*141e0*/  MOV R0, R11 ;  /* 0x0000000b00007202 */ /* 0x000fe20000000f00 */
[----:B------:R-:W-:Y:S01]  /*141f0*/  IMAD.MOV.U32 R3, RZ, RZ, R9 ;  /* 0x000000ffff037224 */ /* 0x000fe200078e0009 */
[----:B------:R-:W-:Y:S01]  /*14200*/  MOV R2, R10 ;  /* 0x0000000a00027202 */ /* 0x000fe20000000f00 */
[----:B------:R0:W-:Y:S04]  /*14210*/  STL [R1+0x2b0], R8 ;  /* 0x0002b00801007387 */ /* 0x0001e80000100800 */
[----:B------:R-:W-:Y:S04]  /*14220*/  STL [R1+0x5f54], R0 ;  /* 0x005f540001007387 */ /* 0x000fe80000100800 */
[----:B------:R-:W-:Y:S01]  /*14230*/  STL [R1+0x5f50], R2 ;  /* 0x005f500201007387 */ /* 0x000fe20000100800 */
[----:B0-----:R-:W-:Y:S01]  /*14240*/  IMAD.MOV.U32 R8, RZ, RZ, R25 ;  /* 0x000000ffff087224 */ /* 0x001fe200078e0019 */
[----:B------:R-:W-:-:S02]  /*14250*/  MOV R25, R20 ;  /* 0x0000001400197202 */ /* 0x000fc40000000f00 */
[----:B------:R0:W-:Y:S04]  /*14260*/  STL [R1+0x5f4c], R3 ;  /* 0x005f4c0301007387 */ /* 0x0001e80000100800 */
[----:B------:R1:W-:Y:S01]  /*14270*/  STL [R1+0x2ac], R23 ;  /* 0x0002ac1701007387 */ /* 0x0003e20000100800 */
[----:B------:R-:W-:Y:S02]  /*14280*/  MOV R9, R24 ;  /* 0x0000001800097202 */ /* 0x000fe40000000f00 */
[----:B------:R-:W-:Y:S01]  /*14290*/  MOV R24, R15 ;  /* 0x0000000f00187202 */ /* 0x000fe20000000f00 */
[----:B0-----:R-:W-:Y:S01]  /*142a0*/  IMAD.MOV.U32 R3, RZ, RZ, R14 ;  /* 0x000000ffff037224 */ /* 0x001fe200078e000e */
[----:B-1----:R-:W2:Y:S04]  /*142b0*/  LDL.LU.64 R22, [R1+0x6088] ;  /* 0x0060880001167983 */ /* 0x002ea80000300a00 */
[----:B------:R-:W2:Y:S04]  /*142c0*/  LDL.LU.64 R20, [R1+0x6080] ;  /* 0x0060800001147983 */ /* 0x000ea80000300a00 */
[----:B------:R-:W-:Y:S04]  /*142d0*/  STL [R1+0x5f60], R27 ;  /* 0x005f601b01007387 */ /* 0x000fe80000100800 */
[----:B------:R-:W-:Y:S04]  /*142e0*/  STL [R1+0x5f5c], R26 ;  /* 0x005f5c1a01007387 */ /* 0x000fe80000100800 */
[----:B------:R-:W-:Y:S04]  /*142f0*/  STL [R1+0x5f58], R25 ;  /* 0x005f581901007387 */ /* 0x000fe80000100800 */
[----:B------:R-:W3:Y:S01]  /*14300*/  LDL.LU.64 R14, [R1+0x68] ;  /* 0x00006800010e7983 */ /* 0x000ee20000300a00 */
[----:B------:R-:W-:-:S02]  /*14310*/  MOV R0, R12 ;  /* 0x0000000c00007202 */ /* 0x000fc40000000f00 */
[----:B------:R-:W-:Y:S01]  /*14320*/  MOV R2, R13 ;  /* 0x0000000d00027202 */ /* 0x000fe20000000f00 */
[----:B---3--:R0:W-:Y:S04]  /*14330*/  STL.64 [R1+0x6068], R14 ;  /* 0x0060680e01007387 */ /* 0x0081e80000100a00 */
[----:B------:R-:W3:Y:S04]  /*14340*/  LDL.LU R12, [R1+0x260] ;  /* 0x00026000010c7983 */ /* 0x000ee80000300800 */
[----:B------:R-:W3:Y:S04]  /*14350*/  LDL.LU R13, [R1+0x264] ;  /* 0x00026400010d7983 */ /* 0x000ee80000300800 */
[----:B0-----:R-:W4:Y:S04]  /*14360*/  LDL.LU R14, [R1+0x268] ;  /* 0x00026800010e7983 */ /* 0x001f280000300800 */
[----:B------:R-:W4:Y:S01]  /*14370*/  LDL.LU R15, [R1+0x26c] ;  /* 0x00026c00010f7983 */ /* 0x000f220000300800 */
[C---:B------:R-:W-:Y:S03]  /*14380*/  HMMA.16816.F32.BF16 R4, R16.reuse, R4, RZ ;  /* 0x000000041004723c */ /* 0x040fe600000418ff */
[----:B----4-:R0:W-:Y:S04]  /*14390*/  STL.64 [R1+0x6078], R14 ;  /* 0x0060780e01007387 */ /* 0x0101e80000100a00 */
[----:B---3--:R-:W-:Y:S04]  /*143a0*/  STL.64 [R1+0x6070], R12 ;  /* 0x0060700c01007387 */ /* 0x008fe80000100a00 */
[----:B0-----:R-:W2:Y:S04]  /*143b0*/  LDL.LU.64 R14, [R1+0x88] ;  /* 0x00008800010e7983 */ /* 0x001ea80000300a00 */
[----:B------:R0:W-:Y:S04]  /*143c0*/  STL [R1+0x5f70], R24 ;  /* 0x005f701801007387 */ /* 0x0001e80000100800 */
[----:B0-----:R-:W2:Y:S04]  /*143d0*/  LDL.LU R24, [R1+0x270] ;  /* 0x0002700001187983 */ /* 0x001ea80000300800 */
[----:B------:R-:W2:Y:S04]  /*143e0*/  LDL.LU R25, [R1+0x274] ;  /* 0x0002740001197983 */ /* 0x000ea80000300800 */
[----:B------:R-:W2:Y:S04]  /*143f0*/  LDL.LU R26, [R1+0x278] ;  /* 0x00027800011a7983 */ /* 0x000ea80000300800 */
[----:B------:R-:W2:Y:S04]  /*14400*/  LDL.LU R27, [R1+0x27c] ;  /* 0x00027c00011b7983 */ /* 0x000ea80000300800 */
[----:B------:R-:W-:Y:S04]  /*14410*/  STL [R1+0x5f6c], R3 ;  /* 0x005f6c0301007387 */ /* 0x000fe80000100800 */
[----:B------:R-:W-:Y:S04]  /*14420*/  STL [R1+0x5f68], R2 ;  /* 0x005f680201007387 */ /* 0x000fe80000100800 */
[----:B------:R-:W-:Y:S04]  /*14430*/  STL [R1+0x5f64], R0 ;  /* 0x005f640001007387 */ /* 0x000fe80000100800 */
[----:B------:R-:W3:Y:S04]  /*14440*/  LDL.LU.64 R10, [R1+0x48] ;  /* 0x00004800010a7983 */ /* 0x000ee80000300a00 */
[----:B------:R-:W-:Y:S04]  /*14450*/  STL.64 [R1+0x280], R4 ;  /* 0x0002800401007387 */ /* 0x000fe80000100a00 */
[----:B------:R-:W-:Y:S01]  /*14460*/  STL.64 [R1+0x288], R6 ;  /* 0x0002880601007387 */ /* 0x000fe20000100a00 */
[----:B------:R-:W-:Y:S03]  /*14470*/  HMMA.16816.F32.BF16 R16, R16, R8, RZ ;  /* 0x000000081010723c */ /* 0x000fe600000418ff */
[----:B---3--:R0:W-:Y:S04]  /*14480*/  STL.64 [R1+0x6050], R10 ;  /* 0x0060500a01007387 */ /* 0x0081e80000100a00 */
[----:B0-----:R-:W3:Y:S01]  /*14490*/  LDL.LU.64 R10, [R1+0x58] ;  /* 0x00005800010a7983 */ /* 0x001ee20000300a00 */
[----:B--2---:R-:W-:Y:S03]  /*144a0*/  HMMA.16816.F32.BF16 R24, R20, R14, R24 ;  /* 0x0000000e1418723c */ /* 0x004fe60000041818 */
[----:B---3--:R0:W-:Y:S04]  /*144b0*/  STL.64 [R1+0x6058], R10 ;  /* 0x0060580a01007387 */ /* 0x0081e80000100a00 */
[----:B------:R-:W2:Y:S04]  /*144c0*/  LDL.LU R8, [R1+0x250] ;  /* 0x0002500001087983 */ /* 0x000ea80000300800 */
[----:B------:R-:W2:Y:S04]  /*144d0*/  LDL.LU R9, [R1+0x254] ;  /* 0x0002540001097983 */ /* 0x000ea80000300800 */
[----:B0-----:R-:W2:Y:S04]  /*144e0*/  LDL.LU R10, [R1+0x258] ;  /* 0x00025800010a7983 */ /* 0x001ea80000300800 */
[----:B------:R-:W2:Y:S04]  /*144f0*/  LDL.LU R11, [R1+0x25c] ;  /* 0x00025c00010b7983 */ /* 0x000ea80000300800 */
[----:B------:R-:W3:Y:S04]  /*14500*/  LDL.LU.64 R6, [R1+0x38] ;  /* 0x0000380001067983 */ /* 0x000ee80000300a00 */
[----:B------:R-:W-:Y:S04]  /*14510*/  STL.64 [R1+0x5e00], R18 ;  /* 0x005e001201007387 */ /* 0x000fe80000100a00 */
[----:B------:R0:W-:Y:S04]  /*14520*/  STL.64 [R1+0x5df8], R16 ;  /* 0x005df81001007387 */ /* 0x0001e80000100a00 */
[----:B0-----:R-:W4:Y:S04]  /*14530*/  LDL.LU R16, [R1+0x220] ;  /* 0x0002200001107983 */ /* 0x001f280000300800 */
[----:B------:R-:W4:Y:S04]  /*14540*/  LDL.LU R17, [R1+0x224] ;  /* 0x0002240001117983 */ /* 0x000f280000300800 */
[----:B------:R-:W4:Y:S04]  /*14550*/  LDL.LU R18, [R1+0x228] ;  /* 0x0002280001127983 */ /* 0x000f280000300800 */
[----:B------:R-:W4:Y:S04]  /*14560*/  LDL.LU R19, [R1+0x22c] ;  /* 0x00022c0001137983 */ /* 0x000f280000300800 */
[----:B------:R0:W-:Y:S04]  /*14570*/  STL.64 [R1+0x270], R24 ;  /* 0x0002701801007387 */ /* 0x0001e80000100a00 */
[----:B------:R1:W-:Y:S01]  /*14580*/  STL.64 [R1+0x278], R26 ;  /* 0x0002781a01007387 */ /* 0x0003e20000100a00 */
[----:B0-----:R-:W-:Y:S01]  /*14590*/  IMAD.MOV.U32 R25, RZ, RZ, R15 ;  /* 0x000000ffff197224 */ /* 0x001fe200078e000f */
[----:B-1----:R-:W-:-:S02]  /*145a0*/  MOV R26, R14 ;  /* 0x0000000e001a7202 */ /* 0x002fc40000000f00 */
[----:B------:R-:W5:Y:S04]  /*145b0*/  LDL.LU.64 R14, [R1+0x6078] ;  /* 0x00607800010e7983 */ /* 0x000f680000300a00 */
[----:B------:R-:W5:Y:S04]  /*145c0*/  LDL.LU.64 R12, [R1+0x6070] ;  /* 0x00607000010c7983 */ /* 0x000f680000300a00 */
[----:B------:R-:W-:Y:S04]  /*145d0*/  STL [R1+0x5f78], R25 ;  /* 0x005f781901007387 */ /* 0x000fe80000100800 */
[----:B------:R0:W-:Y:S04]  /*145e0*/  STL [R1+0x5f74], R26 ;  /* 0x005f741a01007387 */ /* 0x0001e80000100800 */
[----:B0-----:R-:W5:Y:S02]  /*145f0*/  LDL.LU.64 R26, [R1+0x78] ;  /* 0x00007800011a7983 */ /* 0x001f640000300a00 */
[----:B-----5:R-:W-:Y:S11]  /*14600*/  HMMA.16816.F32.BF16 R12, R20, R26, R12 ;  /* 0x0000001a140c723c */ /* 0x020ff6000004180c */
[----:B------:R-:W-:Y:S11]  /*14610*/  @!UPT UIADD3 URZ, URZ, URZ, URZ ;  /* 0x0000003f3f3ff290 */ /* 0x000ff6000fffe03f */
[----:B------:R-:W-:Y:S01]  /*14620*/  @!UPT UIADD3 URZ, URZ, URZ, URZ ;  /* 0x0000003f3f3ff290 */ /* 0x000fe2000fffe03f */
[----:B------:R-:W-:Y:S04]  /*14630*/  STL.64 [R1+0x2f0], R12 ;  /* 0x0002f00c01007387 */ /* 0x000fe80000100a00 */
[----:B------:R0:W-:Y:S04]  /*14640*/  STL.64 [R1+0x2f8], R14 ;  /* 0x0002f80e01007387 */ /* 0x0001e80000100a00 */
[----:B0-----:R-:W2:Y:S01]  /*14650*/  LDL.LU.64 R14, [R1+0x6068] ;  /* 0x00606800010e7983 */ /* 0x001ea20000300a00 */
[----:B------:R-:W-:-:S03]  /*14660*/  MOV R0, R26 ;  /* 0x0000001a00007202 */ /* 0x000fc60000000f00 */
[----:B------:R0:W-:Y:S04]  /*14670*/  STL [R1+0x5f80], R27 ;  /* 0x005f801b01007387 */ /* 0x0001e80000100800 */
[----:B------:R-:W5:Y:S04]  /*14680*/  LDL.LU R24, [R1+0x240] ;  /* 0x0002400001187983 */ /* 0x000f680000300800 */
[----:B------:R-:W5:Y:S04]  /*14690*/  LDL.LU R25, [R1+0x244] ;  /* 0x0002440001197983 */ /* 0x000f680000300800 */
[----:B------:R-:W5:Y:S04]  /*146a0*/  LDL.LU R26, [R1+0x248] ;  /* 0x00024800011a7983 */ /* 0x000f680000300800 */
[----:B0-----:R-:W5:Y:S04]  /*146b0*/  LDL.LU R27, [R1+0x24c] ;  /* 0x00024c00011b7983 */ /* 0x001f680000300800 */
[----:B------:R-:W-:Y:S01]  /*146c0*/  STL [R1+0x5f7c], R0 ;  /* 0x005f7c0001007387 */ /* 0x000fe20000100800 */
[----:B--2---:R-:W-:Y:S01]  /*146d0*/  HMMA.16816.F32.BF16 R8, R20, R14, R8 ;  /* 0x0000000e1408723c */ /* 0x004fe20000041808 */
[----:B------:R-:W-:Y:S01]  /*146e0*/  MOV R3, R14 ;  /* 0x0000000e00037202 */ /* 0x000fe20000000f00 */
[----:B------:R-:W-:-:S02]  /*146f0*/  IMAD.MOV.U32 R2, RZ, RZ, R15 ;  /* 0x000000ffff027224 */ /* 0x000fc400078e000f */
[----:B------:R-:W2:Y:S11]  /*14700*/  LDL.LU.64 R14, [R1+0x6060] ;  /* 0x00606000010e7983 */ /* 0x000eb60000300a00 */
[----:B------:R-:W-:Y:S08]  /*14710*/  @!UPT UIADD3 URZ, URZ, URZ, URZ ;  /* 0x0000003f3f3ff290 */ /* 0x000ff0000fffe03f */
[----:B------:R-:W-:Y:S01]  /*14720*/  STL.64 [R1+0x260], R8 ;  /* 0x0002600801007387 */ /* 0x000fe20000100a00 */
[----:B------:R-:W-:Y:S02]  /*14730*/  MOV R13, R10 ;  /* 0x0000000a000d7202 */ /* 0x000fe40000000f00 */
[----:B------:R-:W-:Y:S02]  /*14740*/  MOV R12, R11 ;  /* 0x0000000b000c7202 */ /* 0x000fe40000000f00 */
[----:B------:R-:W5:Y:S04]  /*14750*/  LDL.LU.64 R10, [R1+0x6058] ;  /* 0x00605800010a7983 */ /* 0x000f680000300a00 */
[----:B--2---:R-:W-:Y:S04]  /*14760*/  STL.64 [R1+0x5ff8], R14 ;  /* 0x005ff80e01007387 */ /* 0x004fe80000100a00 */
[----:B------:R0:W-:Y:S04]  /*14770*/  STL.64 [R1+0x5ff0], R12 ;  /* 0x005ff00c01007387 */ /* 0x0001e80000100a00 */
[----:B0-----:R-:W2:Y:S04]  /*14780*/  LDL.LU R12, [R1+0x230] ;  /* 0x00023000010c7983 */ /* 0x001ea80000300800 */
[----:B------:R-:W2:Y:S01]  /*14790*/  LDL.LU R13, [R1+0x234] ;  /* 0x00023400010d7983 */ /* 0x000ea20000300800 */
[----:B-----5:R-:W-:Y:S03]  /*147a0*/  HMMA.16816.F32.BF16 R24, R20, R10, R24 ;  /* 0x0000000a1418723c */ /* 0x020fe60000041818 */
[----:B------:R-:W2:Y:S04]  /*147b0*/  LDL.LU R14, [R1+0x238] ;  /* 0x00023800010e7983 */ /* 0x000ea80000300800 */
[----:B------:R-:W2:Y:S04]  /*147c0*/  LDL.LU R15, [R1+0x23c] ;  /* 0x00023c00010f7983 */ /* 0x000ea80000300800 */
[----:B------:R-:W-:Y:S04]  /*147d0*/  STL [R1+0x5f88], R2 ;  /* 0x005f880201007387 */ /* 0x000fe80000100800 */
[----:B------:R-:W-:Y:S08]  /*147e0*/  STL [R1+0x5f84], R3 ;  /* 0x005f840301007387 */ /* 0x000ff00000100800 */
[----:B------:R0:W-:Y:S04]  /*147f0*/  STL.64 [R1+0x250], R24 ;  /* 0x0002501801007387 */ /* 0x0001e80000100a00 */
[----:B------:R1:W-:Y:S01]  /*14800*/  STL.64 [R1+0x258], R26 ;  /* 0x0002581a01007387 */ /* 0x0003e20000100a00 */
[----:B0-----:R-:W-:Y:S01]  /*14810*/  MOV R24, R11 ;  /* 0x0000000b00187202 */ /* 0x001fe20000000f00 */
[----:B-1----:R-:W-:-:S02]  /*14820*/  IMAD.MOV.U32 R26, RZ, RZ, R10 ;  /* 0x000000ffff1a7224 */ /* 0x002fc400078e000a */
[----:B------:R-:W2:Y:S04]  /*14830*/  LDL.LU.64 R10, [R1+0x6050] ;  /* 0x00605000010a7983 */ /* 0x000ea80000300a00 */
[----:B------:R-:W-:Y:S04]  /*14840*/  STL [R1+0x5f90], R24 ;  /* 0x005f901801007387 */ /* 0x000fe80000100800 */
[----:B------:R-:W-:Y:S01]  /*14850*/  STL [R1+0x5f8c], R26 ;  /* 0x005f8c1a01007387 */ /* 0x000fe20000100800 */
[----:B--2---:R-:W-:Y:S01]  /*14860*/  HMMA.16816.F32.BF16 R12, R20, R10, R12 ;  /* 0x0000000a140c723c */ /* 0x004fe2000004180c */
[----:B------:R-:W-:Y:S01]  /*14870*/  MOV R0, R10 ;  /* 0x0000000a00007202 */ /* 0x000fe20000000f00 */
[----:B------:R-:W-:Y:S11]  /*14880*/  IMAD.MOV.U32 R25, RZ, RZ, R11 ;  /* 0x000000ffff197224 */ /* 0x000ff600078e000b */
[----:B------:R-:W-:Y:S10]  /*14890*/  @!UPT UIADD3 URZ, URZ, URZ, URZ ;  /* 0x0000003f3f3ff290 */ /* 0x000ff4000fffe03f */
[----:B------:R-:W-:Y:S04]  /*148a0*/  STL.64 [R1+0x240], R12 ;  /* 0x0002400c01007387 */ /* 0x000fe80000100a00 */
[----:B------:R-:W-:Y:S04]  /*148b0*/  STL.64 [R1+0x248], R14 ;  /* 0x0002480e01007387 */ /* 0x000fe80000100a00 */
[----:B------:R-:W2:Y:S01]  /*148c0*/  LDL.LU.64 R10, [R1+0x8] ;  /* 0x00000800010a7983 */ /* 0x000ea20000300a00 */
[----:B---3--:R-:W-:-:S03]  /*148d0*/  MOV R27, R7 ;  /* 0x00000007001b7202 */ /* 0x008fc60000000f00 */
[----:B--2---:R4:W-:Y:S02]  /*148e0*/  STL.64 [R1+0x6028], R10 ;  /* 0x0060280a01007387 */ /* 0x0049e40000100a00 */
[----:B----4-:R-:W-:Y:S02]  /*148f0*/  HMMA.16816.F32.BF16 R8, R20, R6, R16 ;  /* 0x000000061408723c */ /* 0x010fe40000041810 */
[----:B------:R0:W-:Y:S04]  /*14900*/  STL [R1+0x5f98], R25 ;  /* 0x005f981901007387 */ /* 0x0001e80000100800 */
[----:B------:R-:W-:Y:S11]  /*14910*/  STL [R1+0x5f94], R0 ;  /* 0x005f940001007387 */ /* 0x000ff60000100800 */
[----:B------:R-:W-:Y:S06]  /*14920*/  @!UPT UIADD3 URZ, URZ, URZ, URZ ;  /* 0x0000003f3f3ff290 */ /* 0x000fec000fffe03f */
[----:B------:R-:W-:Y:S04]  /*14930*/  STL.64 [R1+0x230], R8 ;  /* 0x0002300801007387 */ /* 0x000fe80000100a00 */
[----:B------:R-:W-:Y:S04]  /*14940*/  STL.64 [R1+0x238], R10 ;  /* 0x0002380a01007387 */ /* 0x000fe80000100a00 */
[----:B------:R1:W-:Y:S04]  /*14950*/  STL [R1+0x6048], R27 ;  /* 0x0060481b01007387 */ /* 0x0003e80000100800 */
[----:B------:R-:W2:Y:S04]  /*14960*/  LDL.LU R24, [R1+0x210] ;  /* 0x0002100001187983 */ /* 0x000ea80000300800 */
[----:B0-----:R-:W2:Y:S04]  /*14970*/  LDL.LU R25, [R1+0x214] ;  /* 0x0002140001197983 */ /* 0x001ea80000300800 */
[----:B------:R-:W2:Y:S04]  /*14980*/  LDL.LU R26, [R1+0x218] ;  /* 0x00021800011a7983 */ /* 0x000ea80000300800 */
[----:B-1----:R-:W2:Y:S04]  /*14990*/  LDL.LU R27, [R1+0x21c] ;  /* 0x00021c00011b7983 */ /* 0x002ea80000300800 */
[----:B------:R-:W3:Y:S01]  /*149a0*/  LDL.LU.64 R10, [R1+0x18] ;  /* 0x00001800010a7983 */ /* 0x000ee20000300a00 */
[----:B------:R-:W-:-:S03]  /*149b0*/  MOV R3, R6 ;  /* 0x0000000600037202 */ /* 0x000fc60000000f00 */
[----:B---3--:R0:W-:Y:S04]  /*149c0*/  STL.64 [R1+0x6040], R10 ;  /* 0x0060400a01007387 */ /* 0x0081e80000100a00 */
[----:B0-----:R-:W2:Y:S04]  /*149d0*/  LDL.LU.64 R10, [R1+0x28] ;  /* 0x00002800010a7983 */ /* 0x001ea80000300a00 */
[----:B------:R-:W3:Y:S04]  /*149e0*/  LDL.LU R4, [R1+0x1c0] ;  /* 0x0001c00001047983 */ /* 0x000ee80000300800 */
[----:B------:R-:W3:Y:S04]  /*149f0*/  LDL.LU R5, [R1+0x1c4] ;  /* 0x0001c40001057983 */ /* 0x000ee80000300800 */
[----:B------:R-:W4:Y:S04]  /*14a00*/  LDL.LU R6, [R1+0x1c8] ;  /* 0x0001c80001067983 */ /* 0x000f280000300800 */
[----:B------:R-:W4:Y:S04]  /*14a10*/  LDL.LU R7, [R1+0x1cc] ;  /* 0x0001cc0001077983 */ /* 0x000f280000300800 */
[----:B----4-:R-:W-:Y:S04]  /*14a20*/  STL.64 [R1+0x6020], R6 ;  /* 0x0060200601007387 */ /* 0x010fe80000100a00 */
[----:B---3--:R0:W-:Y:S04]  /*14a30*/  STL.64 [R1+0x6018], R4 ;  /* 0x0060180401007387 */ /* 0x0081e80000100a00 */
[----:B0-----:R-:W3:Y:S04]  /*14a40*/  LDL.LU R4, [R1+0x1f0] ;  /* 0x0001f00001047983 */ /* 0x001ee80000300800 */
[----:B------:R-:W3:Y:S04]  /*14a50*/  LDL.LU R5, [R1+0x1f4] ;  /* 0x0001f40001057983 */ /* 0x000ee80000300800 */
[----:B------:R-:W4:Y:S04]  /*14a60*/  LDL.LU R6, [R1+0x1f8] ;  /* 0x0001f80001067983 */ /* 0x000f280000300800 */
[----:B------:R-:W4:Y:S04]  /*14a70*/  LDL.LU R7, [R1+0x1fc] ;  /* 0x0001fc0001077983 */ /* 0x000f280000300800 */
[----:B----4-:R-:W-:Y:S04]  /*14a80*/  STL.64 [R1+0x6038], R6 ;  /* 0x0060380601007387 */ /* 0x010fe80000100a00 */
[----:B---3--:R0:W-:Y:S04]  /*14a90*/  STL.64 [R1+0x6030], R4 ;  /* 0x0060300401007387 */ /* 0x0081e80000100a00 */
[----:B0-----:R-:W3:Y:S04]  /*14aa0*/  LDL.LU R4, [R1+0x200] ;  /* 0x0002000001047983 */ /* 0x001ee80000300800 */
[----:B------:R-:W3:Y:S04]  /*14ab0*/  LDL.LU R5, [R1+0x204] ;  /* 0x0002040001057983 */ /* 0x000ee80000300800 */
[----:B------:R-:W3:Y:S04]  /*14ac0*/  LDL.LU R6, [R1+0x208] ;  /* 0x0002080001067983 */ /* 0x000ee80000300800 */
[----:B------:R-:W3:Y:S04]  /*14ad0*/  LDL.LU R7, [R1+0x20c] ;  /* 0x00020c0001077983 */ /* 0x000ee80000300800 */
[----:B------:R-:W4:Y:S04]  /*14ae0*/  LDL.LU R12, [R1+0x1e0] ;  /* 0x0001e000010c7983 */ /* 0x000f280000300800 */
[----:B------:R-:W4:Y:S04]  /*14af0*/  LDL.LU R13, [R1+0x1e4] ;  /* 0x0001e400010d7983 */ /* 0x000f280000300800 */
[----:B------:R-:W4:Y:S04]  /*14b00*/  LDL.LU R14, [R1+0x1e8] ;  /* 0x0001e800010e7983 */ /* 0x000f280000300800 */
[----:B------:R-:W4:Y:S04]  /*14b10*/  LDL.LU R15, [R1+0x1ec] ;  /* 0x0001ec00010f7983 */ /* 0x000f280000300800 */
[----:B------:R-:W5:Y:S04]  /*14b20*/  LDL.LU.64 R18, [R1+0x98] ;  /* 0x0000980001127983 */ /* 0x000f680000300a00 */
[----:B-----5:R0:W-:Y:S04]  /*14b30*/  STL.64 [R1+0x5fa0], R18 ;  /* 0x005fa01201007387 */ /* 0x0201e80000100a00 */
[----:B0-----:R-:W5:Y:S04]  /*14b40*/  LDL.LU.64 R18, [R1+0xa8] ;  /* 0x0000a80001127983 */ /* 0x001f680000300a00 */
[----:B-----5:R0:W-:Y:S04]  /*14b50*/  STL.64 [R1+0x5fb8], R18 ;  /* 0x005fb81201007387 */ /* 0x0201e80000100a00 */
[----:B0-----:R-:W5:Y:S01]  /*14b60*/  LDL.LU.64 R18, [R1+0xb8] ;  /* 0x0000b80001127983 */ /* 0x001f620000300a00 */
[----:B--2---:R-:W-:Y:S03]  /*14b70*/  HMMA.16816.F32.BF16 R24, R20, R10, R24 ;  /* 0x0000000a1418723c */ /* 0x004fe60000041818 */
[----:B-----5:R0:W-:Y:S04]  /*14b80*/  STL.64 [R1+0x5fd0], R18 ;  /* 0x005fd01201007387 */ /* 0x0201e80000100a00 */
[----:B0-----:R-:W2:Y:S01]  /*14b90*/  LDL.LU.64 R18, [R1+0xc8] ;  /* 0x0000c80001127983 */ /* 0x001ea20000300a00 */
[----:B------:R-:W-:-:S03]  /*14ba0*/  MOV R2, R11 ;  /* 0x0000000b00027202 */ /* 0x000fc60000000f00 */
[----:B--2---:R0:W-:Y:S04]  /*14bb0*/  STL.64 [R1+0x5fd8], R18 ;  /* 0x005fd81201007387 */ /* 0x0041e80000100a00 */
[----:B------:R-:W2:Y:S04]  /*14bc0*/  LDL.LU R16, [R1+0x1d0] ;  /* 0x0001d00001107983 */ /* 0x000ea80000300800 */
[----:B------:R-:W2:Y:S04]  /*14bd0*/  LDL.LU R17, [R1+0x1d4] ;  /* 0x0001d40001117983 */ /* 0x000ea80000300800 */
[----:B0-----:R-:W2:Y:S04]  /*14be0*/  LDL.LU R18, [R1+0x1d8] ;  /* 0x0001d80001127983 */ /* 0x001ea80000300800 */
[----:B------:R-:W2:Y:S04]  /*14bf0*/  LDL.LU R19, [R1+0x1dc] ;  /* 0x0001dc0001137983 */ /* 0x000ea80000300800 */
[----:B------:R-:W-:Y:S04]  /*14c00*/  STL [R1+0x5f9c], R3 ;  /* 0x005f9c0301007387 */ /* 0x000fe80000100800 */
[----:B------:R-:W-:Y:S04]  /*14c10*/  STL.64 [R1+0x220], R24 ;  /* 0x0002201801007387 */ /* 0x000fe80000100a00 */
[----:B------:R0:W-:Y:S04]  /*14c20*/  STL.64 [R1+0x228], R26 ;  /* 0x0002281a01007387 */ /* 0x0001e80000100a00 */
[----:B0-----:R-:W5:Y:S01]  /*14c30*/  LDL.LU R27, [R1+0x6048] ;  /* 0x00604800011b7983 */ /* 0x001f620000300800 */
[----:B------:R-:W-:-:S03]  /*14c40*/  IMAD.MOV.U32 R26, RZ, RZ, R10 ;  /* 0x000000ffff1a7224 */ /* 0x000fc600078e000a */
[----:B------:R-:W3:Y:S02]  /*14c50*/  LDL.LU.64 R10, [R1+0x6040] ;  /* 0x00604000010a7983 */ /* 0x000ee40000300a00 */
[C---:B---3--:R-:W-:Y:S01]  /*14c60*/  HMMA.16816.F32.BF16 R4, R20.reuse, R10, R4 ;  /* 0x0000000a1404723c */ /* 0x048fe20000041804 */
[----:B------:R-:W-:Y:S01]  /*14c70*/  MOV R0, R10 ;  /* 0x0000000a00007202 */ /* 0x000fe20000000f00 */
[----:B------:R-:W-:Y:S11]  /*14c80*/  IMAD.MOV.U32 R24, RZ, RZ, R11 ;  /* 0x000000ffff187224 */ /* 0x000ff600078e000b */
[----:B------:R-:W-:Y:S10]  /*14c90*/  @!UPT UIADD3 URZ, URZ, URZ, URZ ;  /* 0x0000003f3f3ff290 */ /* 0x000ff4000fffe03f */
[----:B------:R-:W-:Y:S04]  /*14ca0*/  STL.64 [R1+0x210], R4 ;  /* 0x0002100401007387 */ /* 0x000fe80000100a00 */
[----:B------:R0:W-:Y:S04]  /*14cb0*/  STL.64 [R1+0x218], R6 ;  /* 0x0002180601007387 */ /* 0x0001e80000100a00 */
[----:B0-----:R-:W3:Y:S04]  /*14cc0*/  LDL.LU.64 R6, [R1+0x6038] ;  /* 0x0060380001067983 */ /* 0x001ee80000300a00 */
[----:B------:R-:W3:Y:S04]  /*14cd0*/  LDL.LU.64 R4, [R1+0x6030] ;  /* 0x0060300001047983 */ /* 0x000ee80000300a00 */
[----:B------:R-:W3:Y:S02]  /*14ce0*/  LDL.LU.64 R10, [R1+0x6028] ;  /* 0x00602800010a7983 */ /* 0x000ee40000300a00 */
[----:B---3--:R-:W-:Y:S01]  /*14cf0*/  HMMA.16816.F32.BF16 R4, R20, R10, R4 ;  /* 0x0000000a1404723c */ /* 0x008fe20000041804 */
[----:B------:R-:W-:-:S02]  /*14d00*/  MOV R3, R10 ;  /* 0x0000000a00037202 */ /* 0x000fc40000000f00 */
[----:B------:R-:W-:Y:S11]  /*14d10*/  MOV R25, R11 ;  /* 0x0000000b00197202 */ /* 0x000ff60000000f00 */
[----:B------:R-:W-:Y:S09]  /*14d20*/  @!UPT UIADD3 URZ, URZ, URZ, URZ ;  /* 0x0000003f3f3ff290 */ /* 0x000ff2000fffe03f */
[----:B------:R-:W-:Y:S04]  /*14d30*/  STL.64 [R1+0x200], R4 ;  /* 0x0002000401007387 */ /* 0x000fe80000100a00 */
[----:B------:R0:W-:Y:S04]  /*14d40*/  STL.64 [R1+0x208], R6 ;  /* 0x0002080601007387 */ /* 0x0001e80000100a00 */
[----:B0-----:R-:W3:Y:S04]  /*14d50*/  LDL.LU.64 R6, [R1+0x6020] ;  /* 0x0060200001067983 */ /* 0x001ee80000300a00 */
[----:B------:R-:W3:Y:S04]  /*14d60*/  LDL.LU.64 R4, [R1+0x6018] ;  /* 0x0060180001047983 */ /* 0x000ee80000300a00 */
[----:B------:R-:W2:Y:S04]  /*14d70*/  LDL.LU.64 R10, [R1+0x6010] ;  /* 0x00601000010a7983 */ /* 0x000ea80000300a00 */
[----:B-----5:R-:W-:Y:S04]  /*14d80*/  STL.64 [R1+0x5fb0], R26 ;  /* 0x005fb01a01007387 */ /* 0x020fe80000100a00 */
[----:B------:R0:W-:Y:S02]  /*14d90*/  STL.64 [R1+0x5fa8], R24 ;  /* 0x005fa81801007387 */ /* 0x0001e40000100a00 */
[----:B0-----:R-:W-:Y:S01]  /*14da0*/  IMAD.MOV.U32 R24, RZ, RZ, R28 ;  /* 0x000000ffff187224 */ /* 0x001fe200078e001c */
[----:B------:R-:W-:Y:S01]  /*14db0*/  MOV R25, R29 ;  /* 0x0000001d00197202 */ /* 0x000fe20000000f00 */
[----:B------:R-:W5:Y:S04]  /*14dc0*/  LDL.LU R28, [R1+0x600c] ;  /* 0x00600c00011c7983 */ /* 0x000f680000300800 */
[----:B------:R-:W3:Y:S01]  /*14dd0*/  LDL.LU R29, [R1+0x6008] ;  /* 0x00600800011d7983 */ /* 0x000ee20000300800 */
[----:B--2---:R-:W-:Y:S01]  /*14de0*/  MOV R26, R10 ;  /* 0x0000000a001a7202 */ /* 0x004fe20000000f00 */
[----:B------:R-:W-:-:S02]  /*14df0*/  IMAD.MOV.U32 R27, RZ, RZ, R11 ;  /* 0x000000ffff1b7224 */ /* 0x000fc400078e000b */
[----:B------:R-:W4:Y:S04]  /*14e00*/  LDL.LU R10, [R1+0x6004] ;  /* 0x00600400010a7983 */ /* 0x000f280000300800 */
[----:B------:R-:W4:Y:S04]  /*14e10*/  LDL.LU R11, [R1+0x6000] ;  /* 0x00600000010b7983 */ /* 0x000f280000300800 */
[----:B------:R-:W-:Y:S04]  /*14e20*/  STL.64 [R1+0x5fc8], R26 ;  /* 0x005fc81a01007387 */ /* 0x000fe80000100a00 */
[----:B------:R0:W-:Y:S04]  /*14e30*/  STL.64 [R1+0x5fc0], R24 ;  /* 0x005fc01801007387 */ /* 0x0001e80000100a00 */
[----:B0-----:R-:W2:Y:S04]  /*14e40*/  LDL.LU R24, [R1+0x1a0] ;  /* 0x0001a00001187983 */ /* 0x001ea80000300800 */
[----:B------:R-:W2:Y:S04]  /*14e50*/  LDL.LU R25, [R1+0x1a4] ;  /* 0x0001a40001197983 */ /* 0x000ea80000300800 */
[----:B------:R-:W2:Y:S04]  /*14e60*/  LDL.LU R26, [R1+0x1a8] ;  /* 0x0001a800011a7983 */ /* 0x000ea80000300800 */
[----:B------:R-:W2:Y:S01]  /*14e70*/  LDL.LU R27, [R1+0x1ac] ;  /* 0x0001ac00011b7983 */ /* 0x000ea20000300800 */
[C---:B----4-:R-:W-:Y:S03]  /*14e80*/  HMMA.16816.F32.BF16 R12, R20.reuse, R10, R12 ;  /* 0x0000000a140c723c */ /* 0x050fe6000004180c */
[----:B--2---:R0:W-:Y:S04]  /*14e90*/  STL.64 [R1+0x5fe8], R26 ;  /* 0x005fe81a01007387 */ /* 0x0041e80000100a00 */
[----:B------:R-:W-:Y:S04]  /*14ea0*/  STL.64 [R1+0x5fe0], R24 ;  /* 0x005fe01801007387 */ /* 0x000fe80000100a00 */
[----:B0-----:R-:W2:Y:S11]  /*14eb0*/  LDL.LU.64 R26, [R1+0xd8] ;  /* 0x0000d800011a7983 */ /* 0x001eb60000300a00 */
[----:B------:R-:W-:Y:S01]  /*14ec0*/  @!UPT UIADD3 URZ, URZ, URZ, URZ ;  /* 0x0000003f3f3ff290 */ /* 0x000fe2000fffe03f */
[----:B------:R-:W-:Y:S04]  /*14ed0*/  STL.64 [R1+0x1f0], R12 ;  /* 0x0001f00c01007387 */ /* 0x000fe80000100a00 */
[----:B------:R0:W-:Y:S04]  /*14ee0*/  STL.64 [R1+0x1f8], R14 ;  /* 0x0001f80e01007387 */ /* 0x0001e80000100a00 */
[----:B0-----:R-:W4:Y:S04]  /*14ef0*/  LDL.LU.64 R14, [R1+0x5ff8] ;  /* 0x005ff800010e7983 */ /* 0x001f280000300a00 */
[----:B------:R-:W2:Y:S01]  /*14f00*/  LDL.LU.64 R12, [R1+0x5ff0] ;  /* 0x005ff000010c7983 */ /* 0x000ea20000300a00 */
[----:B----4-:R-:W-:Y:S03]  /*14f10*/  HMMA.16816.F32.BF16 R16, R20, R14, R16 ;  /* 0x0000000e1410723c */ /* 0x010fe60000041810 */
[----:B------:R3:W-:Y:S04]  /*14f20*/  STL.64 [R1+0x5e68], R14 ;  /* 0x005e680e01007387 */ /* 0x0007e80000100a00 */
[----:B--2---:R0:W-:Y:S11]  /*14f30*/  STL.64 [R1+0x5e60], R12 ;  /* 0x005e600c01007387 */ /* 0x0041f60000100a00 */
[----:B------:R-:W-:Y:S05]  /*14f40*/  @!UPT UIADD3 URZ, URZ, URZ, URZ ;  /* 0x0000003f3f3ff290 */ /* 0x000fea000fffe03f */
[----:B------:R-:W-:Y:S04]  /*14f50*/  STL.64 [R1+0x1e0], R16 ;  /* 0x0001e01001007387 */ /* 0x000fe80000100a00 */
[----:B------:R1:W-:Y:S01]  /*14f60*/  STL.64 [R1+0x1e8], R18 ;  /* 0x0001e81201007387 */ /* 0x0003e20000100a00 */
[----:B---3--:R-:W-:-:S03]  /*14f70*/  MOV R14, R29 ;  /* 0x0000001d000e7202 */ /* 0x008fc60000000f00 */
[----:B0-----:R-:W2:Y:S01]  /*14f80*/  LDL.LU R12, [R1+0x1b0] ;  /* 0x0001b000010c7983 */ /* 0x001ea20000300800 */
[----:B-----5:R-:W-:-:S03]  /*14f90*/  MOV R15, R28 ;  /* 0x0000001c000f7202 */ /* 0x020fc60000000f00 */
[----:B------:R-:W2:Y:S01]  /*14fa0*/  LDL.LU R13, [R1+0x1b4] ;  /* 0x0001b400010d7983 */ /* 0x000ea20000300800 */
[----:B-1----:R-:W-:Y:S07]  /*14fb0*/  HMMA.16816.F32.BF16 R16, R20, R26, R4 ;  /* 0x0000001a1410723c */ /* 0x002fee0000041804 */
[----:B------:R-:W-:Y:S01]  /*14fc0*/  IMAD.MOV.U32 R5, RZ, RZ, R26 ;  /* 0x000000ffff057224 */ /* 0x000fe200078e001a */
[----:B------:R-:W-:Y:S02]  /*14fd0*/  MOV R4, R27 ;  /* 0x0000001b00047202 */ /* 0x000fe40000000f00 */
[----:B------:R-:W3:Y:S04]  /*14fe0*/  LDL.LU.64 R26, [R1+0x5fe8] ;  /* 0x005fe800011a7983 */ /* 0x000ee80000300a00 */
[----:B------:R-:W3:Y:S09]  /*14ff0*/  LDL.LU.64 R24, [R1+0x5fe0] ;  /* 0x005fe00001187983 */ /* 0x000ef20000300a00 */
[----:B------:R-:W-:Y:S01]  /*15000*/  STL.64 [R1+0x1d0], R16 ;  /* 0x0001d01001007387 */ /* 0x000fe20000100a00 */
[----:B------:R-:W-:Y:S01]  /*15010*/  MOV R29, R18 ;  /* 0x00000012001d7202 */ /* 0x000fe20000000f00 */
[----:B------:R-:W-:-:S02]  /*15020*/  IMAD.MOV.U32 R28, RZ, RZ, R19 ;  /* 0x000000ffff1c7224 */ /* 0x000fc400078e0013 */
[----:B------:R-:W2:Y:S04]  /*15030*/  LDL.LU.64 R18, [R1+0x5fd8] ;  /* 0x005fd80001127983 */ /* 0x000ea80000300a00 */
[----:B------:R-:W-:Y:S04]  /*15040*/  STL [R1+0x5dcc], R28 ;  /* 0x005dcc1c01007387 */ /* 0x000fe80000100800 */
[----:B------:R-:W-:Y:S01]  /*15050*/  STL [R1+0x5dc8], R29 ;  /* 0x005dc81d01007387 */ /* 0x000fe20000100800 */
[C---:B--2---:R-:W-:Y:S11]  /*15060*/  HMMA.16816.F32.BF16 R12, R20.reuse, R18, R12 ;  /* 0x00000012140c723c */ /* 0x044ff6000004180c */
[----:B------:R-:W-:Y:S11]  /*15070*/  @!UPT UIADD3 URZ, URZ, URZ, URZ ;  /* 0x0000003f3f3ff290 */ /* 0x000ff6000fffe03f */
[----:B------:R-:W-:Y:S01]  /*15080*/  @!UPT UIADD3 URZ, URZ, URZ, URZ ;  /* 0x0000003f3f3ff290 */ /* 0x000fe2000fffe03f */
[----:B------:R0:W-:Y:S04]  /*15090*/  STL.64 [R1+0x1c0], R12 ;  /* 0x0001c00c01007387 */ /* 0x0001e80000100a00 */
[----:B------:R1:W-:Y:S01]  /*150a0*/  STL.64 [R1+0x1c8], R14 ;  /* 0x0001c80e01007387 */ /* 0x0003e20000100a00 */
[----:B0-----:R-:W-:Y:S02]  /*150b0*/  MOV R13, R18 ;  /* 0x00000012000d7202 */ /* 0x001fe40000000f00 */
[----:B------:R-:W-:Y:S02]  /*150c0*/  MOV R12, R19 ;  /* 0x00000013000c7202 */ /* 0x000fe40000000f00 */
[----:B------:R-:W3:Y:S02]  /*150d0*/  LDL.LU.64 R18, [R1+0x5fd0] ;  /* 0x005fd00001127983 */ /* 0x000ee40000300a00 */
[C---:B---3--:R-:W-:Y:S01]  /*150e0*/  HMMA.16816.F32.BF16 R24, R20.reuse, R18, R24 ;  /* 0x000000121418723c */ /* 0x048fe20000041818 */
[----:B-1----:R-:W-:Y:S01]  /*150f0*/  IMAD.MOV.U32 R15, RZ, RZ, R18 ;  /* 0x000000ffff0f7224 */ /* 0x002fe200078e0012 */
[----:B------:R-:W-:Y:S11]  /*15100*/  MOV R14, R19 ;  /* 0x00000013000e7202 */ /* 0x000ff60000000f00 */
[----:B------:R-:W-:Y:S10]  /*15110*/  @!UPT UIADD3 URZ, URZ, URZ, URZ ;  /* 0x0000003f3f3ff290 */ /* 0x000ff4000fffe03f */
[----:B------:R-:W-:Y:S04]  /*15120*/  STL.64 [R1+0x1b0], R24 ;  /* 0x0001b01801007387 */ /* 0x000fe80000100a00 */
[----:B------:R0:W-:Y:S04]  /*15130*/  STL.64 [R1+0x1b8], R26 ;  /* 0x0001b81a01007387 */ /* 0x0001e80000100a00 */
[----:B0-----:R-:W2:Y:S04]  /*15140*/  LDL.LU.64 R26, [R1+0x5fc8] ;  /* 0x005fc800011a7983 */ /* 0x001ea80000300a00 */
[----:B------:R-:W2:Y:S04]  /*15150*/  LDL.LU.64 R24, [R1+0x5fc0] ;  /* 0x005fc00001187983 */ /* 0x000ea80000300a00 */
[----:B------:R-:W2:Y:S02]  /*15160*/  LDL.LU.64 R18, [R1+0x5fb8] ;  /* 0x005fb80001127983 */ /* 0x000ea40000300a00 */
[----:B--2---:R-:W-:Y:S01]  /*15170*/  HMMA.16816.F32.BF16 R24, R20, R18, R24 ;  /* 0x000000121418723c */ /* 0x004fe20000041818 */
[----:B------:R-:W-:Y:S01]  /*15180*/  MOV R9, R18 ;  /* 0x0000001200097202 */ /* 0x000fe20000000f00 */
[----:B------:R-:W-:Y:S11]  /*15190*/  IMAD.MOV.U32 R8, RZ, RZ, R19 ;  /* 0x000000ffff087224 */ /* 0x000ff600078e0013 */
[----:B------:R-:W-:Y:S10]  /*151a0*/  @!UPT UIADD3 URZ, URZ, URZ, URZ ;  /* 0x0000003f3f3ff290 */ /* 0x000ff4000fffe03f */
[----:B------:R-:W-:Y:S04]  /*151b0*/  STL.64 [R1+0x1a0], R24 ;  /* 0x0001a01801007387 */ /* 0x000fe80000100a00 */
[----:B------:R0:W-:Y:S04]  /*151c0*/  STL.64 [R1+0x1a8], R26 ;  /* 0x0001a81a01007387 */ /* 0x0001e80000100a00 */
[----:B0-----:R-:W2:Y:S04]  /*151d0*/  LDL.LU.64 R26, [R1+0x5fb0] ;  /* 0x005fb000011a7983 */ /* 0x001ea80000300a00 */
[----:B------:R-:W3:Y:S04]  /*151e0*/  LDL.LU.64 R24, [R1+0x5fa8] ;  /* 0x005fa80001187983 */ /* 0x000ee80000300a00 */
[----:B------:R-:W4:Y:S04]  /*151f0*/  LDL.LU.64 R18, [R1+0x5fa0] ;  /* 0x005fa00001127983 */ /* 0x000f280000300a00 */
[----:B------:R-:W-:Y:S04]  /*15200*/  STL.64 [R1+0x5e78], R10 ;  /* 0x005e780a01007387 */ /* 0x000fe80000100a00 */
[----:B------:R0:W-:Y:S04]  /*15210*/  STL.64 [R1+0x5e70], R8 ;  /* 0x005e700801007387 */ /* 0x0001e80000100a00 */
[----:B0-----:R-:W5:Y:S04]  /*15220*/  LDL.LU R8, [R1+0x180] ;  /* 0x0001800001087983 */ /* 0x001f680000300800 */
[----:B------:R-:W5:Y:S04]  /*15230*/  LDL.LU R9, [R1+0x184] ;  /* 0x0001840001097983 */ /* 0x000f680000300800 */
[----:B------:R-:W5:Y:S04]  /*15240*/  LDL.LU R10, [R1+0x188] ;  /* 0x00018800010a7983 */ /* 0x000f680000300800 */
[----:B------:R-:W5:Y:S01]  /*15250*/  LDL.LU R11, [R1+0x18c] ;  /* 0x00018c00010b7983 */ /* 0x000f620000300800 */
[----:B----4-:R-:W-:-:S02]  /*15260*/  MOV R7, R18 ;  /* 0x0000001200077202 */ /* 0x010fc40000000f00 */
[----:B------:R-:W-:Y:S01]  /*15270*/  MOV R6, R19 ;  /* 0x0000001300067202 */ /* 0x000fe20000000f00 */
[----:B-----5:R-:W-:Y:S11]  /*15280*/  HMMA.16816.F32.BF16 R8, R20, R18, R8 ;  /* 0x000000121408723c */ /* 0x020ff60000041808 */
[----:B------:R-:W-:Y:S11]  /*15290*/  @!UPT UIADD3 URZ, URZ, URZ, URZ ;  /* 0x0000003f3f3ff290 */ /* 0x000ff6000fffe03f */
[----:B------:R-:W-:Y:S01]  /*152a0*/  @!UPT UIADD3 URZ, URZ, URZ, URZ ;  /* 0x0000003f3f3ff290 */ /* 0x000fe2000fffe03f */
[----:B------:R-:W-:Y:S04]  /*152b0*/  STL.64 [R1+0x180], R8 ;  /* 0x0001800801007387 */ /* 0x000fe80000100a00 */
[----:B------:R-:W-:Y:S04]  /*152c0*/  STL.64 [R1+0x188], R10 ;  /* 0x0001880a01007387 */ /* 0x000fe80000100a00 */
[----:B------:R-:W4:Y:S04]  /*152d0*/  LDL.LU R16, [R1+0x280] ;  /* 0x0002800001107983 */ /* 0x000f280000300800 */
[----:B------:R-:W4:Y:S04]  /*152e0*/  LDL.LU R17, [R1+0x284] ;  /* 0x0002840001117983 */ /* 0x000f280000300800 */
[----:B------:R-:W5:Y:S04]  /*152f0*/  LDL.LU R18, [R1+0x288] ;  /* 0x0002880001127983 */ /* 0x000f680000300800 */
[----:B------:R-:W5:Y:S01]  /*15300*/  LDL.LU R19, [R1+0x28c] ;  /* 0x00028c0001137983 */ /* 0x000f620000300800 */
[----:B------:R-:W-:-:S02]  /*15310*/  MOV R23, R6 ;  /* 0x0000000600177202 */ /* 0x000fc40000000f00 */
[----:B------:R-:W-:Y:S01]  /*15320*/  MOV R22, R7 ;  /* 0x0000000700167202 */ /* 0x000fe20000000f00 */
[----:B-----5:R0:W-:Y:S04]  /*15330*/  STL.64 [R1+0x5e10], R18 ;  /* 0x005e101201007387 */ /* 0x0201e80000100a00 */
[----:B----4-:R-:W-:Y:S01]  /*15340*/  STL.64 [R1+0x5e08], R16 ;  /* 0x005e081001007387 */ /* 0x010fe20000100a00 */
[----:B0-----:R-:W-:Y:S01]  /*15350*/  IMAD.MOV.U32 R18, RZ, RZ, R15 ;  /* 0x000000ffff127224 */ /* 0x001fe200078e000f */
[----:B------:R-:W-:-:S05]  /*15360*/  MOV R19, R14 ;  /* 0x0000000e00137202 */ /* 0x000fca0000000f00 */
[----:B------:R0:W-:Y:S02]  /*15370*/  STL.64 [R1+0x5e20], R18 ;  /* 0x005e201201007387 */ /* 0x0001e40000100a00 */
[----:B0-----:R-:W-:Y:S01]  /*15380*/  MOV R18, R13 ;  /* 0x0000000d00127202 */ /* 0x001fe20000000f00 */
[----:B------:R-:W-:-:S05]  /*15390*/  IMAD.MOV.U32 R19, RZ, RZ, R12 ;  /* 0x000000ffff137224 */ /* 0x000fca00078e000c */
[----:B------:R0:W-:Y:S02]  /*153a0*/  STL.64 [R1+0x5e38], R18 ;  /* 0x005e381201007387 */ /* 0x0001e40000100a00 */
[----:B0-----:R-:W-:Y:S01]  /*153b0*/  IMAD.MOV.U32 R18, RZ, RZ, R5 ;  /* 0x000000ffff127224 */ /* 0x001fe200078e0005 */
[----:B------:R-:W-:-:S05]  /*153c0*/  MOV R19, R4 ;  /* 0x0000000400137202 */ /* 0x000fca0000000f00 */
[----:B------:R0:W-:Y:S04]  /*153d0*/  STL.64 [R1+0x5e80], R18 ;  /* 0x005e801201007387 */ /* 0x0001e80000100a00 */
[----:B------:R-:W4:Y:S04]  /*153e0*/  LDL.LU R4, [R1+0xe0] ;  /* 0x0000e00001047983 */ /* 0x000f280000300800 */
[----:B------:R-:W4:Y:S04]  /*153f0*/  LDL.LU R5, [R1+0xe4] ;  /* 0x0000e40001057983 */ /* 0x000f280000300800 */
[----:B------:R-:W5:Y:S04]  /*15400*/  LDL.LU R6, [R1+0xe8] ;  /* 0x0000e80001067983 */ /* 0x000f680000300800 */
[----:B------:R-:W5:Y:S01]  /*15410*/  LDL.LU R7, [R1+0xec] ;  /* 0x0000ec0001077983 */ /* 0x000f620000300800 */
[----:B------:R-:W-:Y:S01]  /*15420*/  MOV R14, R3 ;  /* 0x00000003000e7202 */ /* 0x000fe20000000f00 */
[----:B---3--:R-:W-:-:S02]  /*15430*/  IMAD.MOV.U32 R15, RZ, RZ, R25 ;  /* 0x000000ffff0f7224 */ /* 0x008fc400078e0019 */
[----:B-----5:R-:W-:Y:S04]  /*15440*/  STL.64 [R1+0x5e90], R6 ;  /* 0x005e900601007387 */ /* 0x020fe80000100a00 */
[----:B----4-:R-:W-:Y:S04]  /*15450*/  STL.64 [R1+0x5e88], R4 ;  /* 0x005e880401007387 */ /* 0x010fe80000100a00 */
[----:B------:R-:W3:Y:S04]  /*15460*/  LDL.LU R3, [R1+0x5f9c] ;  /* 0x005f9c0001037983 */ /* 0x000ee80000300800 */
[----:B------:R-:W4:Y:S04]  /*15470*/  LDL.LU R25, [R1+0x5f98] ;  /* 0x005f980001197983 */ /* 0x000f280000300800 */
[----:B------:R-:W-:Y:S04]  /*15480*/  STL.64 [R1+0x5ec8], R14 ;  /* 0x005ec80e01007387 */ /* 0x000fe80000100a00 */
[----:B------:R-:W5:Y:S04]  /*15490*/  LDL.LU R8, [R1+0xf0] ;  /* 0x0000f00001087983 */ /* 0x000f680000300800 */
[----:B------:R-:W5:Y:S04]  /*154a0*/  LDL.LU R9, [R1+0xf4] ;  /* 0x0000f40001097983 */ /* 0x000f680000300800 */
[----:B------:R-:W2:Y:S04]  /*154b0*/  LDL.LU R10, [R1+0xf8] ;  /* 0x0000f800010a7983 */ /* 0x000ea80000300800 */
[----:B------:R-:W2:Y:S01]  /*154c0*/  LDL.LU R11, [R1+0xfc] ;  /* 0x0000fc00010b7983 */ /* 0x000ea20000300800 */
[----:B0-----:R-:W-:-:S02]  /*154d0*/  MOV R18, R0 ;  /* 0x0000000000127202 */ /* 0x001fc40000000f00 */
[----:B------:R-:W-:Y:S01]  /*154e0*/  MOV R19, R24 ;  /* 0x0000001800137202 */ /* 0x000fe20000000f00 */
[----:B--2---:R0:W-:Y:S04]  /*154f0*/  STL.64 [R1+0x5ea0], R10 ;  /* 0x005ea00a01007387 */ /* 0x0041e80000100a00 */
[----:B-----5:R-:W-:Y:S04]  /*15500*/  STL.64 [R1+0x5e98], R8 ;  /* 0x005e980801007387 */ /* 0x020fe80000100a00 */
[----:B------:R-:W2:Y:S01]  /*15510*/  LDL.LU R0, [R1+0x5f94] ;  /* 0x005f940001007983 */ /* 0x000ea20000300800 */
[----:B0-----:R-:W-:Y:S01]  /*15520*/  IMAD.MOV.U32 R10, RZ, RZ, R26 ;  /* 0x000000ffff0a7224 */ /* 0x001fe200078e001a */
[----:B------:R-:W-:-:S02]  /*15530*/  MOV R11, R2 ;  /* 0x00000002000b7202 */ /* 0x000fc40000000f00 */
[----:B------:R-:W5:Y:S04]  /*15540*/  LDL.LU R24, [R1+0x5f90] ;  /* 0x005f900001187983 */ /* 0x000f680000300800 */
[----:B------:R-:W-:Y:S04]  /*15550*/  STL.64 [R1+0x5ea8], R18 ;  /* 0x005ea81201007387 */ /* 0x000fe80000100a00 */
[----:B------:R-:W5:Y:S04]  /*15560*/  LDL.LU R26, [R1+0x5f8c] ;  /* 0x005f8c00011a7983 */ /* 0x000f680000300800 */
[----:B------:R-:W5:Y:S04]  /*15570*/  LDL.LU R2, [R1+0x5f88] ;  /* 0x005f880001027983 */ /* 0x000f680000300800 */
[----:B------:R3:W-:Y:S01]  /*15580*/  STL.64 [R1+0x5eb0], R10 ;  /* 0x005eb00a01007387 */ /* 0x0007e20000100a00 */
[----:B----4-:R-:W-:-:S02]  /*15590*/  MOV R15, R25 ;  /* 0x00000019000f7202 */ /* 0x010fc40000000f00 */
[----:B---3--:R-:W-:Y:S01]  /*155a0*/  MOV R10, R3 ;  /* 0x00000003000a7202 */ /* 0x008fe20000000f00 */
[----:B------:R-:W-:Y:S01]  /*155b0*/  IMAD.MOV.U32 R11, RZ, RZ, R27 ;  /* 0x000000ffff0b7224 */ /* 0x000fe200078e001b */
[----:B------:R-:W3:Y:S04]  /*155c0*/  LDL.LU R3, [R1+0x5f84] ;  /* 0x005f840001037983 */ /* 0x000ee80000300800 */
[----:B------:R-:W4:Y:S04]  /*155d0*/  LDL.LU R27, [R1+0x5f80] ;  /* 0x005f8000011b7983 */ /* 0x000f280000300800 */
[----:B------:R0:W-:Y:S04]  /*155e0*/  STL.64 [R1+0x5ed0], R10 ;  /* 0x005ed00a01007387 */ /* 0x0001e80000100a00 */
[----:B------:R-:W3:Y:S04]  /*155f0*/  LDL.LU R16, [R1+0x110] ;  /* 0x0001100001107983 */ /* 0x000ee80000300800 */
[----:B------:R-:W3:Y:S04]  /*15600*/  LDL.LU R17, [R1+0x114] ;  /* 0x0001140001117983 */ /* 0x000ee80000300800 */
[----:B------:R-:W3:Y:S04]  /*15610*/  LDL.LU R18, [R1+0x118] ;  /* 0x0001180001127983 */ /* 0x000ee80000300800 */
[----:B------:R-:W3:Y:S01]  /*15620*/  LDL.LU R19, [R1+0x11c] ;  /* 0x00011c0001137983 */ /* 0x000ee20000300800 */
[----:B--2---:R-:W-:-:S03]  /*15630*/  MOV R14, R0 ;  /* 0x00000000000e7202 */ /* 0x004fc60000000f00 */
[----:B------:R-:W2:Y:S04]  /*15640*/  LDL.LU R0, [R1+0x5f7c] ;  /* 0x005f7c0001007983 */ /* 0x000ea80000300800 */
[----:B------:R-:W2:Y:S04]  /*15650*/  LDL.LU R25, [R1+0x5f78] ;  /* 0x005f780001197983 */ /* 0x000ea80000300800 */
[----:B------:R5:W-:Y:S04]  /*15660*/  STL.64 [R1+0x5ed8], R14 ;  /* 0x005ed80e01007387 */ /* 0x000be80000100a00 */
[----:B------:R-:W2:Y:S04]  /*15670*/  LDL.LU R8, [R1+0x130] ;  /* 0x0001300001087983 */ /* 0x000ea80000300800 */
[----:B------:R-:W2:Y:S04]  /*15680*/  LDL.LU R9, [R1+0x134] ;  /* 0x0001340001097983 */ /* 0x000ea80000300800 */
[----:B0-----:R-:W2:Y:S04]  /*15690*/  LDL.LU R10, [R1+0x138] ;  /* 0x00013800010a7983 */ /* 0x001ea80000300800 */
[----:B------:R-:W2:Y:S01]  /*156a0*/  LDL.LU R11, [R1+0x13c] ;  /* 0x00013c00010b7983 */ /* 0x000ea20000300800 */
[----:B-----5:R-:W-:Y:S01]  /*156b0*/  IMAD.MOV.U32 R14, RZ, RZ, R26 ;  /* 0x000000ffff0e7224 */ /* 0x020fe200078e001a */
[----:B------:R-:W-:-:S02]  /*156c0*/  MOV R15, R24 ;  /* 0x00000018000f7202 */ /* 0x000fc40000000f00 */
[----:B--2---:R-:W-:Y:S04]  /*156d0*/  STL.64 [R1+0x5ee8], R10 ;  /* 0x005ee80a01007387 */ /* 0x004fe80000100a00 */
[----:B------:R-:W-:Y:S04]  /*156e0*/  STL.64 [R1+0x5ee0], R8 ;  /* 0x005ee00801007387 */ /* 0x000fe80000100a00 */
[----:B------:R-:W2:Y:S04]  /*156f0*/  LDL.LU R26, [R1+0x5f74] ;  /* 0x005f7400011a7983 */ /* 0x000ea80000300800 */
[----:B------:R-:W5:Y:S04]  /*15700*/  LDL.LU R24, [R1+0x5f70] ;  /* 0x005f700001187983 */ /* 0x000f680000300800 */
[----:B------:R3:W-:Y:S02]  /*15710*/  STL.64 [R1+0x5ef0], R14 ;  /* 0x005ef00e01007387 */ /* 0x0007e40000100a00 */
[----:B---3--:R-:W-:Y:S01]  /*15720*/  MOV R14, R3 ;  /* 0x00000003000e7202 */ /* 0x008fe20000000f00 */
[----:B------:R-:W-:Y:S01]  /*15730*/  IMAD.MOV.U32 R15, RZ, RZ, R2 ;  /* 0x000000ffff0f7224 */ /* 0x000fe200078e0002 */
[----:B------:R-:W3:Y:S04]  /*15740*/  LDL.LU R3, [R1+0x5f6c] ;  /* 0x005f6c0001037983 */ /* 0x000ee80000300800 */
[----:B------:R-:W2:Y:S04]  /*15750*/  LDL.LU R2, [R1+0x5f68] ;  /* 0x005f680001027983 */ /* 0x000ea80000300800 */
[----:B------:R0:W-:Y:S04]  /*15760*/  STL.64 [R1+0x5f08], R14 ;  /* 0x005f080e01007387 */ /* 0x0001e80000100a00 */
[----:B------:R-:W2:Y:S04]  /*15770*/  LDL.LU R8, [R1+0x140] ;  /* 0x0001400001087983 */ /* 0x000ea80000300800 */
[----:B------:R-:W2:Y:S04]  /*15780*/  LDL.LU R9, [R1+0x144] ;  /* 0x0001440001097983 */ /* 0x000ea80000300800 */
[----:B------:R-:W2:Y:S04]  /*15790*/  LDL.LU R10, [R1+0x148] ;  /* 0x00014800010a7983 */ /* 0x000ea80000300800 */
[----:B------:R-:W2:Y:S01]  /*157a0*/  LDL.LU R11, [R1+0x14c] ;  /* 0x00014c00010b7983 */ /* 0x000ea20000300800 */
[----:B0-----:R-:W-:-:S02]  /*157b0*/  MOV R14, R0 ;  /* 0x00000000000e7202 */ /* 0x001fc40000000f00 */
[----:B----4-:R-:W-:Y:S01]  /*157c0*/  MOV R15, R27 ;  /* 0x0000001b000f7202 */ /* 0x010fe20000000f00 */
[----:B------:R-:W4:Y:S04]  /*157d0*/  LDL.LU R0, [R1+0x5f64] ;  /* 0x005f640001007983 */ /* 0x000f280000300800 */
[----:B------:R-:W3:Y:S04]  /*157e0*/  LDL.LU R27, [R1+0x5f60] ;  /* 0x005f6000011b7983 */ /* 0x000ee80000300800 */
[----:B------:R-:W-:Y:S04]  /*157f0*/  STL.64 [R1+0x5f20], R14 ;  /* 0x005f200e01007387 */ /* 0x000fe80000100a00 */
[----:B--2---:R-:W-:Y:S04]  /*15800*/  STL.64 [R1+0x5f00], R10 ;  /* 0x005f000a01007387 */ /* 0x004fe80000100a00 */
[----:B------:R0:W-:Y:S04]  /*15810*/  STL.64 [R1+0x5ef8], R8 ;  /* 0x005ef80801007387 */ /* 0x0001e80000100a00 */
[----:B0-----:R-:W2:Y:S04]  /*15820*/  LDL.LU R8, [R1+0x150] ;  /* 0x0001500001087983 */ /* 0x001ea80000300800 */
[----:B------:R-:W2:Y:S04]  /*15830*/  LDL.LU R9, [R1+0x154] ;  /* 0x0001540001097983 */ /* 0x000ea80000300800 */
[----:B------:R-:W2:Y:S04]  /*15840*/  LDL.LU R10, [R1+0x158] ;  /* 0x00015800010a7983 */ /* 0x000ea80000300800 */
[----:B------:R-:W2:Y:S01]  /*15850*/  LDL.LU R11, [R1+0x15c] ;  /* 0x00015c00010b7983 */ /* 0x000ea20000300800 */
[----:B------:R-:W-:Y:S01]  /*15860*/  IMAD.MOV.U32 R14, RZ, RZ, R26 ;  /* 0x000000ffff0e7224 */ /* 0x000fe200078e001a */
[----:B------:R-:W-:-:S02]  /*15870*/  MOV R15, R25 ;  /* 0x00000019000f7202 */ /* 0x000fc40000000f00 */
[----:B------:R-:W3:Y:S04]  /*15880*/  LDL.LU R26, [R1+0x5f5c] ;  /* 0x005f5c00011a7983 */ /* 0x000ee80000300800 */
[----:B------:R-:W3:Y:S04]  /*15890*/  LDL.LU R25, [R1+0x5f58] ;  /* 0x005f580001197983 */ /* 0x000ee80000300800 */
[----:B--2---:R-:W-:Y:S04]  /*158a0*/  STL.64 [R1+0x5f18], R10 ;  /* 0x005f180a01007387 */ /* 0x004fe80000100a00 */
[----:B------:R0:W-:Y:S04]  /*158b0*/  STL.64 [R1+0x5f10], R8 ;  /* 0x005f100801007387 */ /* 0x0001e80000100a00 */
[----:B0-----:R-:W2:Y:S04]  /*158c0*/  LDL.LU R8, [R1+0x160] ;  /* 0x0001600001087983 */ /* 0x001ea80000300800 */
[----:B------:R-:W2:Y:S04]  /*158d0*/  LDL.LU R9, [R1+0x164] ;  /* 0x0001640001097983 */ /* 0x000ea80000300800 */
[----:B------:R-:W2:Y:S04]  /*158e0*/  LDL.LU R10, [R1+0x168] ;  /* 0x00016800010a7983 */ /* 0x000ea80000300800 */
[----:B------:R-:W2:Y:S01]  /*158f0*/  LDL.LU R11, [R1+0x16c] ;  /* 0x00016c00010b7983 */ /* 0x000ea20000300800 */
[----:B----4-:R-:W-:Y:S01]  /*15900*/  MOV R20, R0 ;  /* 0x0000000000147202 */ /* 0x010fe20000000f00 */
[----:B------:R-:W-:-:S02]  /*15910*/  IMAD.MOV.U32 R21, RZ, RZ, R2 ;  /* 0x000000ffff157224 */ /* 0x000fc400078e0002 */
[----:B--2---:R-:W-:Y:S04]  /*15920*/  STL.64 [R1+0x5f30], R10 ;  /* 0x005f300a01007387 */ /* 0x004fe80000100a00 */
[----:B------:R0:W-:Y:S04]  /*15930*/  STL.64 [R1+0x5f28], R8 ;  /* 0x005f280801007387 */ /* 0x0001e80000100a00 */
[----:B0-----:R-:W2:Y:S04]  /*15940*/  LDL.LU R8, [R1+0x170] ;  /* 0x0001700001087983 */ /* 0x001ea80000300800 */
[----:B------:R-:W2:Y:S04]  /*15950*/  LDL.LU R9, [R1+0x174] ;  /* 0x0001740001097983 */ /* 0x000ea80000300800 */
[----:B------:R-:W2:Y:S04]  /*15960*/  LDL.LU R10, [R1+0x178] ;  /* 0x00017800010a7983 */ /* 0x000ea80000300800 */
[----:B------:R-:W2:Y:S04]  /*15970*/  LDL.LU R11, [R1+0x17c] ;  /* 0x00017c00010b7983 */ /* 0x000ea80000300800 */
[----:B------:R-:W-:Y:S04]  /*15980*/  STL.64 [R1+0x5ec0], R18 ;  /* 0x005ec01201007387 */ /* 0x000fe80000100a00 */
[----:B------:R0:W-:Y:S04]  /*15990*/  STL.64 [R1+0x5eb8], R16 ;  /* 0x005eb81001007387 */ /* 0x0001e80000100a00 */
[----:B0-----:R-:W4:Y:S04]  /*159a0*/  LDL.LU R16, [R1+0x120] ;  /* 0x0001200001107983 */ /* 0x001f280000300800 */
[----:B------:R-:W4:Y:S04]  /*159b0*/  LDL.LU R17, [R1+0x124] ;  /* 0x0001240001117983 */ /* 0x000f280000300800 */
[----:B------:R-:W4:Y:S04]  /*159c0*/  LDL.LU R18, [R1+0x128] ;  /* 0x0001280001127983 */ /* 0x000f280000300800 */
[----:B------:R-:W4:Y:S04]  /*159d0*/  LDL.LU R19, [R1+0x12c] ;  /* 0x00012c0001137983 */ /* 0x000f280000300800 */
[----:B------:R-:W2:Y:S04]  /*159e0*/  LDL.LU R4, [R1+0x100] ;  /* 0x0001000001047983 */ /* 0x000ea80000300800 */
[----:B------:R-:W2:Y:S04]  /*159f0*/  LDL.LU R5, [R1+0x104] ;  /* 0x0001040001057983 */ /* 0x000ea80000300800 */
[----:B------:R-:W2:Y:S04]  /*15a00*/  LDL.LU R6, [R1+0x108] ;  /* 0x0001080001067983 */ /* 0x000ea80000300800 */
[----:B------:R-:W2:Y:S04]  /*15a10*/  LDL.LU R7, [R1+0x10c] ;  /* 0x00010c0001077983 */ /* 0x000ea80000300800 */
[----:B------:R3:W-:Y:S04]  /*15a20*/  STL.64 [R1+0x5e18], R22 ;  /* 0x005e181601007387 */ /* 0x0007e80000100a00 */
[----:B------:R-:W2:Y:S04]  /*15a30*/  LDL.LU R0, [R1+0x5f54] ;  /* 0x005f540001007983 */ /* 0x000ea80000300800 */
[----:B------:R-:W2:Y:S01]  /*15a40*/  LDL.LU R2, [R1+0x5f50] ;  /* 0x005f500001027983 */ /* 0x000ea20000300800 */
[----:B---3--:R-:W-:-:S02]  /*15a50*/  MOV R22, R3 ;  /* 0x0000000300167202 */ /* 0x008fc40000000f00 */
[----:B-----5:R-:W-:Y:S01]  /*15a60*/  MOV R23, R24 ;  /* 0x0000001800177202 */ /* 0x020fe20000000f00 */
[----:B------:R-:W3:Y:S04]  /*15a70*/  LDL.LU R3, [R1+0x5f4c] ;  /* 0x005f4c0001037983 */ /* 0x000ee80000300800 */
[----:B------:R-:W2:Y:S04]  /*15a80*/  LDL.LU R24, [R1+0x5f48] ;  /* 0x005f480001187983 */ /* 0x000ea80000300800 */
[----:B------:R0:W-:Y:S04]  /*15a90*/  STL.64 [R1+0x5e30], R22 ;  /* 0x005e301601007387 */ /* 0x0001e80000100a00 */
[----:B------:R1:W-:Y:S01]  /*15aa0*/  STL.64 [R1+0x5e28], R20 ;  /* 0x005e281401007387 */ /* 0x0003e20000100a00 */
[----:B0-----:R-:W-:Y:S01]  /*15ab0*/  MOV R22, R27 ;  /* 0x0000001b00167202 */ /* 0x001fe20000000f00 */
[----:B-1----:R-:W-:Y:S01]  /*15ac0*/  IMAD.MOV.U32 R20, RZ, RZ, R25 ;  /* 0x000000ffff147224 */ /* 0x002fe200078e0019 */
[----:B------:R-:W-:Y:S01]  /*15ad0*/  MOV R21, R26 ;  /* 0x0000001a00157202 */ /* 0x000fe20000000f00 */
[----:B------:R-:W2:Y:S04]  /*15ae0*/  LDL.LU R25, [R1+0x5f44] ;  /* 0x005f440001197983 */ /* 0x000ea80000300800 */
[----:B------:R-:W2:Y:S04]  /*15af0*/  LDL.LU R26, [R1+0x5f40] ;  /* 0x005f4000011a7983 */ /* 0x000ea80000300800 */
[----:B------:R-:W2:Y:S04]  /*15b00*/  LDL.LU R27, [R1+0x5f3c] ;  /* 0x005f3c00011b7983 */ /* 0x000ea80000300800 */
[----:B------:R-:W5:Y:S01]  /*15b10*/  LDL.LU R23, [R1+0x2ac] ;  /* 0x0002ac0001177983 */ /* 0x000f620000300800 */
[----:B--2---:R-:W-:Y:S03]  /*15b20*/  HMMA.16816.F32.BF16 R12, R24, R14, R8 ;  /* 0x0000000e180c723c */ /* 0x004fe60000041808 */
[----:B-----5:R-:W-:Y:S04]  /*15b30*/  STL.64 [R1+0x5e48], R22 ;  /* 0x005e481601007387 */ /* 0x020fe80000100a00 */
[----:B------:R0:W-:Y:S04]  /*15b40*/  STL.64 [R1+0x5e40], R20 ;  /* 0x005e401401007387 */ /* 0x0001e80000100a00 */
[----:B0-----:R-:W2:Y:S01]  /*15b50*/  LDL.LU R20, [R1+0x2b0] ;  /* 0x0002b00001147983 */ /* 0x001ea20000300800 */
[----:B---3--:R-:W-:-:S03]  /*15b60*/  IMAD.MOV.U32 R21, RZ, RZ, R3 ;  /* 0x000000ffff157224 */ /* 0x008fc600078e0003 */
[----:B------:R-:W3:Y:S04]  /*15b70*/  LDL.LU R3, [R1+0x5f38] ;  /* 0x005f380001037983 */ /* 0x000ee80000300800 */
[----:B------:R-:W5:Y:S04]  /*15b80*/  LDL.LU.64 R10, [R1+0x5f30] ;  /* 0x005f3000010a7983 */ /* 0x000f680000300a00 */
[----:B------:R-:W5:Y:S04]  /*15b90*/  LDL.LU.64 R8, [R1+0x5f28] ;  /* 0x005f280001087983 */ /* 0x000f680000300a00 */
[----:B------:R-:W-:Y:S04]  /*15ba0*/  STL.64 [R1+0x170], R12 ;  /* 0x0001700c01007387 */ /* 0x000fe80000100a00 */
[----:B------:R0:W-:Y:S04]  /*15bb0*/  STL.64 [R1+0x178], R14 ;  /* 0x0001780e01007387 */ /* 0x0001e80000100a00 */
[----:B0-----:R-:W5:Y:S02]  /*15bc0*/  LDL.LU.64 R14, [R1+0x5f20] ;  /* 0x005f2000010e7983 */ /* 0x001f640000300a00 */
[C---:B-----5:R-:W-:Y:S02]  /*15bd0*/  HMMA.16816.F32.BF16 R12, R24.reuse, R14, R8 ;  /* 0x0000000e180c723c */ /* 0x060fe40000041808 */
[----:B------:R-:W5:Y:S04]  /*15be0*/  LDL.LU.64 R10, [R1+0x5f18] ;  /* 0x005f1800010a7983 */ /* 0x000f680000300a00 */
[----:B------:R-:W5:Y:S11]  /*15bf0*/  LDL.LU.64 R8, [R1+0x5f10] ;  /* 0x005f100001087983 */ /* 0x000f760000300a00 */
[----:B------:R-:W-:Y:S06]  /*15c00*/  @!UPT UIADD3 URZ, URZ, URZ, URZ ;  /* 0x0000003f3f3ff290 */ /* 0x000fec000fffe03f */
        /* <DEDUP_REMOVED lines=17> */
[----:B-----5:R-:W-:Y:S02]  /*15d20*/  HMMA.16816.F32.BF16 R12, R24, R14, R8 ;  /* 0x0000000e180c723c */ /* 0x020fe40000041808 */
[----:B------:R-:W4:Y:S01]  /*15d30*/  LDL.LU.64 R10, [R1+0x5ed0] ;  /* 0x005ed000010a7983 */ /* 0x000f220000300a00 */
[----:B------:R-:W-:-:S02]  /*15d40*/  MOV R22, R2 ;  /* 0x0000000200167202 */ /* 0x000fc40000000f00 */
[----:B------:R-:W-:Y:S11]  /*15d50*/  MOV R23, R0 ;  /* 0x0000000000177202 */ /* 0x000ff60000000f00 */
[----:B------:R-:W-:Y:S07]  /*15d60*/  @!UPT UIADD3 URZ, URZ, URZ, URZ ;  /* 0x0000003f3f3ff290 */ /* 0x000fee000fffe03f */
[----:B------:R-:W-:Y:S04]  /*15d70*/  STL.64 [R1+0x130], R12 ;  /* 0x0001300c01007387 */ /* 0x000fe80000100a00 */
[----:B------:R0:W-:Y:S04]  /*15d80*/  STL.64 [R1+0x138], R14 ;  /* 0x0001380e01007387 */ /* 0x0001e80000100a00 */
[----:B0-----:R-:W5:Y:S01]  /*15d90*/  LDL.LU.64 R14, [R1+0x5ec8] ;  /* 0x005ec800010e7983 */ /* 0x001f620000300a00 */
[C---:B----4-:R-:W-:Y:S03]  /*15da0*/  HMMA.16816.F32.BF16 R8, R24.reuse, R10, R16 ;  /* 0x0000000a1808723c */ /* 0x050fe60000041810 */
[----:B------:R-:W4:Y:S04]  /*15db0*/  LDL.LU.64 R18, [R1+0x5ec0] ;  /* 0x005ec00001127983 */ /* 0x000f280000300a00 */
[----:B------:R-:W4:Y:S11]  /*15dc0*/  LDL.LU.64 R16, [R1+0x5eb8] ;  /* 0x005eb80001107983 */ /* 0x000f360000300a00 */
[----:B------:R-:W-:Y:S05]  /*15dd0*/  @!UPT UIADD3 URZ, URZ, URZ, URZ ;  /* 0x0000003f3f3ff290 */ /* 0x000fea000fffe03f */
[----:B------:R4:W-:Y:S01]  /*15de0*/  STL.64 [R1+0x120], R8 ;  /* 0x0001200801007387 */ /* 0x0009e20000100a00 */
[----:B------:R-:W-:Y:S01]  /*15df0*/  IMAD.MOV.U32 R2, RZ, RZ, R10 ;  /* 0x000000ffff027224 */ /* 0x000fe200078e000a */
[----:B------:R-:W-:Y:S02]  /*15e00*/  MOV R0, R11 ;  /* 0x0000000b00007202 */ /* 0x000fe40000000f00 */
[----:B------:R-:W4:Y:S04]  /*15e10*/  LDL.LU.64 R10, [R1+0x5eb0] ;  /* 0x005eb000010a7983 */ /* 0x000f280000300a00 */
[----:B------:R-:W-:Y:S04]  /*15e20*/  STL [R1+0x5d0c], R0 ;  /* 0x005d0c0001007387 */ /* 0x000fe80000100800 */
[----:B------:R-:W-:Y:S01]  /*15e30*/  STL [R1+0x5d08], R2 ;  /* 0x005d080201007387 */ /* 0x000fe20000100800 */
[----:B----4-:R-:W-:Y:S03]  /*15e40*/  HMMA.16816.F32.BF16 R8, R24, R10, R16 ;  /* 0x0000000a1808723c */ /* 0x010fe60000041810 */
[----:B------:R-:W4:Y:S11]  /*15e50*/  LDL.LU.64 R18, [R1+0x5ea8] ;  /* 0x005ea80001127983 */ /* 0x000f360000300a00 */
[----:B------:R-:W-:Y:S09]  /*15e60*/  @!UPT UIADD3 URZ, URZ, URZ, URZ ;  /* 0x0000003f3f3ff290 */ /* 0x000ff2000fffe03f */
[----:B------:R-:W-:Y:S04]  /*15e70*/  STL.64 [R1+0x110], R8 ;  /* 0x0001100801007387 */ /* 0x000fe80000100a00 */
[----:B------:R0:W-:Y:S04]  /*15e80*/  STL.64 [R1+0x118], R10 ;  /* 0x0001180a01007387 */ /* 0x0001e80000100a00 */
[----:B0-----:R-:W5:Y:S04]  /*15e90*/  LDL.LU.64 R10, [R1+0x5ea0] ;  /* 0x005ea000010a7983 */ /* 0x001f680000300a00 */
[----:B------:R-:W5:Y:S04]  /*15ea0*/  LDL.LU.64 R8, [R1+0x5e98] ;  /* 0x005e980001087983 */ /* 0x000f680000300a00 */
[----:B------:R-:W0:Y:S02]  /*15eb0*/  S2R R13, SR_TID.X ;  /* 0x00000000000d7919 */ /* 0x000e240000002100 */
[----:B0-----:R-:W-:-:S02]  /*15ec0*/  LOP3.LUT R12, R13, 0x7, RZ, 0xc0, !PT ;  /* 0x000000070d0c7812 */ /* 0x001fc400078ec0ff */
[----:B------:R-:W-:-:S03]  /*15ed0*/  SHF.L.U32 R29, R13, 0x1, RZ ;  /* 0x000000010d1d7819 */ /* 0x000fc600000006ff */
[----:B------:R-:W-:Y:S01]  /*15ee0*/  IMAD R28, R12, 0x210, RZ ;  /* 0x000002100c1c7824 */ /* 0x000fe200078e02ff */
[C---:B----4-:R-:W-:Y:S01]  /*15ef0*/  HMMA.16816.F32.BF16 R16, R24.reuse, R18, R4 ;  /* 0x000000121810723c */ /* 0x050fe20000041804 */
[----:B------:R-:W4:Y:S04]  /*15f00*/  LDL.LU.64 R6, [R1+0x5e90] ;  /* 0x005e900001067983 */ /* 0x000f280000300a00 */
[----:B------:R-:W4:Y:S11]  /*15f10*/  LDL.LU.64 R4, [R1+0x5e88] ;  /* 0x005e880001047983 */ /* 0x000f360000300a00 */
[----:B------:R-:W-:Y:S07]  /*15f20*/  @!UPT UIADD3 URZ, URZ, URZ, URZ ;  /* 0x0000003f3f3ff290 */ /* 0x000fee000fffe03f */
[----:B------:R-:W-:Y:S04]  /*15f30*/  STL.64 [R1+0x100], R16 ;  /* 0x0001001001007387 */ /* 0x000fe80000100a00 */
[----:B------:R0:W-:Y:S04]  /*15f40*/  STL.64 [R1+0x108], R18 ;  /* 0x0001081201007387 */ /* 0x0001e80000100a00 */
[----:B0-----:R-:W2:Y:S01]  /*15f50*/  LDL.LU.64 R18, [R1+0x5e80] ;  /* 0x005e800001127983 */ /* 0x001ea20000300a00 */
[C---:B-----5:R-:W-:Y:S03]  /*15f60*/  HMMA.16816.F32.BF16 R12, R24.reuse, R14, R8 ;  /* 0x0000000e180c723c */ /* 0x060fe60000041808 */
[----:B------:R-:W4:Y:S04]  /*15f70*/  LDL.LU.64 R10, [R1+0x5e78] ;  /* 0x005e7800010a7983 */ /* 0x000f280000300a00 */
[----:B------:R-:W5:Y:S11]  /*15f80*/  LDL.LU.64 R8, [R1+0x5e70] ;  /* 0x005e700001087983 */ /* 0x000f760000300a00 */
[----:B------:R-:W-:Y:S05]  /*15f90*/  @!UPT UIADD3 URZ, URZ, URZ, URZ ;  /* 0x0000003f3f3ff290 */ /* 0x000fea000fffe03f */
[----:B------:R-:W-:Y:S04]  /*15fa0*/  STL.64 [R1+0xf0], R12 ;  /* 0x0000f00c01007387 */ /* 0x000fe80000100a00 */
[----:B------:R0:W-:Y:S04]  /*15fb0*/  STL.64 [R1+0xf8], R14 ;  /* 0x0000f80e01007387 */ /* 0x0001e80000100a00 */
[----:B0-----:R-:W2:Y:S04]  /*15fc0*/  LDL.LU.64 R14, [R1+0x5e68] ;  /* 0x005e6800010e7983 */ /* 0x001ea80000300a00 */
[----:B------:R-:W2:Y:S01]  /*15fd0*/  LDL.LU.64 R12, [R1+0x5e60] ;  /* 0x005e6000010c7983 */ /* 0x000ea20000300a00 */
[C---:B----4-:R-:W-:Y:S11]  /*15fe0*/  HMMA.16816.F32.BF16 R4, R24.reuse, R10, R4 ;  /* 0x0000000a1804723c */ /* 0x050ff60000041804 */
[----:B------:R-:W-:Y:S11]  /*15ff0*/  @!UPT UIADD3 URZ, URZ, URZ, URZ ;  /* 0x0000003f3f3ff290 */ /* 0x000ff6000fffe03f */
[----:B------:R-:W-:Y:S01]  /*16000*/  @!UPT UIADD3 URZ, URZ, URZ, URZ ;  /* 0x0000003f3f3ff290 */ /* 0x000fe2000fffe03f */
[----:B------:R-:W-:Y:S04]  /*16010*/  STL.64 [R1+0x2e0], R4 ;  /* 0x0002e00401007387 */ /* 0x000fe80000100a00 */
[----:B------:R0:W-:Y:S04]  /*16020*/  STL.64 [R1+0x2e8], R6 ;  /* 0x0002e80601007387 */ /* 0x0001e80000100a00 */
[----:B0-----:R-:W4:Y:S04]  /*16030*/  LDL.LU.64 R6, [R1+0x5e58] ;  /* 0x005e580001067983 */ /* 0x001f280000300a00 */
[----:B------:R-:W4:Y:S01]  /*16040*/  LDL.LU.64 R4, [R1+0x5e50] ;  /* 0x005e500001047983 */ /* 0x000f220000300a00 */
[C---:B--2---:R-:W-:Y:S08]  /*16050*/  HMMA.16816.F32.BF16 R16, R24.reuse, R18, R20 ;  /* 0x000000121810723c */ /* 0x044ff00000041814 */
[C---:B----4-:R-:W-:Y:S11]  /*16060*/  HMMA.16816.F32.BF16 R4, R24.reuse, R14, R4 ;  /* 0x0000000e1804723c */ /* 0x050ff60000041804 */
[----:B------:R-:W-:Y:S11]  /*16070*/  @!UPT UIADD3 URZ, URZ, URZ, URZ ;  /* 0x0000003f3f3ff290 */ /* 0x000ff6000fffe03f */
[----:B------:R-:W-:Y:S01]  /*16080*/  @!UPT UIADD3 URZ, URZ, URZ, URZ ;  /* 0x0000003f3f3ff290 */ /* 0x000fe2000fffe03f */
[----:B------:R-:W-:Y:S04]  /*16090*/  STL.64 [R1+0x2d0], R4 ;  /* 0x0002d00401007387 */ /* 0x000fe80000100a00 */
[----:B------:R-:W-:Y:S04]  /*160a0*/  STL.64 [R1+0x2d8], R6 ;  /* 0x0002d80601007387 */ /* 0x000fe80000100a00 */
[----:B---3--:R-:W0:Y:S04]  /*160b0*/  LDSM.16.MT88.4 R4, [R3+0x4000] ;  /* 0x004000000304783b */ /* 0x008e280000004200 */
[----:B0-----:R-:W-:Y:S04]  /*160c0*/  STL.64 [R1+0x5df0], R6 ;  /* 0x005df00601007387 */ /* 0x001fe80000100a00 */
[----:B------:R-:W-:Y:S04]  /*160d0*/  STL.64 [R1+0x5de8], R4 ;  /* 0x005de80401007387 */ /* 0x000fe80000100a00 */
[----:B------:R-:W2:Y:S04]  /*160e0*/  LDL.LU.64 R22, [R1+0x5e48] ;  /* 0x005e480001167983 */ /* 0x000ea80000300a00 */
[----:B------:R-:W2:Y:S04]  /*160f0*/  LDL.LU.64 R20, [R1+0x5e40] ;  /* 0x005e400001147983 */ /* 0x000ea80000300a00 */
[----:B------:R-:W-:Y:S04]  /*16100*/  STL.64 [R1+0x2c0], R16 ;  /* 0x0002c01001007387 */ /* 0x000fe80000100a00 */
[----:B------:R0:W-:Y:S04]  /*16110*/  STL.64 [R1+0x2c8], R18 ;  /* 0x0002c81201007387 */ /* 0x0001e80000100a00 */
[----:B0-----:R-:W2:Y:S02]  /*16120*/  LDL.LU.64 R18, [R1+0x5e38] ;  /* 0x005e380001127983 */ /* 0x001ea40000300a00 */
[----:B--2---:R-:W-:Y:S02]  /*16130*/  HMMA.16816.F32.BF16 R16, R24, R18, R20 ;  /* 0x000000121810723c */ /* 0x004fe40000041814 */
[----:B------:R-:W2:Y:S04]  /*16140*/  LDL.LU.64 R22, [R1+0x5e30] ;  /* 0x005e300001167983 */ /* 0x000ea80000300a00 */
[----:B------:R-:W2:Y:S11]  /*16150*/  LDL.LU.64 R20, [R1+0x5e28] ;  /* 0x005e280001147983 */ /* 0x000eb60000300a00 */
[----:B------:R-:W-:Y:S06]  /*16160*/  @!UPT UIADD3 URZ, URZ, URZ, URZ ;  /* 0x0000003f3f3ff290 */ /* 0x000fec000fffe03f */
[----:B------:R-:W-:Y:S04]  /*16170*/  STL.64 [R1+0x2b0], R16 ;  /* 0x0002b01001007387 */ /* 0x000fe80000100a00 */
[----:B------:R0:W-:Y:S04]  /*16180*/  STL.64 [R1+0x2b8], R18 ;  /* 0x0002b81201007387 */ /* 0x0001e80000100a00 */
[----:B0-----:R-:W2:Y:S01]  /*16190*/  LDL.LU.64 R18, [R1+0x5e20] ;  /* 0x005e200001127983 */ /* 0x001ea20000300a00 */
[----:B------:R-:W-:-:S04]  /*161a0*/  LOP3.LUT R0, R28, 0x30, R29, 0x78, !PT ;  /* 0x000000301c007812 */ /* 0x000fc800078e781d */
[----:B------:R-:W-:Y:S01]  /*161b0*/  LOP3.LUT R0, R0, 0x40, RZ, 0x3c, !PT ;  /* 0x0000004000007812 */ /* 0x000fe200078e3cff */
[----:B-----5:R-:W-:Y:S01]  /*161c0*/  IMAD.MOV.U32 R6, RZ, RZ, R9 ;  /* 0x000000ffff067224 */ /* 0x020fe200078e0009 */
[----:B------:R-:W-:-:S03]  /*161d0*/  MOV R7, R8 ;  /* 0x0000000800077202 */ /* 0x000fc60000000f00 */
[----:B------:R-:W0:Y:S01]  /*161e0*/  LDSM.16.M88.4 R8, [R0+0x20000] ;  /* 0x020000000008783b */ /* 0x000e220000000200 */
[C---:B--2---:R-:W-:Y:S03]  /*161f0*/  HMMA.16816.F32.BF16 R16, R24.reuse, R18, R20 ;  /* 0x000000121810723c */ /* 0x044fe60000041814 */
[----:B------:R-:W2:Y:S11]  /*16200*/  LDL.LU.64 R22, [R1+0x5e18] ;  /* 0x005e180001167983 */ /* 0x000eb60000300a00 */
[----:B------:R-:W-:Y:S09]  /*16210*/  @!UPT UIADD3 URZ, URZ, URZ, URZ ;  /* 0x0000003f3f3ff290 */ /* 0x000ff2000fffe03f */
[----:B------:R-:W-:Y:S04]  /*16220*/  STL.64 [R1+0x2a0], R16 ;  /* 0x0002a01001007387 */ /* 0x000fe80000100a00 */
[----:B------:R1:W-:Y:S04]  /*16230*/  STL.64 [R1+0x2a8], R18 ;  /* 0x0002a81201007387 */ /* 0x0003e80000100a00 */
[----:B-1----:R-:W3:Y:S04]  /*16240*/  LDL.LU.64 R18, [R1+0x5e10] ;  /* 0x005e100001127983 */ /* 0x002ee80000300a00 */
[----:B------:R-:W3:Y:S04]  /*16250*/  LDL.LU.64 R16, [R1+0x5e08] ;  /* 0x005e080001107983 */ /* 0x000ee80000300a00 */
[----:B0-----:R-:W-:Y:S04]  /*16260*/  STL.64 [R1+0xe0], R8 ;  /* 0x0000e00801007387 */ /* 0x001fe80000100a00 */
[----:B------:R-:W-:Y:S01]  /*16270*/  STL.64 [R1+0xe8], R10 ;  /* 0x0000e80a01007387 */ /* 0x000fe20000100a00 */
[C---:B---3--:R-:W-:Y:S03]  /*16280*/  HMMA.16816.F32.BF16 R4, R24.reuse, R6, R16 ;  /* 0x000000061804723c */ /* 0x048fe60000041810 */
[----:B------:R-:W2:Y:S04]  /*16290*/  LDL.LU.64 R18, [R1+0x5e00] ;  /* 0x005e000001127983 */ /* 0x000ea80000300a00 */
[----:B------:R-:W2:Y:S11]  /*162a0*/  LDL.LU.64 R16, [R1+0x5df8] ;  /* 0x005df80001107983 */ /* 0x000eb60000300a00 */
[----:B------:R-:W-:Y:S05]  /*162b0*/  @!UPT UIADD3 URZ, URZ, URZ, URZ ;  /* 0x0000003f3f3ff290 */ /* 0x000fea000fffe03f */
[----:B------:R-:W-:Y:S04]  /*162c0*/  STL.64 [R1+0x290], R4 ;  /* 0x0002900401007387 */ /* 0x000fe80000100a00 */
[----:B------:R-:W-:Y:S04]  /*162d0*/  STL.64 [R1+0x298], R6 ;  /* 0x0002980601007387 */ /* 0x000fe80000100a00 */
[----:B------:R-:W0:Y:S01]  /*162e0*/  LDSM.16.M88.4 R4, [R0+0x21000] ;  /* 0x021000000004783b */ /* 0x000e220000000200 */
[----:B--2---:R-:W-:Y:S03]  /*162f0*/  HMMA.16816.F32.BF16 R16, R24, R22, R16 ;  /* 0x000000161810723c */ /* 0x004fe60000041810 */
[----:B------:R-:W1:Y:S04]  /*16300*/  LDSM.16.M88.4 R20, [R0+0x23000] ;  /* 0x023000000014783b */ /* 0x000e680000000200 */
[----:B------:R-:W2:Y:S11]  /*16310*/  LDSM.16.M88.4 R24, [R0+0x22000] ;  /* 0x022000000018783b */ /* 0x000eb60000000200 */
[----:B------:R-:W-:Y:S05]  /*16320*/  @!UPT UIADD3 URZ, URZ, URZ, URZ ;  /* 0x0000003f3f3ff290 */ /* 0x000fea000fffe03f */
[----:B------:R-:W-:Y:S04]  /*16330*/  STL.64 [R1+0x190], R16 ;  /* 0x0001901001007387 */ /* 0x000fe80000100a00 */
[----:B------:R-:W-:Y:S04]  /*16340*/  STL.64 [R1+0x198], R18 ;  /* 0x0001981201007387 */ /* 0x000fe80000100a00 */
[----:B------:R-:W3:Y:S04]  /*16350*/  LDSM.16.M88.4 R16, [R0+0x24000] ;  /* 0x024000000010783b */ /* 0x000ee80000000200 */
[----:B0-----:R-:W-:Y:S04]  /*16360*/  STL.64 [R1+0x60], R4 ;  /* 0x0000600401007387 */ /* 0x001fe80000100a00 */
[----:B------:R-:W-:Y:S04]  /*16370*/  STL.64 [R1+0x68], R6 ;  /* 0x0000680601007387 */ /* 0x000fe80000100a00 */
[----:B------:R-:W0:Y:S04]  /*16380*/  LDSM.16.M88.4 R4, [R0+0x25000] ;  /* 0x025000000004783b */ /* 0x000e280000000200 */
[----:B-1----:R-:W-:Y:S04]  /*16390*/  STL.64 [R1+0x40], R20 ;  /* 0x0000401401007387 */ /* 0x002fe80000100a00 */
[----:B------:R-:W-:Y:S04]  /*163a0*/  STL.64 [R1+0x48], R22 ;  /* 0x0000481601007387 */ /* 0x000fe80000100a00 */
[----:B--2---:R-:W-:Y:S04]  /*163b0*/  STL.64 [R1+0x58], R26 ;  /* 0x0000581a01007387 */ /* 0x004fe80000100a00 */
[----:B------:R-:W-:Y:S04]  /*163c0*/  LDSM.16.M88.4 R20, [R0+0x28000] ;  /* 0x028000000014783b */ /* 0x000fe80000000200 */
[----:B---3--:R-:W-:Y:S04]  /*163d0*/  STL.64 [R1+0x30], R16 ;  /* 0x0000301001007387 */ /* 0x008fe80000100a00 */
[----:B------:R-:W-:Y:S04]  /*163e0*/  STL.64 [R1+0x38], R18 ;  /* 0x0000381201007387 */ /* 0x000fe80000100a00 */
[----:B------:R1:W-:Y:S04]  /*163f0*/  STL.64 [R1+0x5dd8], R24 ;  /* 0x005dd81801007387 */ /* 0x0003e80000100a00 */
[----:B0-----:R-:W-:Y:S04]  /*16400*/  STL.64 [R1+0x20], R4 ;  /* 0x0000200401007387 */ /* 0x001fe80000100a00 */
[----:B------:R-:W-:Y:S04]  /*16410*/  STL.64 [R1+0x28], R6 ;  /* 0x0000280601007387 */ /* 0x000fe80000100a00 */
[----:B-1----:R-:W2:Y:S04]  /*16420*/  LDL.LU.64 R24, [R1+0x60] ;  /* 0x0000600001187983 */ /* 0x002ea80000300a00 */
[----:B------:R-:W0:Y:S04]  /*16430*/  LDSM.16.M88.4 R16, [R0+0x26000] ;  /* 0x026000000010783b */ /* 0x000e280000000200 */
[----:B------:R-:W1:Y:S04]  /*16440*/  LDSM.16.M88.4 R4, [R0+0x27000] ;  /* 0x027000000004783b */ /* 0x000e680000000200 */
[----:B0-----:R-:W-:Y:S04]  /*16450*/  STL.64 [R1+0x10], R16 ;  /* 0x0000101001007387 */ /* 0x001fe80000100a00 */
[----:B------:R-:W-:Y:S04]  /*16460*/  STL.64 [R1+0x18], R18 ;  /* 0x0000181201007387 */ /* 0x000fe80000100a00 */
[----:B------:R-:W0:Y:S04]  /*16470*/  LDSM.16.M88.4 R16, [R0+0x29000] ;  /* 0x029000000010783b */ /* 0x000e280000000200 */
[----:B--2---:R2:W-:Y:S04]  /*16480*/  STL.64 [R1+0x5de0], R24 ;  /* 0x005de01801007387 */ /* 0x0045e80000100a00 */
[----:B-1----:R-:W-:Y:S04]  /*16490*/  STL.64 [R1], R4 ;  /* 0x0000000401007387 */ /* 0x002fe80000100a00 */
[----:B------:R-:W-:Y:S04]  /*164a0*/  STL.64 [R1+0x8], R6 ;  /* 0x0000080601007387 */ /* 0x000fe80000100a00 */
[----:B--2---:R-:W2:Y:S04]  /*164b0*/  LDL.LU R24, [R1+0x270] ;  /* 0x0002700001187983 */ /* 0x004ea80000300800 */
[----:B------:R-:W2:Y:S04]  /*164c0*/  LDL.LU R25, [R1+0x274] ;  /* 0x0002740001197983 */ /* 0x000ea80000300800 */
[----:B------:R-:W2:Y:S04]  /*164d0*/  LDL.LU R26, [R1+0x278] ;  /* 0x00027800011a7983 */ /* 0x000ea80000300800 */
[----:B------:R-:W2:Y:S04]  /*164e0*/  LDL.LU R27, [R1+0x27c] ;  /* 0x00027c00011b7983 */ /* 0x000ea80000300800 */
[----:B------:R-:W-:Y:S04]  /*164f0*/  STL [R1+0x5c08], R22 ;  /* 0x005c081601007387 */ /* 0x000fe80000100800 */
[----:B------:R-:W-:Y:S04]  /*16500*/  STL [R1+0x5b78], R23 ;  /* 0x005b781701007387 */ /* 0x000fe80000100800 */
[----:B0-----:R-:W-:Y:S04]  /*16510*/  STL [R1+0x5b74], R18 ;  /* 0x005b741201007387 */ /* 0x001fe80000100800 */
[----:B------:R-:W-:Y:S04]  /*16520*/  STL [R1+0x5b70], R19 ;  /* 0x005b701301007387 */ /* 0x000fe80000100800 */
[----:B------:R0:W-:Y:S04]  /*16530*/  STL.64 [R1+0x5d70], R16 ;  /* 0x005d701001007387 */ /* 0x0001e80000100a00 */
[----:B------:R-:W1:Y:S04]  /*16540*/  LDSM.16.M88.4 R4, [R0+0x2b000] ;  /* 0x02b000000004783b */ /* 0x000e680000000200 */
[----:B0-----:R-:W3:Y:S01]  /*16550*/  LDL.LU.64 R16, [R1+0x30] ;  /* 0x0000300001107983 */ /* 0x001ee20000300a00 */
[----:B------:R-:W-:Y:S01]  /*16560*/  MOV R18, R13 ;  /* 0x0000000d00127202 */ /* 0x000fe20000000f00 */
[----:B------:R-:W-:-:S02]  /*16570*/  IMAD.MOV.U32 R19, RZ, RZ, R12 ;  /* 0x000000ffff137224 */ /* 0x000fc400078e000c */
[----:B------:R-:W0:Y:S01]  /*16580*/  LDSM.16.M88.4 R12, [R0+0x2a000] ;  /* 0x02a00000000c783b */ /* 0x000e220000000200 */
[----:B-1----:R-:W-:Y:S02]  /*16590*/  MOV R28, R4 ;  /* 0x00000004001c7202 */ /* 0x002fe40000000f00 */
[----:B------:R-:W-:Y:S01]  /*165a0*/  MOV R29, R5 ;  /* 0x00000005001d7202 */ /* 0x000fe20000000f00 */
[----:B---3--:R1:W-:Y:S04]  /*165b0*/  STL.64 [R1+0x5dd0], R16 ;  /* 0x005dd01001007387 */ /* 0x0083e80000100a00 */
[----:B-1----:R-:W3:Y:S04]  /*165c0*/  LDL.LU R16, [R1+0x260] ;  /* 0x0002600001107983 */ /* 0x002ee80000300800 */
[----:B------:R-:W3:Y:S04]  /*165d0*/  LDL.LU R17, [R1+0x264] ;  /* 0x0002640001117983 */ /* 0x000ee80000300800 */
[----:B0-----:R-:W-:Y:S04]  /*165e0*/  STL.64 [R1+0x5d68], R14 ;  /* 0x005d680e01007387 */ /* 0x001fe80000100a00 */
[----:B------:R0:W-:Y:S04]  /*165f0*/  STL.64 [R1+0x5d60], R12 ;  /* 0x005d600c01007387 */ /* 0x0001e80000100a00 */
[----:B0-----:R-:W4:Y:S04]  /*16600*/  LDL.LU R12, [R1+0x240] ;  /* 0x00024000010c7983 */ /* 0x001f280000300800 */
[----:B------:R-:W4:Y:S04]  /*16610*/  LDL.LU R13, [R1+0x244] ;  /* 0x00024400010d7983 */ /* 0x000f280000300800 */
[----:B------:R-:W4:Y:S04]  /*16620*/  LDL.LU R14, [R1+0x248] ;  /* 0x00024800010e7983 */ /* 0x000f280000300800 */
[----:B------:R-:W4:Y:S04]  /*16630*/  LDL.LU R15, [R1+0x24c] ;  /* 0x00024c00010f7983 */ /* 0x000f280000300800 */
[----:B------:R-:W-:Y:S04]  /*16640*/  STL.64 [R1+0xb0], R4 ;  /* 0x0000b00401007387 */ /* 0x000fe80000100a00 */
[----:B------:R-:W-:Y:S04]  /*16650*/  STL.64 [R1+0xb8], R6 ;  /* 0x0000b80601007387 */ /* 0x000fe80000100a00 */
[----:B------:R-:W0:Y:S04]  /*16660*/  LDSM.16.M88.4 R4, [R0+0x2c000] ;  /* 0x02c000000004783b */ /* 0x000e280000000200 */
[----:B0-----:R-:W-:Y:S04]  /*16670*/  STL.64 [R1+0xa0], R4 ;  /* 0x0000a00401007387 */ /* 0x001fe80000100a00 */
        /* <DEDUP_REMOVED lines=8> */
[----:B0-----:R-:W-:Y:S01]  /*16700*/  STL.64 [R1+0x70], R4 ;  /* 0x0000700401007387 */ /* 0x001fe20000100a00 */
[----:B------:R-:W-:Y:S01]  /*16710*/  IMAD.MOV.U32 R0, RZ, RZ, R4 ;  /* 0x000000ffff007224 */ /* 0x000fe200078e0004 */
[----:B------:R-:W-:-:S02]  /*16720*/  MOV R2, R5 ;  /* 0x0000000500027202 */ /* 0x000fc40000000f00 */
[----:B------:R0:W-:Y:S04]  /*16730*/  STL.64 [R1+0x78], R6 ;  /* 0x0000780601007387 */ /* 0x0001e80000100a00 */
[----:B0-----:R-:W2:Y:S04]  /*16740*/  LDL.LU.64 R6, [R1+0x5df0] ;  /* 0x005df00001067983 */ /* 0x001ea80000300a00 */
[----:B------:R-:W2:Y:S02]  /*16750*/  LDL.LU.64 R4, [R1+0x5de8] ;  /* 0x005de80001047983 */ /* 0x000ea40000300a00 */
[----:B--2---:R-:W-:Y:S02]  /*16760*/  HMMA.16816.F32.BF16 R8, R4, R8, R24 ;  /* 0x000000080408723c */ /* 0x004fe40000041818 */
[----:B------:R-:W2:Y:S11]  /*16770*/  LDL.LU.64 R24, [R1+0x5de0] ;  /* 0x005de00001187983 */ /* 0x000eb60000300a00 */
[----:B------:R-:W-:Y:S10]  /*16780*/  @!UPT UIADD3 URZ, URZ, URZ, URZ ;  /* 0x0000003f3f3ff290 */ /* 0x000ff4000fffe03f */
[----:B------:R-:W-:Y:S01]  /*16790*/  STL.64 [R1+0x280], R8 ;  /* 0x0002800801007387 */ /* 0x000fe20000100a00 */
[----:B------:R-:W-:-:S03]  /*167a0*/  MOV R22, R10 ;  /* 0x0000000a00167202 */ /* 0x000fc60000000f00 */
[----:B------:R-:W-:Y:S04]  /*167b0*/  STL [R1+0x28c], R11 ;  /* 0x00028c0b01007387 */ /* 0x000fe80000100800 */
[----:B------:R-:W0:Y:S04]  /*167c0*/  LDSM.16.MT88.4 R8, [R3+0x4100] ;  /* 0x004100000308783b */ /* 0x000e280000004200 */
[----:B------:R-:W-:Y:S04]  /*167d0*/  STL [R1+0x5d80], R22 ;  /* 0x005d801601007387 */ /* 0x000fe80000100800 */
[----:B------:R1:W-:Y:S04]  /*167e0*/  STL.64 [R1+0x5d78], R20 ;  /* 0x005d781401007387 */ /* 0x0003e80000100a00 */
[----:B-1----:R-:W5:Y:S04]  /*167f0*/  LDL.LU.64 R20, [R1+0x40] ;  /* 0x0000400001147983 */ /* 0x002f680000300a00 */
[----:B0-----:R-:W-:Y:S04]  /*16800*/  STL.64 [R1+0x5cd8], R10 ;  /* 0x005cd80a01007387 */ /* 0x001fe80000100a00 */
[----:B------:R0:W-:Y:S04]  /*16810*/  STL.64 [R1+0x5cd0], R8 ;  /* 0x005cd00801007387 */ /* 0x0001e80000100a00 */
[----:B0-----:R-:W2:Y:S04]  /*16820*/  LDL.LU R8, [R1+0x2f0] ;  /* 0x0002f00001087983 */ /* 0x001ea80000300800 */
[----:B------:R-:W2:Y:S04]  /*16830*/  LDL.LU R9, [R1+0x2f4] ;  /* 0x0002f40001097983 */ /* 0x000ea80000300800 */
[----:B------:R-:W2:Y:S04]  /*16840*/  LDL.LU R10, [R1+0x2f8] ;  /* 0x0002f800010a7983 */ /* 0x000ea80000300800 */
[----:B------:R-:W2:Y:S02]  /*16850*/  LDL.LU R11, [R1+0x2fc] ;  /* 0x0002fc00010b7983 */ /* 0x000ea40000300800 */
[C---:B--2---:R-:W-:Y:S11]  /*16860*/  HMMA.16816.F32.BF16 R8, R4.reuse, R24, R8 ;  /* 0x000000180408723c */ /* 0x044ff60000041808 */
[----:B------:R-:W-:Y:S11]  /*16870*/  @!UPT UIADD3 URZ, URZ, URZ, URZ ;  /* 0x0000003f3f3ff290 */ /* 0x000ff6000fffe03f */
[----:B------:R-:W-:Y:S01]  /*16880*/  @!UPT UIADD3 URZ, URZ, URZ, URZ ;  /* 0x0000003f3f3ff290 */ /* 0x000fe2000fffe03f */
[----:B------:R0:W-:Y:S04]  /*16890*/  STL.64 [R1+0x270], R8 ;  /* 0x0002700801007387 */ /* 0x0001e80000100a00 */
[----:B------:R-:W-:Y:S01]  /*168a0*/  STL.64 [R1+0x278], R10 ;  /* 0x0002780a01007387 */ /* 0x000fe20000100a00 */
[----:B0-----:R-:W-:Y:S01]  /*168b0*/  IMAD.MOV.U32 R9, RZ, RZ, R24 ;  /* 0x000000ffff097224 */ /* 0x001fe200078e0018 */
[----:B------:R-:W-:Y:S02]  /*168c0*/  MOV R8, R25 ;  /* 0x0000001900087202 */ /* 0x000fe40000000f00 */
[----:B------:R-:W3:Y:S04]  /*168d0*/  LDL.LU.64 R24, [R1+0x5dd8] ;  /* 0x005dd80001187983 */ /* 0x000ee80000300a00 */
[----:B------:R0:W-:Y:S04]  /*168e0*/  STL.64 [R1+0x5dc0], R8 ;  /* 0x005dc00801007387 */ /* 0x0001e80000100a00 */
[----:B0-----:R-:W5:Y:S04]  /*168f0*/  LDL.LU R8, [R1+0x250] ;  /* 0x0002500001087983 */ /* 0x001f680000300800 */
[----:B------:R-:W5:Y:S04]  /*16900*/  LDL.LU R9, [R1+0x254] ;  /* 0x0002540001097983 */ /* 0x000f680000300800 */
[----:B------:R-:W5:Y:S04]  /*16910*/  LDL.LU R10, [R1+0x258] ;  /* 0x00025800010a7983 */ /* 0x000f680000300800 */
[----:B------:R-:W5:Y:S01]  /*16920*/  LDL.LU R11, [R1+0x25c] ;  /* 0x00025c00010b7983 */ /* 0x000f620000300800 */
[C---:B---3--:R-:W-:Y:S11]  /*16930*/  HMMA.16816.F32.BF16 R16, R4.reuse, R24, R16 ;  /* 0x000000180410723c */ /* 0x048ff60000041810 */
[----:B------:R-:W-:Y:S11]  /*16940*/  @!UPT UIADD3 URZ, URZ, URZ, URZ ;  /* 0x0000003f3f3ff290 */ /* 0x000ff6000fffe03f */
[----:B------:R-:W-:Y:S01]  /*16950*/  @!UPT UIADD3 URZ, URZ, URZ, URZ ;  /* 0x0000003f3f3ff290 */ /* 0x000fe2000fffe03f */
[----:B------:R0:W-:Y:S04]  /*16960*/  STL.64 [R1+0x260], R16 ;  /* 0x0002601001007387 */ /* 0x0001e80000100a00 */
[----:B------:R-:W-:Y:S04]  /*16970*/  STL.64 [R1+0x268], R18 ;  /* 0x0002681201007387 */ /* 0x000fe80000100a00 */
[----:B0-----:R-:W4:Y:S01]  /*16980*/  LDL.LU.64 R16, [R1+0x5dd0] ;  /* 0x005dd00001107983 */ /* 0x001f220000300a00 */
[C---:B-----5:R-:W-:Y:S03]  /*16990*/  HMMA.16816.F32.BF16 R8, R4.reuse, R20, R8 ;  /* 0x000000140408723c */ /* 0x060fe60000041808 */
[----:B------:R-:W-:Y:S11]  /*169a0*/  STL.64 [R1+0x5ca0], R24 ;  /* 0x005ca01801007387 */ /* 0x000ff60000100a00 */
[----:B------:R-:W-:Y:S09]  /*169b0*/  @!UPT UIADD3 URZ, URZ, URZ, URZ ;  /* 0x0000003f3f3ff290 */ /* 0x000ff2000fffe03f */
[----:B------:R-:W-:Y:S04]  /*169c0*/  STL.64 [R1+0x250], R8 ;  /* 0x0002500801007387 */ /* 0x000fe80000100a00 */
[----:B------:R4:W-:Y:S02]  /*169d0*/  STL.64 [R1+0x258], R10 ;  /* 0x0002580a01007387 */ /* 0x0009e40000100a00 */
[----:B----4-:R-:W-:Y:S11]  /*169e0*/  HMMA.16816.F32.BF16 R8, R4, R16, R12 ;  /* 0x000000100408723c */ /* 0x010ff6000004180c */
[----:B------:R-:W-:Y:S11]  /*169f0*/  @!UPT UIADD3 URZ, URZ, URZ, URZ ;  /* 0x0000003f3f3ff290 */ /* 0x000ff6000fffe03f */
[----:B------:R-:W-:Y:S01]  /*16a00*/  @!UPT UIADD3 URZ, URZ, URZ, URZ ;  /* 0x0000003f3f3ff290 */ /* 0x000fe2000fffe03f */
[----:B------:R-:W-:Y:S04]  /*16a10*/  STL.64 [R1+0x240], R8 ;  /* 0x0002400801007387 */ /* 0x000fe80000100a00 */
[----:B------:R-:W-:Y:S04]  /*16a20*/  STL.64 [R1+0x248], R10 ;  /* 0x0002480a01007387 */ /* 0x000fe80000100a00 */
[----:B------:R-:W2:Y:S04]  /*16a30*/  LDL.LU R12, [R1+0x1f0] ;  /* 0x0001f000010c7983 */ /* 0x000ea80000300800 */
[----:B------:R-:W2:Y:S04]  /*16a40*/  LDL.LU R13, [R1+0x1f4] ;  /* 0x0001f400010d7983 */ /* 0x000ea80000300800 */
[----:B------:R-:W3:Y:S04]  /*16a50*/  LDL.LU R14, [R1+0x1f8] ;  /* 0x0001f800010e7983 */ /* 0x000ee80000300800 */
[----:B------:R-:W3:Y:S01]  /*16a60*/  LDL.LU R15, [R1+0x1fc] ;  /* 0x0001fc00010f7983 */ /* 0x000ee20000300800 */
[----:B------:R-:W-:-:S02]  /*16a70*/  MOV R27, R16 ;  /* 0x00000010001b7202 */ /* 0x000fc40000000f00 */
[----:B------:R-:W-:Y:S01]  /*16a80*/  MOV R26, R17 ;  /* 0x00000011001a7202 */ /* 0x000fe20000000f00 */
[----:B---3--:R-:W-:Y:S04]  /*16a90*/  STL.64 [R1+0x5d90], R14 ;  /* 0x005d900e01007387 */ /* 0x008fe80000100a00 */
[----:B--2---:R0:W-:Y:S04]  /*16aa0*/  STL.64 [R1+0x5d88], R12 ;  /* 0x005d880c01007387 */ /* 0x0041e80000100a00 */
[----:B------:R-:W2:Y:S04]  /*16ab0*/  LDL.LU R16, [R1+0x200] ;  /* 0x0002000001107983 */ /* 0x000ea80000300800 */
[----:B------:R-:W2:Y:S04]  /*16ac0*/  LDL.LU R17, [R1+0x204] ;  /* 0x0002040001117983 */ /* 0x000ea80000300800 */
[----:B------:R-:W3:Y:S04]  /*16ad0*/  LDL.LU R18, [R1+0x208] ;  /* 0x0002080001127983 */ /* 0x000ee80000300800 */
[----:B------:R-:W3:Y:S01]  /*16ae0*/  LDL.LU R19, [R1+0x20c] ;  /* 0x00020c0001137983 */ /* 0x000ee20000300800 */
[----:B------:R-:W-:Y:S01]  /*16af0*/  MOV R25, R20 ;  /* 0x0000001400197202 */ /* 0x000fe20000000f00 */
[----:B------:R-:W-:-:S02]  /*16b00*/  IMAD.MOV.U32 R24, RZ, RZ, R21 ;  /* 0x000000ffff187224 */ /* 0x000fc400078e0015 */
[----:B---3--:R-:W-:Y:S04]  /*16b10*/  STL.64 [R1+0x5da0], R18 ;  /* 0x005da01201007387 */ /* 0x008fe80000100a00 */
[----:B--2---:R-:W-:Y:S04]  /*16b20*/  STL.64 [R1+0x5d98], R16 ;  /* 0x005d981001007387 */ /* 0x004fe80000100a00 */
[----:B------:R-:W2:Y:S04]  /*16b30*/  LDL R20, [R1] ;  /* 0x0000000001147983 */ /* 0x000ea80000100800 */
[----:B------:R-:W2:Y:S04]  /*16b40*/  LDL R21, [R1+0x4] ;  /* 0x0000040001157983 */ /* 0x000ea80000100800 */
[----:B--2---:R-:W-:Y:S04]  /*16b50*/  STL.64 [R1+0x5da8], R20 ;  /* 0x005da81401007387 */ /* 0x004fe80000100a00 */
[----:B0-----:R-:W2:Y:S04]  /*16b60*/  LDL.LU R12, [R1+0x210] ;  /* 0x00021000010c7983 */ /* 0x001ea80000300800 */
[----:B------:R-:W2:Y:S04]  /*16b70*/  LDL.LU R13, [R1+0x214] ;  /* 0x00021400010d7983 */ /* 0x000ea80000300800 */
[----:B------:R-:W3:Y:S04]  /*16b80*/  LDL.LU R14, [R1+0x218] ;  /* 0x00021800010e7983 */ /* 0x000ee80000300800 */
[----:B------:R-:W3:Y:S04]  /*16b90*/  LDL.LU R15, [R1+0x21c] ;  /* 0x00021c00010f7983 */ /* 0x000ee80000300800 */
[----:B------:R-:W4:Y:S04]  /*16ba0*/  LDL.LU R8, [R1+0x230] ;  /* 0x0002300001087983 */ /* 0x000f280000300800 */
[----:B------:R-:W4:Y:S04]  /*16bb0*/  LDL.LU R9, [R1+0x234] ;  /* 0x0002340001097983 */ /* 0x000f280000300800 */
[----:B------:R-:W4:Y:S04]  /*16bc0*/  LDL.LU R10, [R1+0x238] ;  /* 0x00023800010a7983 */ /* 0x000f280000300800 */
[----:B------:R-:W4:Y:S04]  /*16bd0*/  LDL.LU R11, [R1+0x23c] ;  /* 0x00023c00010b7983 */ /* 0x000f280000300800 */
[----:B---3--:R-:W-:Y:S04]  /*16be0*/  STL.64 [R1+0x5db8], R14 ;  /* 0x005db80e01007387 */ /* 0x008fe80000100a00 */
[----:B--2---:R0:W-:Y:S04]  /*16bf0*/  STL.64 [R1+0x5db0], R12 ;  /* 0x005db00c01007387 */ /* 0x0041e80000100a00 */
[----:B0-----:R-:W4:Y:S04]  /*16c00*/  LDL.LU.64 R12, [R1+0x20] ;  /* 0x00002000010c7983 */ /* 0x001f280000300a00 */
[----:B------:R-:W2:Y:S04]  /*16c10*/  LDL R16, [R1+0x10] ;  /* 0x0000100001107983 */ /* 0x000ea80000100800 */
[----:B------:R-:W2:Y:S04]  /*16c20*/  LDL R17, [R1+0x14] ;  /* 0x0000140001117983 */ /* 0x000ea80000100800 */
[----:B------:R-:W2:Y:S04]  /*16c30*/  LDL.LU R20, [R1+0x220] ;  /* 0x0002200001147983 */ /* 0x000ea80000300800 */
[----:B------:R-:W2:Y:S04]  /*16c40*/  LDL.LU R21, [R1+0x224] ;  /* 0x0002240001157983 */ /* 0x000ea80000300800 */
[----:B------:R-:W2:Y:S04]  /*16c50*/  LDL.LU R22, [R1+0x228] ;  /* 0x0002280001167983 */ /* 0x000ea80000300800 */
[----:B------:R-:W2:Y:S04]  /*16c60*/  LDL.LU R23, [R1+0x22c] ;  /* 0x00022c0001177983 */ /* 0x000ea80000300800 */
[----:B------:R-:W-:Y:S04]  /*16c70*/  STL.64 [R1+0x5d18], R26 ;  /* 0x005d181a01007387 */ /* 0x000fe80000100a00 */
[----:B------:R0:W-:Y:S04]  /*16c80*/  STL.64 [R1+0x5d10], R24 ;  /* 0x005d101801007387 */ /* 0x0001e80000100a00 */
[----:B0-----:R-:W3:Y:S04]  /*16c90*/  LDL.LU R24, [R1+0x1b0] ;  /* 0x0001b00001187983 */ /* 0x001ee80000300800 */
[----:B------:R-:W3:Y:S04]  /*16ca0*/  LDL.LU R25, [R1+0x1b4] ;  /* 0x0001b40001197983 */ /* 0x000ee80000300800 */
[----:B------:R-:W5:Y:S04]  /*16cb0*/  LDL.LU R26, [R1+0x1b8] ;  /* 0x0001b800011a7983 */ /* 0x000f680000300800 */
[----:B------:R-:W5:Y:S04]  /*16cc0*/  LDL.LU R27, [R1+0x1bc] ;  /* 0x0001bc00011b7983 */ /* 0x000f680000300800 */
[----:B-----5:R-:W-:Y:S04]  /*16cd0*/  STL.64 [R1+0x5d38], R26 ;  /* 0x005d381a01007387 */ /* 0x020fe80000100a00 */
[----:B---3--:R0:W-:Y:S04]  /*16ce0*/  STL.64 [R1+0x5d30], R24 ;  /* 0x005d301801007387 */ /* 0x0081e80000100a00 */
[----:B0-----:R-:W3:Y:S04]  /*16cf0*/  LDL.LU R24, [R1+0x1c0] ;  /* 0x0001c00001187983 */ /* 0x001ee80000300800 */
[----:B------:R-:W3:Y:S04]  /*16d00*/  LDL.LU R25, [R1+0x1c4] ;  /* 0x0001c40001197983 */ /* 0x000ee80000300800 */
[----:B------:R-:W5:Y:S04]  /*16d10*/  LDL.LU R26, [R1+0x1c8] ;  /* 0x0001c800011a7983 */ /* 0x000f680000300800 */
[----:B------:R-:W5:Y:S01]  /*16d20*/  LDL.LU R27, [R1+0x1cc] ;  /* 0x0001cc00011b7983 */ /* 0x000f620000300800 */
[----:B----4-:R-:W-:Y:S03]  /*16d30*/  HMMA.16816.F32.BF16 R8, R4, R12, R8 ;  /* 0x0000000c0408723c */ /* 0x010fe60000041808 */
[----:B-----5:R-:W-:Y:S04]  /*16d40*/  STL.64 [R1+0x5d48], R26 ;  /* 0x005d481a01007387 */ /* 0x020fe80000100a00 */
[----:B---3--:R0:W-:Y:S02]  /*16d50*/  STL.64 [R1+0x5d40], R24 ;  /* 0x005d401801007387 */ /* 0x0081e40000100a00 */
[----:B0-----:R-:W-:Y:S01]  /*16d60*/  IMAD.MOV.U32 R24, RZ, RZ, R28 ;  /* 0x000000ffff187224 */ /* 0x001fe200078e001c */
[----:B------:R-:W-:Y:S01]  /*16d70*/  MOV R25, R29 ;  /* 0x0000001d00197202 */ /* 0x000fe20000000f00 */
[----:B------:R-:W3:Y:S04]  /*16d80*/  LDL.LU R28, [R1+0x5dcc] ;  /* 0x005dcc00011c7983 */ /* 0x000ee80000300800 */
[----:B------:R-:W4:Y:S04]  /*16d90*/  LDL.LU R29, [R1+0x5dc8] ;  /* 0x005dc800011d7983 */ /* 0x000f280000300800 */
[----:B------:R0:W-:Y:S04]  /*16da0*/  STL.64 [R1+0x5d58], R24 ;  /* 0x005d581801007387 */ /* 0x0001e80000100a00 */
[----:B0-----:R-:W5:Y:S04]  /*16db0*/  LDL.LU R24, [R1+0x1e0] ;  /* 0x0001e00001187983 */ /* 0x001f680000300800 */
[----:B------:R-:W5:Y:S04]  /*16dc0*/  LDL.LU R25, [R1+0x1e4] ;  /* 0x0001e40001197983 */ /* 0x000f680000300800 */
[----:B------:R-:W5:Y:S04]  /*16dd0*/  LDL.LU R26, [R1+0x1e8] ;  /* 0x0001e800011a7983 */ /* 0x000f680000300800 */
[----:B------:R-:W5:Y:S04]  /*16de0*/  LDL.LU R27, [R1+0x1ec] ;  /* 0x0001ec00011b7983 */ /* 0x000f680000300800 */
[----:B------:R0:W-:Y:S04]  /*16df0*/  STL.64 [R1+0x230], R8 ;  /* 0x0002300801007387 */ /* 0x0001e80000100a00 */
[----:B------:R1:W-:Y:S04]  /*16e00*/  STL.64 [R1+0x238], R10 ;  /* 0x0002380a01007387 */ /* 0x0003e80000100a00 */
[----:B0-----:R-:W2:Y:S01]  /*16e10*/  LDL.LU.64 R8, [R1+0x5dc0] ;  /* 0x005dc00001087983 */ /* 0x001ea20000300a00 */
[----:B-1----:R-:W-:Y:S01]  /*16e20*/  MOV R11, R12 ;  /* 0x0000000c000b7202 */ /* 0x002fe20000000f00 */
[----:B------:R-:W-:-:S02]  /*16e30*/  IMAD.MOV.U32 R10, RZ, RZ, R13 ;  /* 0x000000ffff0a7224 */ /* 0x000fc400078e000d */
[----:B------:R-:W3:Y:S04]  /*16e40*/  LDL.LU.64 R14, [R1+0x5db8] ;  /* 0x005db800010e7983 */ /* 0x000ee80000300a00 */
[----:B------:R-:W3:Y:S04]  /*16e50*/  LDL.LU.64 R12, [R1+0x5db0] ;  /* 0x005db000010c7983 */ /* 0x000ee80000300a00 */
[----:B------:R-:W-:Y:S04]  /*16e60*/  STL.64 [R1+0x5d28], R10 ;  /* 0x005d280a01007387 */ /* 0x000fe80000100a00 */
[----:B--2---:R0:W-:Y:S04]  /*16e70*/  STL.64 [R1+0x5d20], R8 ;  /* 0x005d200801007387 */ /* 0x0041e80000100a00 */
[----:B0-----:R-:W2:Y:S01]  /*16e80*/  LDL.LU.64 R8, [R1+0x90] ;  /* 0x0000900001087983 */ /* 0x001ea20000300a00 */
[C---:B------:R-:W-:Y:S03]  /*16e90*/  HMMA.16816.F32.BF16 R16, R4.reuse, R16, R20 ;  /* 0x000000100410723c */ /* 0x040fe60000041814 */
[----:B--2---:R0:W-:Y:S04]  /*16ea0*/  STL.64 [R1+0x5d50], R8 ;  /* 0x005d500801007387 */ /* 0x0041e80000100a00 */
[----:B0-----:R-:W2:Y:S04]  /*16eb0*/  LDL.LU R8, [R1+0x1d0] ;  /* 0x0001d00001087983 */ /* 0x001ea80000300800 */
[----:B------:R-:W2:Y:S04]  /*16ec0*/  LDL.LU R9, [R1+0x1d4] ;  /* 0x0001d40001097983 */ /* 0x000ea80000300800 */
[----:B------:R-:W3:Y:S08]  /*16ed0*/  LDL.LU.64 R20, [R1+0x5da8] ;  /* 0x005da80001147983 */ /* 0x000ef00000300a00 */
[----:B------:R-:W-:Y:S04]  /*16ee0*/  STL.64 [R1+0x220], R16 ;  /* 0x0002201001007387 */ /* 0x000fe80000100a00 */
[----:B------:R0:W-:Y:S04]  /*16ef0*/  STL.64 [R1+0x228], R18 ;  /* 0x0002281201007387 */ /* 0x0001e80000100a00 */
[----:B0-----:R-:W2:Y:S04]  /*16f00*/  LDL.LU.64 R18, [R1+0x5da0] ;  /* 0x005da00001127983 */ /* 0x001ea80000300a00 */
[----:B------:R-:W2:Y:S01]  /*16f10*/  LDL.LU.64 R16, [R1+0x5d98] ;  /* 0x005d980001107983 */ /* 0x000ea20000300a00 */
[C---:B---3--:R-:W-:Y:S03]  /*16f20*/  HMMA.16816.F32.BF16 R20, R4.reuse, R20, R12 ;  /* 0x000000140414723c */ /* 0x048fe6000004180c */
[----:B------:R-:W3:Y:S04]  /*16f30*/  LDL.LU.64 R14, [R1+0x5d90] ;  /* 0x005d9000010e7983 */ /* 0x000ee80000300a00 */
[----:B------:R-:W3:Y:S11]  /*16f40*/  LDL.LU.64 R12, [R1+0x5d88] ;  /* 0x005d8800010c7983 */ /* 0x000ef60000300a00 */
[----:B------:R-:W-:Y:S05]  /*16f50*/  @!UPT UIADD3 URZ, URZ, URZ, URZ ;  /* 0x0000003f3f3ff290 */ /* 0x000fea000fffe03f */
[----:B------:R-:W-:Y:S04]  /*16f60*/  STL.64 [R1+0x210], R20 ;  /* 0x0002101401007387 */ /* 0x000fe80000100a00 */
[----:B------:R0:W-:Y:S04]  /*16f70*/  STL.64 [R1+0x218], R22 ;  /* 0x0002181601007387 */ /* 0x0001e80000100a00 */
[----:B0-----:R-:W2:Y:S04]  /*16f80*/  LDL.LU R22, [R1+0x5d80] ;  /* 0x005d800001167983 */ /* 0x001ea80000300800 */
[----:B------:R-:W2:Y:S02]  /*16f90*/  LDL.LU.64 R20, [R1+0x5d78] ;  /* 0x005d780001147983 */ /* 0x000ea40000300a00 */
[C---:B--2---:R-:W-:Y:S11]  /*16fa0*/  HMMA.16816.F32.BF16 R16, R4.reuse, R20, R16 ;  /* 0x000000140410723c */ /* 0x044ff60000041810 */
[----:B------:R-:W-:Y:S11]  /*16fb0*/  @!UPT UIADD3 URZ, URZ, URZ, URZ ;  /* 0x0000003f3f3ff290 */ /* 0x000ff6000fffe03f */
[----:B------:R-:W-:Y:S01]  /*16fc0*/  @!UPT UIADD3 URZ, URZ, URZ, URZ ;  /* 0x0000003f3f3ff290 */ /* 0x000fe2000fffe03f */
[----:B------:R0:W-:Y:S04]  /*16fd0*/  STL.64 [R1+0x200], R16 ;  /* 0x0002001001007387 */ /* 0x0001e80000100a00 */
[----:B------:R-:W-:Y:S04]  /*16fe0*/  STL.64 [R1+0x208], R18 ;  /* 0x0002081201007387 */ /* 0x000fe80000100a00 */
[----:B0-----:R-:W3:Y:S02]  /*16ff0*/  LDL.LU.64 R16, [R1+0x5d70] ;  /* 0x005d700001107983 */ /* 0x001ee40000300a00 */
[C---:B---3--:R-:W-:Y:S11]  /*17000*/  HMMA.16816.F32.BF16 R12, R4.reuse, R16, R12 ;  /* 0x00000010040c723c */ /* 0x048ff6000004180c */
[----:B------:R-:W-:Y:S11]  /*17010*/  @!UPT UIADD3 URZ, URZ, URZ, URZ ;  /* 0x0000003f3f3ff290 */ /* 0x000ff6000fffe03f */
[----:B------:R-:W-:Y:S01]  /*17020*/  @!UPT UIADD3 URZ, URZ, URZ, URZ ;  /* 0x0000003f3f3ff290 */ /* 0x000fe2000fffe03f */
[----:B------:R-:W-:Y:S04]  /*17030*/  STL.64 [R1+0x1f0], R12 ;  /* 0x0001f00c01007387 */ /* 0x000fe80000100a00 */
[----:B------:R0:W-:Y:S04]  /*17040*/  STL.64 [R1+0x1f8], R14 ;  /* 0x0001f80e01007387 */ /* 0x0001e80000100a00 */
[----:B0-----:R-:W2:Y:S04]  /*17050*/  LDL.LU.64 R14, [R1+0x5d68] ;  /* 0x005d6800010e7983 */ /* 0x001ea80000300a00 */
[----:B------:R-:W5:Y:S02]  /*17060*/  LDL.LU.64 R12, [R1+0x5d60] ;  /* 0x005d6000010c7983 */ /* 0x000f640000300a00 */
[C---:B-----5:R-:W-:Y:S11]  /*17070*/  HMMA.16816.F32.BF16 R24, R4.reuse, R12, R24 ;  /* 0x0000000c0418723c */ /* 0x060ff60000041818 */
[----:B------:R-:W-:Y:S11]  /*17080*/  @!UPT UIADD3 URZ, URZ, URZ, URZ ;  /* 0x0000003f3f3ff290 */ /* 0x000ff6000fffe03f */
[----:B------:R-:W-:Y:S01]  /*17090*/  @!UPT UIADD3 URZ, URZ, URZ, URZ ;  /* 0x0000003f3f3ff290 */ /* 0x000fe2000fffe03f */
[----:B------:R0:W-:Y:S04]  /*170a0*/  STL.64 [R1+0x1e0], R24 ;  /* 0x0001e01801007387 */ /* 0x0001e80000100a00 */
[----:B------:R-:W-:Y:S04]  /*170b0*/  STL.64 [R1+0x1e8], R26 ;  /* 0x0001e81a01007387 */ /* 0x000fe80000100a00 */
[----:B0-----:R-:W3:Y:S01]  /*170c0*/  LDL.LU.64 R24, [R1+0x5d58] ;  /* 0x005d580001187983 */ /* 0x001ee20000300a00 */
[----:B----4-:R-:W-:Y:S02]  /*170d0*/  MOV R10, R29 ;  /* 0x0000001d000a7202 */ /* 0x010fe40000000f00 */
[----:B------:R-:W-:Y:S01]  /*170e0*/  MOV R11, R28 ;  /* 0x0000001c000b7202 */ /* 0x000fe20000000f00 */
[----:B--2---:R-:W-:Y:S04]  /*170f0*/  STL.64 [R1+0x5c48], R14 ;  /* 0x005c480e01007387 */ /* 0x004fe80000100a00 */
[----:B------:R0:W-:Y:S04]  /*17100*/  STL.64 [R1+0x5c40], R12 ;  /* 0x005c400c01007387 */ /* 0x0001e80000100a00 */
[----:B0-----:R-:W2:Y:S01]  /*17110*/  LDL.LU.64 R12, [R1+0xa0] ;  /* 0x0000a000010c7983 */ /* 0x001ea20000300a00 */
[C---:B---3--:R-:W-:Y:S03]  /*17120*/  HMMA.16816.F32.BF16 R24, R4.reuse, R24, R8 ;  /* 0x000000180418723c */ /* 0x048fe60000041808 */
[----:B------:R-:W3:Y:S11]  /*17130*/  LDL.LU.64 R8, [R1+0x5d50] ;  /* 0x005d500001087983 */ /* 0x000ef60000300a00 */
[----:B------:R-:W-:Y:S09]  /*17140*/  @!UPT UIADD3 URZ, URZ, URZ, URZ ;  /* 0x0000003f3f3ff290 */ /* 0x000ff2000fffe03f */
[----:B------:R-:W-:Y:S04]  /*17150*/  STL.64 [R1+0x1d0], R24 ;  /* 0x0001d01801007387 */ /* 0x000fe80000100a00 */
[----:B------:R0:W-:Y:S04]  /*17160*/  STL.64 [R1+0x1d8], R26 ;  /* 0x0001d81a01007387 */ /* 0x0001e80000100a00 */
[----:B0-----:R-:W2:Y:S04]  /*17170*/  LDL.LU.64 R26, [R1+0x5d48] ;  /* 0x005d4800011a7983 */ /* 0x001ea80000300a00 */
[----:B------:R-:W2:Y:S02]  /*17180*/  LDL.LU.64 R24, [R1+0x5d40] ;  /* 0x005d400001187983 */ /* 0x000ea40000300a00 */
[C---:B--2---:R-:W-:Y:S11]  /*17190*/  HMMA.16816.F32.BF16 R24, R4.reuse, R12, R24 ;  /* 0x0000000c0418723c */ /* 0x044ff60000041818 */
[----:B------:R-:W-:Y:S11]  /*171a0*/  @!UPT UIADD3 URZ, URZ, URZ, URZ ;  /* 0x0000003f3f3ff290 */ /* 0x000ff6000fffe03f */
[----:B------:R-:W-:Y:S01]  /*171b0*/  @!UPT UIADD3 URZ, URZ, URZ, URZ ;  /* 0x0000003f3f3ff290 */ /* 0x000fe2000fffe03f */
[----:B------:R-:W-:Y:S04]  /*171c0*/  STL.64 [R1+0x1c0], R24 ;  /* 0x0001c01801007387 */ /* 0x000fe80000100a00 */
[----:B------:R0:W-:Y:S04]  /*171d0*/  STL.64 [R1+0x1c8], R26 ;  /* 0x0001c81a01007387 */ /* 0x0001e80000100a00 */
[----:B0-----:R-:W2:Y:S04]  /*171e0*/  LDL.LU.64 R26, [R1+0x5d38] ;  /* 0x005d3800011a7983 */ /* 0x001ea80000300a00 */
[----:B------:R-:W2:Y:S01]  /*171f0*/  LDL.LU.64 R24, [R1+0x5d30] ;  /* 0x005d300001187983 */ /* 0x000ea20000300a00 */
[----:B------:R-:W-:Y:S01]  /*17200*/  IMAD.MOV.U32 R29, RZ, RZ, R12 ;  /* 0x000000ffff1d7224 */ /* 0x000fe200078e000c */
[----:B------:R-:W-:Y:S01]  /*17210*/  MOV R28, R13 ;  /* 0x0000000d001c7202 */ /* 0x000fe20000000f00 */
[----:B---3--:R-:W-:Y:S01]  /*17220*/  IMAD.MOV.U32 R12, RZ, RZ, R9 ;  /* 0x000000ffff0c7224 */ /* 0x008fe200078e0009 */
[----:B------:R-:W-:Y:S01]  /*17230*/  MOV R13, R8 ;  /* 0x00000008000d7202 */ /* 0x000fe20000000f00 */
[----:B------:R-:W3:Y:S01]  /*17240*/  LDL.LU.64 R10, [R1+0x5d28] ;  /* 0x005d2800010a7983 */ /* 0x000ee20000300a00 */
[----:B--2---:R-:W-:Y:S03]  /*17250*/  HMMA.16816.F32.BF16 R24, R4, R8, R24 ;  /* 0x000000080418723c */ /* 0x004fe60000041818 */
[----:B------:R-:W2:Y:S11]  /*17260*/  LDL.LU.64 R8, [R1+0x5d20] ;  /* 0x005d200001087983 */ /* 0x000eb60000300a00 */
[----:B------:R-:W-:Y:S09]  /*17270*/  @!UPT UIADD3 URZ, URZ, URZ, URZ ;  /* 0x0000003f3f3ff290 */ /* 0x000ff2000fffe03f */
[----:B------:R0:W-:Y:S01]  /*17280*/  STL [R1+0x1b4], R25 ;  /* 0x0001b41901007387 */ /* 0x0001e20000100800 */
[----:B------:R-:W-:Y:S01]  /*17290*/  MOV R18, R26 ;  /* 0x0000001a00127202 */ /* 0x000fe20000000f00 */
[----:B------:R-:W-:Y:S01]  /*172a0*/  IMAD.MOV.U32 R19, RZ, RZ, R27 ;  /* 0x000000ffff137224 */ /* 0x000fe200078e001b */
[----:B------:R-:W-:Y:S01]  /*172b0*/  MOV R23, R24 ;  /* 0x0000001800177202 */ /* 0x000fe20000000f00 */
[----:B------:R-:W4:Y:S04]  /*172c0*/  LDL.LU.64 R26, [R1+0x5d18] ;  /* 0x005d1800011a7983 */ /* 0x000f280000300a00 */
[----:B0-----:R-:W5:Y:S04]  /*172d0*/  LDL.LU.64 R24, [R1+0x5d10] ;  /* 0x005d100001187983 */ /* 0x001f680000300a00 */
[----:B------:R5:W-:Y:S02]  /*172e0*/  STL.64 [R1+0x5c88], R12 ;  /* 0x005c880c01007387 */ /* 0x000be40000100a00 */
[----:B-----5:R-:W-:-:S02]  /*172f0*/  MOV R12, R25 ;  /* 0x00000019000c7202 */ /* 0x020fc40000000f00 */
[----:B------:R-:W-:Y:S01]  /*17300*/  MOV R13, R24 ;  /* 0x00000018000d7202 */ /* 0x000fe20000000f00 */
[----:B--2---:R-:W-:Y:S01]  /*17310*/  IMAD.MOV.U32 R24, RZ, RZ, R9 ;  /* 0x000000ffff187224 */ /* 0x004fe200078e0009 */
[----:B------:R-:W-:-:S05]  /*17320*/  MOV R25, R8 ;  /* 0x0000000800197202 */ /* 0x000fca0000000f00 */
[----:B------:R-:W-:Y:S04]  /*17330*/  STL.64 [R1+0x5cb8], R24 ;  /* 0x005cb81801007387 */ /* 0x000fe80000100a00 */
[----:B------:R0:W-:Y:S04]  /*17340*/  STL.64 [R1+0x5c98], R12 ;  /* 0x005c980c01007387 */ /* 0x0001e80000100a00 */
[----:B0-----:R-:W2:Y:S04]  /*17350*/  LDL.LU R12, [R1+0x150] ;  /* 0x00015000010c7983 */ /* 0x001ea80000300800 */
[----:B------:R-:W2:Y:S04]  /*17360*/  LDL.LU R13, [R1+0x154] ;  /* 0x00015400010d7983 */ /* 0x000ea80000300800 */
[----:B------:R-:W5:Y:S04]  /*17370*/  LDL.LU R14, [R1+0x158] ;  /* 0x00015800010e7983 */ /* 0x000f680000300800 */
[----:B------:R-:W5:Y:S04]  /*17380*/  LDL.LU R15, [R1+0x15c] ;  /* 0x00015c00010f7983 */ /* 0x000f680000300800 */
[----:B------:R-:W2:Y:S04]  /*17390*/  LDL.LU R24, [R1+0xe0] ;  /* 0x0000e00001187983 */ /* 0x000ea80000300800 */
[----:B------:R-:W2:Y:S01]  /*173a0*/  LDL.LU R25, [R1+0xe4] ;  /* 0x0000e40001197983 */ /* 0x000ea20000300800 */
[----:B------:R-:W-:Y:S01]  /*173b0*/  MOV R8, R0 ;  /* 0x0000000000087202 */ /* 0x000fe20000000f00 */
[----:B------:R-:W-:-:S02]  /*173c0*/  IMAD.MOV.U32 R9, RZ, RZ, R2 ;  /* 0x000000ffff097224 */ /* 0x000fc400078e0002 */
[----:B----4-:R-:W-:Y:S04]  /*173d0*/  STL.64 [R1+0x5ce8], R26 ;  /* 0x005ce81a01007387 */ /* 0x010fe80000100a00 */
[----:B--2---:R-:W-:Y:S04]  /*173e0*/  STL.64 [R1+0x5ce0], R24 ;  /* 0x005ce01801007387 */ /* 0x004fe80000100a00 */
[----:B------:R-:W2:Y:S04]  /*173f0*/  LDL.LU R0, [R1+0x5d0c] ;  /* 0x005d0c0001007983 */ /* 0x000ea80000300800 */
[----:B------:R-:W4:Y:S04]  /*17400*/  LDL.LU R2, [R1+0x5d08] ;  /* 0x005d080001027983 */ /* 0x000f280000300800 */
[----:B------:R0:W-:Y:S04]  /*17410*/  STL.64 [R1+0x5cf0], R8 ;  /* 0x005cf00801007387 */ /* 0x0001e80000100a00 */
[----:B0-----:R-:W2:Y:S04]  /*17420*/  LDL.LU.64 R8, [R1+0x80] ;  /* 0x0000800001087983 */ /* 0x001ea80000300a00 */
[----:B------:R-:W2:Y:S04]  /*17430*/  LDL.LU R24, [R1+0x180] ;  /* 0x0001800001187983 */ /* 0x000ea80000300800 */
[----:B------:R-:W2:Y:S04]  /*17440*/  LDL.LU R25, [R1+0x184] ;  /* 0x0001840001197983 */ /* 0x000ea80000300800 */
[----:B------:R-:W2:Y:S04]  /*17450*/  LDL.LU R26, [R1+0x188] ;  /* 0x00018800011a7983 */ /* 0x000ea80000300800 */
[----:B------:R-:W2:Y:S04]  /*17460*/  LDL.LU R27, [R1+0x18c] ;  /* 0x00018c00011b7983 */ /* 0x000ea80000300800 */
[----:B--2---:R-:W-:Y:S04]  /*17470*/  STL.64 [R1+0x5d00], R26 ;  /* 0x005d001a01007387 */ /* 0x004fe80000100a00 */
[----:B------:R0:W-:Y:S04]  /*17480*/  STL.64 [R1+0x5cf8], R24 ;  /* 0x005cf81801007387 */ /* 0x0001e80000100a00 */
[----:B0-----:R-:W2:Y:S04]  /*17490*/  LDL.LU R24, [R1+0x1a0] ;  /* 0x0001a00001187983 */ /* 0x001ea80000300800 */
[----:B------:R-:W2:Y:S04]  /*174a0*/  LDL.LU R25, [R1+0x1a4] ;  /* 0x0001a40001197983 */ /* 0x000ea80000300800 */
[----:B------:R-:W2:Y:S04]  /*174b0*/  LDL.LU R26, [R1+0x1a8] ;  /* 0x0001a800011a7983 */ /* 0x000ea80000300800 */
[----:B------:R-:W2:Y:S04]  /*174c0*/  LDL.LU R27, [R1+0x1ac] ;  /* 0x0001ac00011b7983 */ /* 0x000ea80000300800 */
[----:B-----5:R-:W-:Y:S04]  /*174d0*/  STL.64 [R1+0x5cb0], R14 ;  /* 0x005cb00e01007387 */ /* 0x020fe80000100a00 */
[----:B------:R0:W-:Y:S04]  /*174e0*/  STL.64 [R1+0x5ca8], R12 ;  /* 0x005ca80c01007387 */ /* 0x0001e80000100a00 */
[----:B0-----:R-:W5:Y:S04]  /*174f0*/  LDL.LU R12, [R1+0x160] ;  /* 0x00016000010c7983 */ /* 0x001f680000300800 */
[----:B------:R-:W5:Y:S04]  /*17500*/  LDL.LU R13, [R1+0x164] ;  /* 0x00016400010d7983 */ /* 0x000f680000300800 */
[----:B------:R-:W3:Y:S04]  /*17510*/  LDL.LU R14, [R1+0x168] ;  /* 0x00016800010e7983 */ /* 0x000ee80000300800 */
[----:B------:R-:W3:Y:S01]  /*17520*/  LDL.LU R15, [R1+0x16c] ;  /* 0x00016c00010f7983 */ /* 0x000ee20000300800 */
[----:B--2---:R-:W-:Y:S03]  /*17530*/  HMMA.16816.F32.BF16 R24, R4, R8, R24 ;  /* 0x000000080418723c */ /* 0x004fe60000041818 */
[----:B---3--:R-:W-:Y:S04]  /*17540*/  STL.64 [R1+0x5cc8], R14 ;  /* 0x005cc80e01007387 */ /* 0x008fe80000100a00 */
[----:B-----5:R0:W-:Y:S04]  /*17550*/  STL.64 [R1+0x5cc0], R12 ;  /* 0x005cc00c01007387 */ /* 0x0201e80000100a00 */
[----:B0-----:R-:W2:Y:S04]  /*17560*/  LDL.LU R12, [R1+0x170] ;  /* 0x00017000010c7983 */ /* 0x001ea80000300800 */
[----:B------:R-:W2:Y:S04]  /*17570*/  LDL.LU R13, [R1+0x174] ;  /* 0x00017400010d7983 */ /* 0x000ea80000300800 */
[----:B------:R-:W2:Y:S04]  /*17580*/  LDL.LU R14, [R1+0x178] ;  /* 0x00017800010e7983 */ /* 0x000ea80000300800 */
[----:B------:R-:W2:Y:S04]  /*17590*/  LDL.LU R15, [R1+0x17c] ;  /* 0x00017c00010f7983 */ /* 0x000ea80000300800 */
[----:B------:R-:W-:Y:S04]  /*175a0*/  STL.64 [R1+0x5c68], R22 ;  /* 0x005c681601007387 */ /* 0x000fe80000100a00 */
[----:B------:R0:W-:Y:S02]  /*175b0*/  STL.64 [R1+0x5c60], R20 ;  /* 0x005c601401007387 */ /* 0x0001e40000100a00 */
[----:B0-----:R-:W-:-:S02]  /*175c0*/  MOV R20, R11 ;  /* 0x0000000b00147202 */ /* 0x001fc40000000f00 */
[----:B------:R-:W-:-:S05]  /*175d0*/  MOV R21, R10 ;  /* 0x0000000a00157202 */ /* 0x000fca0000000f00 */
[----:B------:R0:W-:Y:S04]  /*175e0*/  STL.64 [R1+0x5c90], R20 ;  /* 0x005c901401007387 */ /* 0x0001e80000100a00 */
[----:B0-----:R-:W3:Y:S04]  /*175f0*/  LDL.LU R20, [R1+0x140] ;  /* 0x0001400001147983 */ /* 0x001ee80000300800 */
[----:B------:R-:W3:Y:S04]  /*17600*/  LDL.LU R21, [R1+0x144] ;  /* 0x0001440001157983 */ /* 0x000ee80000300800 */
[----:B------:R-:W3:Y:S04]  /*17610*/  LDL.LU R22, [R1+0x148] ;  /* 0x0001480001167983 */ /* 0x000ee80000300800 */
[----:B------:R-:W3:Y:S04]  /*17620*/  LDL.LU R23, [R1+0x14c] ;  /* 0x00014c0001177983 */ /* 0x000ee80000300800 */
[----:B------:R4:W-:Y:S04]  /*17630*/  STL.64 [R1+0x5c58], R18 ;  /* 0x005c581201007387 */ /* 0x0009e80000100a00 */
[----:B------:R0:W-:Y:S01]  /*17640*/  STL.64 [R1+0x5c50], R16 ;  /* 0x005c501001007387 */ /* 0x0001e20000100a00 */
[----:B----4-:R-:W-:-:S03]  /*17650*/  IMAD.MOV.U32 R18, RZ, RZ, R2 ;  /* 0x000000ffff127224 */ /* 0x010fc600078e0002 */
[----:B0-----:R-:W4:Y:S01]  /*17660*/  LDL.LU R16, [R1+0x120] ;  /* 0x0001200001107983 */ /* 0x001f220000300800 */
[----:B------:R-:W-:-:S03]  /*17670*/  MOV R19, R0 ;  /* 0x0000000000137202 */ /* 0x000fc60000000f00 */
[----:B------:R-:W4:Y:S01]  /*17680*/  LDL.LU R17, [R1+0x124] ;  /* 0x0001240001117983 */ /* 0x000f220000300800 */
[----:B------:R-:W-:-:S03]  /*17690*/  MOV R2, R8 ;  /* 0x0000000800027202 */ /* 0x000fc60000000f00 */
[----:B------:R-:W-:Y:S01]  /*176a0*/  STL.64 [R1+0x1a0], R24 ;  /* 0x0001a01801007387 */ /* 0x000fe20000100a00 */
[----:B------:R-:W-:-:S03]  /*176b0*/  IMAD.MOV.U32 R0, RZ, RZ, R9 ;  /* 0x000000ffff007224 */ /* 0x000fc600078e0009 */
[----:B------:R0:W-:Y:S04]  /*176c0*/  STL.64 [R1+0x1a8], R26 ;  /* 0x0001a81a01007387 */ /* 0x0001e80000100a00 */
[----:B0-----:R-:W5:Y:S04]  /*176d0*/  LDL.LU.64 R26, [R1+0x5d00] ;  /* 0x005d0000011a7983 */ /* 0x001f680000300a00 */
[----:B------:R-:W5:Y:S04]  /*176e0*/  LDL.LU.64 R24, [R1+0x5cf8] ;  /* 0x005cf80001187983 */ /* 0x000f680000300a00 */
[----:B------:R-:W5:Y:S02]  /*176f0*/  LDL.LU.64 R8, [R1+0x5cf0] ;  /* 0x005cf00001087983 */ /* 0x000f640000300a00 */
[----:B-----5:R-:W-:Y:S02]  /*17700*/  HMMA.16816.F32.BF16 R4, R4, R8, R24 ;  /* 0x000000080404723c */ /* 0x020fe40000041818 */
[----:B------:R-:W5:Y:S04]  /*17710*/  LDL.LU.64 R26, [R1+0x5ce8] ;  /* 0x005ce800011a7983 */ /* 0x000f680000300a00 */
[----:B------:R-:W2:Y:S04]  /*17720*/  LDL.LU.64 R24, [R1+0x5ce0] ;  /* 0x005ce00001187983 */ /* 0x000ea80000300a00 */
[----:B------:R-:W2:Y:S04]  /*17730*/  LDL.LU.64 R10, [R1+0x5cd8] ;  /* 0x005cd800010a7983 */ /* 0x000ea80000300a00 */
[----:B------:R-:W2:Y:S09]  /*17740*/  LDL.LU.64 R8, [R1+0x5cd0] ;  /* 0x005cd00001087983 */ /* 0x000eb20000300a00 */
[----:B------:R-:W-:Y:S04]  /*17750*/  STL.64 [R1+0x180], R4 ;  /* 0x0001800401007387 */ /* 0x000fe80000100a00 */
[----:B------:R-:W-:Y:S04]  /*17760*/  STL.64 [R1+0x188], R6 ;  /* 0x0001880601007387 */ /* 0x000fe80000100a00 */
[----:B------:R-:W0:Y:S04]  /*17770*/  LDSM.16.MT88.4 R4, [R3+0x6000] ;  /* 0x006000000304783b */ /* 0x000e280000004200 */
[----:B0-----:R-:W-:Y:S04]  /*17780*/  STL.64 [R1+0x5c00], R6 ;  /* 0x005c000601007387 */ /* 0x001fe80000100a00 */
[----:B------:R5:W-:Y:S02]  /*17790*/  STL.64 [R1+0x5bf8], R4 ;  /* 0x005bf80401007387 */ /* 0x000be40000100a00 */
[----:B-----5:R-:W-:-:S02]  /*177a0*/  MOV R4, R27 ;  /* 0x0000001b00047202 */ /* 0x020fc40000000f00 */
[----:B------:R-:W-:Y:S02]  /*177b0*/  MOV R5, R26 ;  /* 0x0000001a00057202 */ /* 0x000fe40000000f00 */
[C---:B--2---:R-:W-:Y:S01]  /*177c0*/  HMMA.16816.F32.BF16 R24, R8.reuse, R24, R12 ;  /* 0x000000180818723c */ /* 0x044fe2000004180c */
[----:B------:R-:W2:Y:S04]  /*177d0*/  LDL.LU.64 R14, [R1+0x5cc8] ;  /* 0x005cc800010e7983 */ /* 0x000ea80000300a00 */
[----:B------:R-:W2:Y:S11]  /*177e0*/  LDL.LU.64 R12, [R1+0x5cc0] ;  /* 0x005cc000010c7983 */ /* 0x000eb60000300a00 */
[----:B------:R-:W-:Y:S07]  /*177f0*/  @!UPT UIADD3 URZ, URZ, URZ, URZ ;  /* 0x0000003f3f3ff290 */ /* 0x000fee000fffe03f */
[----:B------:R0:W-:Y:S04]  /*17800*/  STL.64 [R1+0x170], R24 ;  /* 0x0001701801007387 */ /* 0x0001e80000100a00 */
[----:B------:R2:W-:Y:S04]  /*17810*/  STL.64 [R1+0x178], R26 ;  /* 0x0001781a01007387 */ /* 0x0005e80000100a00 */
[----:B0-----:R-:W2:Y:S02]  /*17820*/  LDL.LU.64 R24, [R1+0x5cb8] ;  /* 0x005cb80001187983 */ /* 0x001ea40000300a00 */
[C---:B--2---:R-:W-:Y:S02]  /*17830*/  HMMA.16816.F32.BF16 R24, R8.reuse, R24, R12 ;  /* 0x000000180818723c */ /* 0x044fe4000004180c */
[----:B------:R-:W2:Y:S04]  /*17840*/  LDL.LU.64 R14, [R1+0x5cb0] ;  /* 0x005cb000010e7983 */ /* 0x000ea80000300a00 */
[----:B------:R-:W2:Y:S11]  /*17850*/  LDL.LU.64 R12, [R1+0x5ca8] ;  /* 0x005ca800010c7983 */ /* 0x000eb60000300a00 */
[----:B------:R-:W-:Y:S06]  /*17860*/  @!UPT UIADD3 URZ, URZ, URZ, URZ ;  /* 0x0000003f3f3ff290 */ /* 0x000fec000fffe03f */
[----:B------:R0:W-:Y:S04]  /*17870*/  STL.64 [R1+0x160], R24 ;  /* 0x0001601801007387 */ /* 0x0001e80000100a00 */
[----:B------:R2:W-:Y:S04]  /*17880*/  STL.64 [R1+0x168], R26 ;  /* 0x0001681a01007387 */ /* 0x0005e80000100a00 */
[----:B0-----:R-:W2:Y:S02]  /*17890*/  LDL.LU.64 R24, [R1+0x5ca0] ;  /* 0x005ca00001187983 */ /* 0x001ea40000300a00 */
[C---:B--2---:R-:W-:Y:S02]  /*178a0*/  HMMA.16816.F32.BF16 R24, R8.reuse, R24, R12 ;  /* 0x000000180818723c */ /* 0x044fe4000004180c */
[----:B------:R-:W3:Y:S11]  /*178b0*/  LDL.LU.64 R12, [R1+0x5c98] ;  /* 0x005c9800010c7983 */ /* 0x000ef60000300a00 */
[----:B------:R-:W-:Y:S10]  /*178c0*/  @!UPT UIADD3 URZ, URZ, URZ, URZ ;  /* 0x0000003f3f3ff290 */ /* 0x000ff4000fffe03f */
[----:B------:R-:W-:Y:S04]  /*178d0*/  STL.64 [R1+0x150], R24 ;  /* 0x0001501801007387 */ /* 0x000fe80000100a00 */
[----:B------:R-:W-:Y:S04]  /*178e0*/  STL.64 [R1+0x158], R26 ;  /* 0x0001581a01007387 */ /* 0x000fe80000100a00 */
[----:B------:R-:W0:Y:S04]  /*178f0*/  LDSM.16.MT88.4 R24, [R3+0x6100] ;  /* 0x006100000318783b */ /* 0x000e280000004200 */
[----:B0-----:R0:W-:Y:S04]  /*17900*/  STL [R1+0x5ac4], R24 ;  /* 0x005ac41801007387 */ /* 0x0011e80000100800 */
[----:B------:R1:W-:Y:S04]  /*17910*/  STL [R1+0x5ac0], R25 ;  /* 0x005ac01901007387 */ /* 0x0003e80000100800 */
[----:B------:R2:W-:Y:S04]  /*17920*/  STL [R1+0x5abc], R26 ;  /* 0x005abc1a01007387 */ /* 0x0005e80000100800 */
[----:B------:R5:W-:Y:S04]  /*17930*/  STL [R1+0x5ab8], R27 ;  /* 0x005ab81b01007387 */ /* 0x000be80000100800 */
[----:B0-----:R-:W4:Y:S04]  /*17940*/  LDL.LU R24, [R1+0x130] ;  /* 0x0001300001187983 */ /* 0x001f280000300800 */
[----:B-1----:R-:W4:Y:S04]  /*17950*/  LDL.LU R25, [R1+0x134] ;  /* 0x0001340001197983 */ /* 0x002f280000300800 */
[----:B--2---:R-:W4:Y:S04]  /*17960*/  LDL.LU R26, [R1+0x138] ;  /* 0x00013800011a7983 */ /* 0x004f280000300800 */
[----:B-----5:R-:W4:Y:S04]  /*17970*/  LDL.LU R27, [R1+0x13c] ;  /* 0x00013c00011b7983 */ /* 0x020f280000300800 */
[----:B------:R-:W-:Y:S01]  /*17980*/  STL [R1+0x59e8], R3 ;  /* 0x0059e80301007387 */ /* 0x000fe20000100800 */
[C---:B---3--:R-:W-:Y:S03]  /*17990*/  HMMA.16816.F32.BF16 R12, R8.reuse, R12, R20 ;  /* 0x0000000c080c723c */ /* 0x048fe60000041814 */
[----:B------:R-:W2:Y:S11]  /*179a0*/  LDL.LU.64 R20, [R1+0x5c90] ;  /* 0x005c900001147983 */ /* 0x000eb60000300a00 */
[----:B------:R-:W-:Y:S09]  /*179b0*/  @!UPT UIADD3 URZ, URZ, URZ, URZ ;  /* 0x0000003f3f3ff290 */ /* 0x000ff2000fffe03f */
[----:B------:R0:W-:Y:S04]  /*179c0*/  STL.64 [R1+0x140], R12 ;  /* 0x0001400c01007387 */ /* 0x0001e80000100a00 */
[----:B------:R-:W-:Y:S04]  /*179d0*/  STL.64 [R1+0x148], R14 ;  /* 0x0001480e01007387 */ /* 0x000fe80000100a00 */
[----:B0-----:R-:W3:Y:S01]  /*179e0*/  LDL.LU.64 R12, [R1+0x5c88] ;  /* 0x005c8800010c7983 */ /* 0x001ee20000300a00 */
[C---:B----4-:R-:W-:Y:S11]  /*179f0*/  HMMA.16816.F32.BF16 R4, R8.reuse, R4, R24 ;  /* 0x000000040804723c */ /* 0x050ff60000041818 */
[----:B------:R-:W-:Y:S11]  /*17a00*/  @!UPT UIADD3 URZ, URZ, URZ, URZ ;  /* 0x0000003f3f3ff290 */ /* 0x000ff6000fffe03f */
[----:B------:R-:W-:Y:S02]  /*17a10*/  @!UPT UIADD3 URZ, URZ, URZ, URZ ;  /* 0x0000003f3f3ff290 */ /* 0x000fe4000fffe03f */
[----:B------:R-:W-:Y:S01]  /*17a20*/  IMAD.MOV.U32 R27, RZ, RZ, R7 ;  /* 0x000000ffff1b7224 */ /* 0x000fe200078e0007 */
[----:B------:R-:W-:Y:S01]  /*17a30*/  MOV R26, R6 ;  /* 0x00000006001a7202 */ /* 0x000fe20000000f00 */
[----:B------:R-:W-:Y:S01]  /*17a40*/  IMAD.MOV.U32 R24, RZ, RZ, R4 ;  /* 0x000000ffff187224 */ /* 0x000fe200078e0004 */
[----:B------:R-:W-:Y:S02]  /*17a50*/  MOV R25, R5 ;  /* 0x0000000500197202 */ /* 0x000fe40000000f00 */
[----:B------:R-:W-:Y:S04]  /*17a60*/  STL [R1+0x5ad4], R27 ;  /* 0x005ad41b01007387 */ /* 0x000fe80000100800 */
[----:B------:R-:W-:Y:S04]  /*17a70*/  STL [R1+0x5ad0], R26 ;  /* 0x005ad01a01007387 */ /* 0x000fe80000100800 */
[----:B------:R-:W-:Y:S04]  /*17a80*/  STL [R1+0x5acc], R25 ;  /* 0x005acc1901007387 */ /* 0x000fe80000100800 */
[----:B------:R0:W-:Y:S01]  /*17a90*/  STL [R1+0x5ac8], R24 ;  /* 0x005ac81801007387 */ /* 0x0001e20000100800 */
[----:B--2---:R-:W-:Y:S11]  /*17aa0*/  HMMA.16816.F32.BF16 R16, R8, R20, R16 ;  /* 0x000000140810723c */ /* 0x004ff60000041810 */
[----:B------:R-:W-:Y:S11]  /*17ab0*/  @!UPT UIADD3 URZ, URZ, URZ, URZ ;  /* 0x0000003f3f3ff290 */ /* 0x000ff6000fffe03f */
[----:B------:R-:W-:Y:S01]  /*17ac0*/  @!UPT UIADD3 URZ, URZ, URZ, URZ ;  /* 0x0000003f3f3ff290 */ /* 0x000fe2000fffe03f */
[----:B------:R-:W-:Y:S04]  /*17ad0*/  STL.64 [R1+0x120], R16 ;  /* 0x0001201001007387 */ /* 0x000fe80000100a00 */
[----:B------:R-:W-:Y:S04]  /*17ae0*/  STL.64 [R1+0x128], R18 ;  /* 0x0001281201007387 */ /* 0x000fe80000100a00 */
[----:B0-----:R-:W2:Y:S01]  /*17af0*/  LDL.LU R24, [R1+0x10] ;  /* 0x0000100001187983 */ /* 0x001ea20000300800 */
[----:B---3--:R-:W-:-:S03]  /*17b00*/  MOV R4, R13 ;  /* 0x0000000d00047202 */ /* 0x008fc60000000f00 */
[----:B------:R-:W2:Y:S01]  /*17b10*/  LDL.LU R25, [R1+0x14] ;  /* 0x0000140001197983 */ /* 0x000ea20000300800 */
[----:B------:R-:W-:-:S05]  /*17b20*/  MOV R5, R12 ;  /* 0x0000000c00057202 */ /* 0x000fca0000000f00 */
[----:B------:R0:W-:Y:S04]  /*17b30*/  STL.64 [R1+0x5c10], R4 ;  /* 0x005c100401007387 */ /* 0x0001e80000100a00 */
[----:B0-----:R-:W3:Y:S04]  /*17b40*/  LDL.LU R4, [R1+0x2b0] ;  /* 0x0002b00001047983 */ /* 0x001ee80000300800 */
[----:B------:R-:W3:Y:S04]  /*17b50*/  LDL.LU R5, [R1+0x2b4] ;  /* 0x0002b40001057983 */ /* 0x000ee80000300800 */
[----:B------:R-:W4:Y:S04]  /*17b60*/  LDL.LU R6, [R1+0x2b8] ;  /* 0x0002b80001067983 */ /* 0x000f280000300800 */
[----:B------:R-:W4:Y:S04]  /*17b70*/  LDL.LU R7, [R1+0x2bc] ;  /* 0x0002bc0001077983 */ /* 0x000f280000300800 */
[----:B------:R-:W5:Y:S04]  /*17b80*/  LDL.LU R16, [R1+0xf0] ;  /* 0x0000f00001107983 */ /* 0x000f680000300800 */
[----:B------:R-:W5:Y:S04]  /*17b90*/  LDL.LU R17, [R1+0xf4] ;  /* 0x0000f40001117983 */ /* 0x000f680000300800 */
[----:B------:R-:W2:Y:S04]  /*17ba0*/  LDL.LU R18, [R1+0xf8] ;  /* 0x0000f80001127983 */ /* 0x000ea80000300800 */
[----:B------:R-:W2:Y:S04]  /*17bb0*/  LDL.LU R19, [R1+0xfc] ;  /* 0x0000fc0001137983 */ /* 0x000ea80000300800 */
[----:B--2---:R-:W-:Y:S04]  /*17bc0*/  STL.64 [R1+0x5c78], R18 ;  /* 0x005c781201007387 */ /* 0x004fe80000100a00 */
[----:B-----5:R-:W-:Y:S04]  /*17bd0*/  STL.64 [R1+0x5c70], R16 ;  /* 0x005c701001007387 */ /* 0x020fe80000100a00 */
[----:B------:R-:W2:Y:S04]  /*17be0*/  LDL.LU R20, [R1] ;  /* 0x0000000001147983 */ /* 0x000ea80000300800 */
[----:B------:R-:W2:Y:S04]  /*17bf0*/  LDL.LU R21, [R1+0x4] ;  /* 0x0000040001157983 */ /* 0x000ea80000300800 */
[----:B--2---:R0:W-:Y:S04]  /*17c00*/  STL.64 [R1+0x5c80], R20 ;  /* 0x005c801401007387 */ /* 0x0041e80000100a00 */
[----:B0-----:R-:W2:Y:S04]  /*17c10*/  LDL.LU R20, [R1+0x110] ;  /* 0x0001100001147983 */ /* 0x001ea80000300800 */
[----:B------:R-:W2:Y:S04]  /*17c20*/  LDL.LU R21, [R1+0x114] ;  /* 0x0001140001157983 */ /* 0x000ea80000300800 */
[----:B------:R-:W2:Y:S04]  /*17c30*/  LDL.LU R22, [R1+0x118] ;  /* 0x0001180001167983 */ /* 0x000ea80000300800 */
[----:B------:R-:W2:Y:S04]  /*17c40*/  LDL.LU R23, [R1+0x11c] ;  /* 0x00011c0001177983 */ /* 0x000ea80000300800 */
        /* <DEDUP_REMOVED lines=8> */
[----:B----4-:R-:W-:Y:S04]  /*17cd0*/  STL.64 [R1+0x5c20], R6 ;  /* 0x005c200601007387 */ /* 0x010fe80000100a00 */
[----:B---3--:R0:W-:Y:S04]  /*17ce0*/  STL.64 [R1+0x5c18], R4 ;  /* 0x005c180401007387 */ /* 0x0081e80000100a00 */
[----:B0-----:R-:W3:Y:S04]  /*17cf0*/  LDL.LU R4, [R1+0xb0] ;  /* 0x0000b00001047983 */ /* 0x001ee80000300800 */
[----:B------:R-:W3:Y:S01]  /*17d00*/  LDL.LU R5, [R1+0xb4] ;  /* 0x0000b40001057983 */ /* 0x000ee20000300800 */
[C---:B--2---:R-:W-:Y:S11]  /*17d10*/  HMMA.16816.F32.BF16 R20, R8.reuse, R24, R20 ;  /* 0x000000180814723c */ /* 0x044ff60000041814 */
[----:B------:R-:W-:Y:S11]  /*17d20*/  @!UPT UIADD3 URZ, URZ, URZ, URZ ;  /* 0x0000003f3f3ff290 */ /* 0x000ff6000fffe03f */
[----:B------:R-:W-:Y:S02]  /*17d30*/  @!UPT UIADD3 URZ, URZ, URZ, URZ ;  /* 0x0000003f3f3ff290 */ /* 0x000fe4000fffe03f */
[----:B------:R-:W-:Y:S01]  /*17d40*/  IMAD.MOV.U32 R27, RZ, RZ, R20 ;  /* 0x000000ffff1b7224 */ /* 0x000fe200078e0014 */
[----:B------:R-:W-:Y:S02]  /*17d50*/  MOV R26, R21 ;  /* 0x00000015001a7202 */ /* 0x000fe40000000f00 */
[----:B------:R-:W-:Y:S01]  /*17d60*/  MOV R25, R22 ;  /* 0x0000001600197202 */ /* 0x000fe20000000f00 */
[----:B------:R-:W-:Y:S01]  /*17d70*/  IMAD.MOV.U32 R24, RZ, RZ, R23 ;  /* 0x000000ffff187224 */ /* 0x000fe200078e0017 */
[----:B---3--:R0:W-:Y:S04]  /*17d80*/  STL.64 [R1+0x5c38], R4 ;  /* 0x005c380401007387 */ /* 0x0081e80000100a00 */
[----:B0-----:R-:W2:Y:S04]  /*17d90*/  LDL.LU R4, [R1+0x2d0] ;  /* 0x0002d00001047983 */ /* 0x001ea80000300800 */
[----:B------:R-:W2:Y:S04]  /*17da0*/  LDL.LU R5, [R1+0x2d4] ;  /* 0x0002d40001057983 */ /* 0x000ea80000300800 */
[----:B------:R-:W2:Y:S04]  /*17db0*/  LDL.LU R6, [R1+0x2d8] ;  /* 0x0002d80001067983 */ /* 0x000ea80000300800 */
[----:B------:R-:W2:Y:S04]  /*17dc0*/  LDL.LU R7, [R1+0x2dc] ;  /* 0x0002dc0001077983 */ /* 0x000ea80000300800 */
[----:B------:R-:W5:Y:S04]  /*17dd0*/  LDL.LU.64 R20, [R1+0x5c80] ;  /* 0x005c800001147983 */ /* 0x000f680000300a00 */
[----:B------:R-:W-:Y:S04]  /*17de0*/  STL [R1+0x5ae8], R25 ;  /* 0x005ae81901007387 */ /* 0x000fe80000100800 */
[----:B------:R-:W-:Y:S04]  /*17df0*/  STL [R1+0x5ae4], R26 ;  /* 0x005ae41a01007387 */ /* 0x000fe80000100800 */
[----:B------:R-:W-:Y:S04]  /*17e00*/  STL [R1+0x5ae0], R27 ;  /* 0x005ae01b01007387 */ /* 0x000fe80000100800 */
[----:B------:R0:W-:Y:S04]  /*17e10*/  STL [R1+0x5adc], R24 ;  /* 0x005adc1801007387 */ /* 0x0001e80000100800 */
[----:B0-----:R-:W3:Y:S04]  /*17e20*/  LDL.LU R24, [R1+0x2a0] ;  /* 0x0002a00001187983 */ /* 0x001ee80000300800 */
[----:B------:R-:W3:Y:S04]  /*17e30*/  LDL.LU R25, [R1+0x2a4] ;  /* 0x0002a40001197983 */ /* 0x000ee80000300800 */
[----:B------:R-:W4:Y:S04]  /*17e40*/  LDL.LU R26, [R1+0x2a8] ;  /* 0x0002a800011a7983 */ /* 0x000f280000300800 */
[----:B------:R-:W4:Y:S01]  /*17e50*/  LDL.LU R27, [R1+0x2ac] ;  /* 0x0002ac00011b7983 */ /* 0x000f220000300800 */
[C---:B-----5:R-:W-:Y:S03]  /*17e60*/  HMMA.16816.F32.BF16 R20, R8.reuse, R20, R16 ;  /* 0x000000140814723c */ /* 0x060fe60000041810 */
[----:B----4-:R-:W-:Y:S04]  /*17e70*/  STL.64 [R1+0x5c30], R26 ;  /* 0x005c301a01007387 */ /* 0x010fe80000100a00 */
[----:B---3--:R0:W-:Y:S04]  /*17e80*/  STL.64 [R1+0x5c28], R24 ;  /* 0x005c281801007387 */ /* 0x0081e80000100a00 */
[----:B0-----:R-:W3:Y:S04]  /*17e90*/  LDL.LU R24, [R1+0x2c0] ;  /* 0x0002c00001187983 */ /* 0x001ee80000300800 */
[----:B------:R-:W3:Y:S04]  /*17ea0*/  LDL.LU R25, [R1+0x2c4] ;  /* 0x0002c40001197983 */ /* 0x000ee80000300800 */
[----:B------:R-:W3:Y:S04]  /*17eb0*/  LDL.LU R26, [R1+0x2c8] ;  /* 0x0002c800011a7983 */ /* 0x000ee80000300800 */
[----:B------:R-:W3:Y:S04]  /*17ec0*/  LDL.LU R27, [R1+0x2cc] ;  /* 0x0002cc00011b7983 */ /* 0x000ee80000300800 */
[----:B------:R-:W4:Y:S04]  /*17ed0*/  LDL.LU.64 R18, [R1+0x5c78] ;  /* 0x005c780001127983 */ /* 0x000f280000300a00 */
[----:B------:R-:W4:Y:S04]  /*17ee0*/  LDL.LU.64 R16, [R1+0x5c70] ;  /* 0x005c700001107983 */ /* 0x000f280000300a00 */
[----:B------:R-:W-:Y:S04]  /*17ef0*/  STL.64 [R1+0x100], R20 ;  /* 0x0001001401007387 */ /* 0x000fe80000100a00 */
[----:B------:R0:W-:Y:S04]  /*17f00*/  STL.64 [R1+0x108], R22 ;  /* 0x0001081601007387 */ /* 0x0001e80000100a00 */
[----:B0-----:R-:W5:Y:S04]  /*17f10*/  LDL.LU.64 R22, [R1+0x5c68] ;  /* 0x005c680001167983 */ /* 0x001f680000300a00 */
[----:B------:R-:W4:Y:S02]  /*17f20*/  LDL.LU.64 R20, [R1+0x5c60] ;  /* 0x005c600001147983 */ /* 0x000f240000300a00 */
[C---:B----4-:R-:W-:Y:S11]  /*17f30*/  HMMA.16816.F32.BF16 R16, R8.reuse, R20, R16 ;  /* 0x000000140810723c */ /* 0x050ff60000041810 */
[----:B------:R-:W-:Y:S11]  /*17f40*/  @!UPT UIADD3 URZ, URZ, URZ, URZ ;  /* 0x0000003f3f3ff290 */ /* 0x000ff6000fffe03f */
[----:B------:R-:W-:Y:S01]  /*17f50*/  @!UPT UIADD3 URZ, URZ, URZ, URZ ;  /* 0x0000003f3f3ff290 */ /* 0x000fe2000fffe03f */
[----:B------:R-:W-:Y:S04]  /*17f60*/  STL.64 [R1+0xf0], R16 ;  /* 0x0000f01001007387 */ /* 0x000fe80000100a00 */
[----:B------:R0:W-:Y:S04]  /*17f70*/  STL.64 [R1+0xf8], R18 ;  /* 0x0000f81201007387 */ /* 0x0001e80000100a00 */
[----:B0-----:R-:W4:Y:S04]  /*17f80*/  LDL.LU.64 R18, [R1+0x5c58] ;  /* 0x005c580001127983 */ /* 0x001f280000300a00 */
[----:B------:R-:W2:Y:S02]  /*17f90*/  LDL.LU.64 R16, [R1+0x5c50] ;  /* 0x005c500001107983 */ /* 0x000ea40000300a00 */
[C---:B--2---:R-:W-:Y:S11]  /*17fa0*/  HMMA.16816.F32.BF16 R12, R8.reuse, R16, R12 ;  /* 0x00000010080c723c */ /* 0x044ff6000004180c */
[----:B------:R-:W-:Y:S11]  /*17fb0*/  @!UPT UIADD3 URZ, URZ, URZ, URZ ;  /* 0x0000003f3f3ff290 */ /* 0x000ff6000fffe03f */
[----:B------:R-:W-:Y:S01]  /*17fc0*/  @!UPT UIADD3 URZ, URZ, URZ, URZ ;  /* 0x0000003f3f3ff290 */ /* 0x000fe2000fffe03f */
[----:B------:R-:W-:Y:S04]  /*17fd0*/  STL.64 [R1+0xd0], R12 ;  /* 0x0000d00c01007387 */ /* 0x000fe80000100a00 */
[----:B------:R0:W-:Y:S04]  /*17fe0*/  STL.64 [R1+0xd8], R14 ;  /* 0x0000d80e01007387 */ /* 0x0001e80000100a00 */
[----:B0-----:R-:W2:Y:S04]  /*17ff0*/  LDL.LU.64 R14, [R1+0x5c48] ;  /* 0x005c4800010e7983 */ /* 0x001ea80000300a00 */
[----:B------:R-:W2:Y:S02]  /*18000*/  LDL.LU.64 R12, [R1+0x5c40] ;  /* 0x005c4000010c7983 */ /* 0x000ea40000300a00 */
[----:B--2---:R-:W-:Y:S11]  /*18010*/  HMMA.16816.F32.BF16 R4, R8, R12, R4 ;  /* 0x0000000c0804723c */ /* 0x004ff60000041804 */
[----:B------:R-:W-:Y:S11]  /*18020*/  @!UPT UIADD3 URZ, URZ, URZ, URZ ;  /* 0x0000003f3f3ff290 */ /* 0x000ff6000fffe03f */
[----:B------:R-:W-:Y:S01]  /*18030*/  @!UPT UIADD3 URZ, URZ, URZ, URZ ;  /* 0x0000003f3f3ff290 */ /* 0x000fe2000fffe03f */
[----:B------:R0:W-:Y:S04]  /*18040*/  STL.64 [R1+0xc0], R4 ;  /* 0x0000c00401007387 */ /* 0x0001e80000100a00 */
[----:B------:R3:W-:Y:S04]  /*18050*/  STL.64 [R1+0xc8], R6 ;  /* 0x0000c80601007387 */ /* 0x0007e80000100a00 */
[----:B0-----:R-:W3:Y:S01]  /*18060*/  LDL.LU.64 R4, [R1+0x5c38] ;  /* 0x005c380001047983 */ /* 0x001ee20000300a00 */
[----:B------:R-:W-:-:S03]  /*18070*/  MOV R12, R29 ;  /* 0x0000001d000c7202 */ /* 0x000fc60000000f00 */
[----:B------:R0:W-:Y:S01]  /*18080*/  STL.64 [R1+0x5bf0], R14 ;  /* 0x005bf00e01007387 */ /* 0x0001e20000100a00 */
[----:B------:R-:W-:Y:S01]  /*18090*/  MOV R13, R28 ;  /* 0x0000001c000d7202 */ /* 0x000fe20000000f00 */
[C---:B---3--:R-:W-:Y:S02]  /*180a0*/  HMMA.16816.F32.BF16 R4, R8.reuse, R4, R24 ;  /* 0x000000040804723c */ /* 0x048fe40000041818 */
[----:B------:R-:W2:Y:S04]  /*180b0*/  LDL.LU.64 R26, [R1+0x5c30] ;  /* 0x005c3000011a7983 */ /* 0x000ea80000300a00 */
[----:B------:R-:W2:Y:S11]  /*180c0*/  LDL.LU.64 R24, [R1+0x5c28] ;  /* 0x005c280001187983 */ /* 0x000eb60000300a00 */
[----:B------:R-:W-:Y:S07]  /*180d0*/  @!UPT UIADD3 URZ, URZ, URZ, URZ ;  /* 0x0000003f3f3ff290 */ /* 0x000fee000fffe03f */
[----:B------:R-:W-:Y:S01]  /*180e0*/  MOV R17, R6 ;  /* 0x0000000600117202 */ /* 0x000fe20000000f00 */
[----:B------:R-:W-:Y:S01]  /*180f0*/  IMAD.MOV.U32 R16, RZ, RZ, R7 ;  /* 0x000000ffff107224 */ /* 0x000fe200078e0007 */
[----:B------:R-:W-:Y:S01]  /*18100*/  MOV R28, R5 ;  /* 0x00000005001c7202 */ /* 0x000fe20000000f00 */
[----:B------:R-:W-:Y:S01]  /*18110*/  IMAD.MOV.U32 R29, RZ, RZ, R4 ;  /* 0x000000ffff1d7224 */ /* 0x000fe200078e0004 */
[----:B------:R-:W0:Y:S04]  /*18120*/  LDL.LU.64 R6, [R1+0x5c20] ;  /* 0x005c200001067983 */ /* 0x000e280000300a00 */
[----:B------:R-:W0:Y:S04]  /*18130*/  LDL.LU.64 R4, [R1+0x5c18] ;  /* 0x005c180001047983 */ /* 0x000e280000300a00 */
[----:B------:R1:W-:Y:S04]  /*18140*/  STL [R1+0x59f8], R16 ;  /* 0x0059f81001007387 */ /* 0x0003e80000100800 */
[----:B------:R3:W-:Y:S04]  /*18150*/  STL [R1+0x59f4], R17 ;  /* 0x0059f41101007387 */ /* 0x0007e80000100800 */
[----:B----4-:R-:W-:Y:S04]  /*18160*/  STL.64 [R1+0x5ba8], R18 ;  /* 0x005ba81201007387 */ /* 0x010fe80000100a00 */
[----:B------:R4:W-:Y:S04]  /*18170*/  STL [R1+0x59f0], R28 ;  /* 0x0059f01c01007387 */ /* 0x0009e80000100800 */
[----:B------:R0:W-:Y:S02]  /*18180*/  STL [R1+0x59ec], R29 ;  /* 0x0059ec1d01007387 */ /* 0x0001e40000100800 */
[----:B0-----:R-:W-:Y:S02]  /*18190*/  HMMA.16816.F32.BF16 R12, R8, R12, R4 ;  /* 0x0000000c080c723c */ /* 0x001fe40000041804 */
[----:B------:R-:W2:Y:S01]  /*181a0*/  LDL.LU.64 R4, [R1+0x5c10] ;  /* 0x005c100001047983 */ /* 0x000ea20000300a00 */
[----:B-1----:R-:W-:-:S02]  /*181b0*/  MOV R16, R2 ;  /* 0x0000000200107202 */ /* 0x002fc40000000f00 */
[----:B---3--:R-:W-:Y:S11]  /*181c0*/  MOV R17, R0 ;  /* 0x0000000000117202 */ /* 0x008ff60000000f00 */
[----:B------:R-:W-:Y:S08]  /*181d0*/  @!UPT UIADD3 URZ, URZ, URZ, URZ ;  /* 0x0000003f3f3ff290 */ /* 0x000ff0000fffe03f */
[----:B------:R-:W-:Y:S01]  /*181e0*/  MOV R2, R15 ;  /* 0x0000000f00027202 */ /* 0x000fe20000000f00 */
[----:B------:R-:W-:Y:S01]  /*181f0*/  IMAD.MOV.U32 R3, RZ, RZ, R13 ;  /* 0x000000ffff037224 */ /* 0x000fe200078e000d */
[----:B------:R-:W-:Y:S01]  /*18200*/  MOV R0, R14 ;  /* 0x0000000e00007202 */ /* 0x000fe20000000f00 */
[----:B------:R-:W-:Y:S04]  /*18210*/  STL [R1+0x2b0], R12 ;  /* 0x0002b00c01007387 */ /* 0x000fe80000100800 */
[----:B------:R-:W-:Y:S04]  /*18220*/  STL [R1+0x5af0], R2 ;  /* 0x005af00201007387 */ /* 0x000fe80000100800 */
[----:B------:R-:W-:Y:S04]  /*18230*/  STL [R1+0x5aec], R0 ;  /* 0x005aec0001007387 */ /* 0x000fe80000100800 */
[----:B------:R-:W-:Y:S01]  /*18240*/  STL [R1+0x5ad8], R3 ;  /* 0x005ad80301007387 */ /* 0x000fe20000100800 */
[----:B--2---:R-:W-:Y:S03]  /*18250*/  HMMA.16816.F32.BF16 R4, R8, R4, R24 ;  /* 0x000000040804723c */ /* 0x004fe60000041818 */
[----:B------:R-:W2:Y:S04]  /*18260*/  LDL.LU R24, [R1+0x280] ;  /* 0x0002800001187983 */ /* 0x000ea80000300800 */
[----:B------:R-:W2:Y:S01]  /*18270*/  LDL.LU R25, [R1+0x284] ;  /* 0x0002840001197983 */ /* 0x000ea20000300800 */
[----:B-----5:R-:W-:-:S03]  /*18280*/  MOV R26, R22 ;  /* 0x00000016001a7202 */ /* 0x020fc60000000f00 */
[----:B------:R-:W3:Y:S04]  /*18290*/  LDL.LU R22, [R1+0x5c08] ;  /* 0x005c080001167983 */ /* 0x000ee80000300800 */
[----:B------:R-:W2:Y:S09]  /*182a0*/  LDL.LU R27, [R1+0x28c] ;  /* 0x00028c00011b7983 */ /* 0x000eb20000300800 */
[----:B------:R-:W-:Y:S01]  /*182b0*/  IMAD.MOV.U32 R20, RZ, RZ, R4 ;  /* 0x000000ffff147224 */ /* 0x000fe200078e0004 */
[----:B------:R-:W-:Y:S01]  /*182c0*/  MOV R21, R5 ;  /* 0x0000000500157202 */ /* 0x000fe20000000f00 */
[----:B------:R-:W5:Y:S01]  /*182d0*/  LDL.LU R4, [R1+0x190] ;  /* 0x0001900001047983 */ /* 0x000f620000300800 */
[----:B----4-:R-:W-:Y:S01]  /*182e0*/  MOV R28, R6 ;  /* 0x00000006001c7202 */ /* 0x010fe20000000f00 */
[----:B------:R-:W-:-:S02]  /*182f0*/  IMAD.MOV.U32 R29, RZ, RZ, R7 ;  /* 0x000000ffff1d7224 */ /* 0x000fc400078e0007 */
[----:B------:R-:W5:Y:S04]  /*18300*/  LDL.LU R5, [R1+0x194] ;  /* 0x0001940001057983 */ /* 0x000f680000300800 */
[----:B------:R-:W5:Y:S04]  /*18310*/  LDL.LU R6, [R1+0x198] ;  /* 0x0001980001067983 */ /* 0x000f680000300800 */
[----:B------:R-:W5:Y:S04]  /*18320*/  LDL.LU R7, [R1+0x19c] ;  /* 0x00019c0001077983 */ /* 0x000f680000300800 */
[----:B------:R-:W2:Y:S04]  /*18330*/  LDL.LU.64 R14, [R1+0xe8] ;  /* 0x0000e800010e7983 */ /* 0x000ea80000300a00 */
[----:B---3--:R0:W-:Y:S04]  /*18340*/  STL.64 [R1+0x5b88], R22 ;  /* 0x005b881601007387 */ /* 0x0081e80000100a00 */
[----:B------:R-:W-:Y:S04]  /*18350*/  STL.64 [R1+0x5b80], R20 ;  /* 0x005b801401007387 */ /* 0x000fe80000100a00 */
[----:B0-----:R-:W3:Y:S04]  /*18360*/  LDL.LU.64 R22, [R1+0x48] ;  /* 0x0000480001167983 */ /* 0x001ee80000300a00 */
[----:B---3--:R0:W-:Y:S04]  /*18370*/  STL.64 [R1+0x5bc0], R22 ;  /* 0x005bc01601007387 */ /* 0x0081e80000100a00 */
[----:B0-----:R-:W3:Y:S04]  /*18380*/  LDL.LU.64 R22, [R1+0x58] ;  /* 0x0000580001167983 */ /* 0x001ee80000300a00 */
[----:B---3--:R0:W-:Y:S04]  /*18390*/  STL.64 [R1+0x5bd8], R22 ;  /* 0x005bd81601007387 */ /* 0x0081e80000100a00 */
[----:B------:R-:W3:Y:S04]  /*183a0*/  LDL.LU R20, [R1+0x290] ;  /* 0x0002900001147983 */ /* 0x000ee80000300800 */
[----:B------:R-:W3:Y:S04]  /*183b0*/  LDL.LU R21, [R1+0x294] ;  /* 0x0002940001157983 */ /* 0x000ee80000300800 */
[----:B0-----:R-:W3:Y:S04]  /*183c0*/  LDL.LU R22, [R1+0x298] ;  /* 0x0002980001167983 */ /* 0x001ee80000300800 */
[----:B------:R-:W3:Y:S04]  /*183d0*/  LDL.LU R23, [R1+0x29c] ;  /* 0x00029c0001177983 */ /* 0x000ee80000300800 */
[----:B------:R-:W-:Y:S04]  /*183e0*/  STL [R1+0x5af8], R29 ;  /* 0x005af81d01007387 */ /* 0x000fe80000100800 */
[----:B------:R-:W-:Y:S01]  /*183f0*/  STL [R1+0x5af4], R28 ;  /* 0x005af41c01007387 */ /* 0x000fe20000100800 */
[C---:B---3--:R-:W-:Y:S03]  /*18400*/  HMMA.16816.F32.BF16 R16, R8.reuse, R16, R20 ;  /* 0x000000100810723c */ /* 0x048fe60000041814 */
[----:B------:R-:W3:Y:S11]  /*18410*/  LDL.LU R20, [R1+0x270] ;  /* 0x0002700001147983 */ /* 0x000ef60000300800 */
[----:B------:R-:W-:Y:S09]  /*18420*/  @!UPT UIADD3 URZ, URZ, URZ, URZ ;  /* 0x0000003f3f3ff290 */ /* 0x000ff2000fffe03f */
[----:B------:R-:W-:Y:S04]  /*18430*/  STL.64 [R1+0x290], R16 ;  /* 0x0002901001007387 */ /* 0x000fe80000100a00 */
[----:B------:R-:W-:Y:S04]  /*18440*/  STL.64 [R1+0x298], R18 ;  /* 0x0002981201007387 */ /* 0x000fe80000100a00 */
[----:B------:R-:W3:Y:S04]  /*18450*/  LDL.LU R21, [R1+0x274] ;  /* 0x0002740001157983 */ /* 0x000ee80000300800 */
[----:B------:R-:W4:Y:S04]  /*18460*/  LDL.LU R22, [R1+0x278] ;  /* 0x0002780001167983 */ /* 0x000f280000300800 */
[----:B------:R-:W4:Y:S04]  /*18470*/  LDL.LU R23, [R1+0x27c] ;  /* 0x00027c0001177983 */ /* 0x000f280000300800 */
[----:B----4-:R-:W-:Y:S04]  /*18480*/  STL.64 [R1+0x5be8], R22 ;  /* 0x005be81601007387 */ /* 0x010fe80000100a00 */
[----:B---3--:R0:W-:Y:S04]  /*18490*/  STL.64 [R1+0x5be0], R20 ;  /* 0x005be01401007387 */ /* 0x0081e80000100a00 */
[----:B0-----:R-:W5:Y:S04]  /*184a0*/  LDL.LU R20, [R1+0x70] ;  /* 0x0000700001147983 */ /* 0x001f680000300800 */
[----:B------:R-:W5:Y:S04]  /*184b0*/  LDL.LU R21, [R1+0x74] ;  /* 0x0000740001157983 */ /* 0x000f680000300800 */
[----:B------:R-:W3:Y:S04]  /*184c0*/  LDL.LU.64 R18, [R1+0x38] ;  /* 0x0000380001127983 */ /* 0x000ee80000300a00 */
[----:B---3--:R0:W-:Y:S04]  /*184d0*/  STL.64 [R1+0x5bb8], R18 ;  /* 0x005bb81201007387 */ /* 0x0081e80000100a00 */
[----:B------:R-:W3:Y:S04]  /*184e0*/  LDL.LU R16, [R1+0x250] ;  /* 0x0002500001107983 */ /* 0x000ee80000300800 */
[----:B------:R-:W3:Y:S04]  /*184f0*/  LDL.LU R17, [R1+0x254] ;  /* 0x0002540001117983 */ /* 0x000ee80000300800 */
[----:B0-----:R-:W4:Y:S04]  /*18500*/  LDL.LU R18, [R1+0x258] ;  /* 0x0002580001127983 */ /* 0x001f280000300800 */
[----:B------:R-:W4:Y:S01]  /*18510*/  LDL.LU R19, [R1+0x25c] ;  /* 0x00025c0001137983 */ /* 0x000f220000300800 */
[----:B-----5:R-:W-:Y:S03]  /*18520*/  HMMA.16816.F32.BF16 R8, R8, R20, R4 ;  /* 0x000000140808723c */ /* 0x020fe60000041804 */
[----:B----4-:R-:W-:Y:S04]  /*18530*/  STL.64 [R1+0x5bd0], R18 ;  /* 0x005bd01201007387 */ /* 0x010fe80000100a00 */
[----:B---3--:R0:W-:Y:S04]  /*18540*/  STL.64 [R1+0x5bc8], R16 ;  /* 0x005bc81001007387 */ /* 0x0081e80000100a00 */
[----:B0-----:R-:W3:Y:S04]  /*18550*/  LDL.LU R16, [R1+0x260] ;  /* 0x0002600001107983 */ /* 0x001ee80000300800 */
[----:B------:R-:W3:Y:S04]  /*18560*/  LDL.LU R17, [R1+0x264] ;  /* 0x0002640001117983 */ /* 0x000ee80000300800 */
[----:B------:R-:W3:Y:S04]  /*18570*/  LDL.LU R18, [R1+0x268] ;  /* 0x0002680001127983 */ /* 0x000ee80000300800 */
[----:B------:R-:W3:Y:S04]  /*18580*/  LDL.LU R19, [R1+0x26c] ;  /* 0x00026c0001137983 */ /* 0x000ee80000300800 */
[----:B------:R-:W2:Y:S04]  /*18590*/  LDL.LU.64 R6, [R1+0x5c00] ;  /* 0x005c000001067983 */ /* 0x000ea80000300a00 */
[----:B------:R-:W2:Y:S04]  /*185a0*/  LDL.LU.64 R4, [R1+0x5bf8] ;  /* 0x005bf80001047983 */ /* 0x000ea80000300a00 */
[----:B------:R-:W-:Y:S04]  /*185b0*/  STL.64 [R1+0x5978], R10 ;  /* 0x0059780a01007387 */ /* 0x000fe80000100a00 */
[----:B------:R0:W-:Y:S04]  /*185c0*/  STL.64 [R1+0x5970], R8 ;  /* 0x0059700801007387 */ /* 0x0001e80000100a00 */
[----:B0-----:R-:W4:Y:S04]  /*185d0*/  LDL.LU R8, [R1+0x230] ;  /* 0x0002300001087983 */ /* 0x001f280000300800 */
[----:B------:R-:W4:Y:S04]  /*185e0*/  LDL.LU R9, [R1+0x234] ;  /* 0x0002340001097983 */ /* 0x000f280000300800 */
[----:B------:R-:W4:Y:S04]  /*185f0*/  LDL.LU R10, [R1+0x238] ;  /* 0x00023800010a7983 */ /* 0x000f280000300800 */
[----:B------:R-:W4:Y:S01]  /*18600*/  LDL.LU R11, [R1+0x23c] ;  /* 0x00023c00010b7983 */ /* 0x000f220000300800 */
[----:B--2---:R-:W-:Y:S07]  /*18610*/  HMMA.16816.F32.BF16 R20, R4, R14, R24 ;  /* 0x0000000e0414723c */ /* 0x004fee0000041818 */
[----:B------:R-:W-:Y:S01]  /*18620*/  MOV R26, R14 ;  /* 0x0000000e001a7202 */ /* 0x000fe20000000f00 */
[----:B------:R-:W-:-:S02]  /*18630*/  IMAD.MOV.U32 R27, RZ, RZ, R15 ;  /* 0x000000ffff1b7224 */ /* 0x000fc400078e000f */
[----:B------:R-:W2:Y:S11]  /*18640*/  LDL.LU.64 R14, [R1+0x5bf0] ;  /* 0x005bf000010e7983 */ /* 0x000eb60000300a00 */
[----:B------:R-:W-:Y:S02]  /*18650*/  @!UPT UIADD3 URZ, URZ, URZ, URZ ;  /* 0x0000003f3f3ff290 */ /* 0x000fe4000fffe03f */
[----:B------:R0:W-:Y:S01]  /*18660*/  STL.64 [R1+0x280], R20 ;  /* 0x0002801401007387 */ /* 0x0001e20000100a00 */
[----:B------:R-:W-:Y:S02]  /*18670*/  MOV R13, R22 ;  /* 0x00000016000d7202 */ /* 0x000fe40000000f00 */
[----:B------:R-:W-:Y:S02]  /*18680*/  MOV R12, R23 ;  /* 0x00000017000c7202 */ /* 0x000fe40000000f00 */
[----:B------:R-:W5:Y:S04]  /*18690*/  LDL.LU.64 R22, [R1+0x5be8] ;  /* 0x005be80001167983 */ /* 0x000f680000300a00 */
[----:B0-----:R-:W5:Y:S04]  /*186a0*/  LDL.LU.64 R20, [R1+0x5be0] ;  /* 0x005be00001147983 */ /* 0x001f680000300a00 */
[----:B------:R-:W-:Y:S04]  /*186b0*/  STL [R1+0x5b00], R27 ;  /* 0x005b001b01007387 */ /* 0x000fe80000100800 */
[----:B------:R0:W-:Y:S04]  /*186c0*/  STL [R1+0x5afc], R26 ;  /* 0x005afc1a01007387 */ /* 0x0001e80000100800 */
[----:B0-----:R-:W5:Y:S04]  /*186d0*/  LDL.LU.64 R26, [R1+0x68] ;  /* 0x00006800011a7983 */ /* 0x001f680000300a00 */
[----:B------:R-:W-:Y:S04]  /*186e0*/  STL [R1+0x596c], R12 ;  /* 0x00596c0c01007387 */ /* 0x000fe80000100800 */
[----:B------:R-:W-:Y:S04]  /*186f0*/  STL [R1+0x5968], R13 ;  /* 0x0059680d01007387 */ /* 0x000fe80000100800 */
[----:B--2---:R0:W-:Y:S04]  /*18700*/  STL.64 [R1+0x5bb0], R14 ;  /* 0x005bb00e01007387 */ /* 0x0041e80000100a00 */
[----:B0-----:R-:W4:Y:S01]  /*18710*/  LDL.LU.64 R14, [R1+0x28] ;  /* 0x00002800010e7983 */ /* 0x001f220000300a00 */
[----:B-----5:R-:W-:Y:S11]  /*18720*/  HMMA.16816.F32.BF16 R20, R4, R26, R20 ;  /* 0x0000001a0414723c */ /* 0x020ff60000041814 */
[----:B------:R-:W-:Y:S11]  /*18730*/  @!UPT UIADD3 URZ, URZ, URZ, URZ ;  /* 0x0000003f3f3ff290 */ /* 0x000ff6000fffe03f */
[----:B------:R-:W-:Y:S01]  /*18740*/  @!UPT UIADD3 URZ, URZ, URZ, URZ ;  /* 0x0000003f3f3ff290 */ /* 0x000fe2000fffe03f */
[----:B------:R-:W-:Y:S04]  /*18750*/  STL.64 [R1+0x270], R20 ;  /* 0x0002701401007387 */ /* 0x000fe80000100a00 */
[----:B------:R0:W-:Y:S04]  /*18760*/  STL.64 [R1+0x278], R22 ;  /* 0x0002781601007387 */ /* 0x0001e80000100a00 */
[----:B0-----:R-:W3:Y:S01]  /*18770*/  LDL.LU.64 R22, [R1+0x5bd8] ;  /* 0x005bd80001167983 */ /* 0x001ee20000300a00 */
[----:B------:R-:W-:-:S05]  /*18780*/  IMAD.MOV.U32 R0, RZ, RZ, R26 ;  /* 0x000000ffff007224 */ /* 0x000fca00078e001a */
[----:B------:R-:W-:Y:S01]  /*18790*/  STL [R1+0x5b04], R0 ;  /* 0x005b040001007387 */ /* 0x000fe20000100800 */
[C---:B---3--:R-:W-:Y:S01]  /*187a0*/  HMMA.16816.F32.BF16 R16, R4.reuse, R22, R16 ;  /* 0x000000160410723c */ /* 0x048fe20000041810 */
[----:B------:R-:W-:Y:S01]  /*187b0*/  MOV R28, R22 ;  /* 0x00000016001c7202 */ /* 0x000fe20000000f00 */
[----:B------:R-:W-:Y:S11]  /*187c0*/  IMAD.MOV.U32 R2, RZ, RZ, R23 ;  /* 0x000000ffff027224 */ /* 0x000ff600078e0017 */
[----:B------:R-:W-:Y:S10]  /*187d0*/  @!UPT UIADD3 URZ, URZ, URZ, URZ ;  /* 0x0000003f3f3ff290 */ /* 0x000ff4000fffe03f */
[----:B------:R-:W-:Y:S04]  /*187e0*/  STL.64 [R1+0x260], R16 ;  /* 0x0002601001007387 */ /* 0x000fe80000100a00 */
[----:B------:R0:W-:Y:S04]  /*187f0*/  STL.64 [R1+0x268], R18 ;  /* 0x0002681201007387 */ /* 0x0001e80000100a00 */
[----:B0-----:R-:W2:Y:S04]  /*18800*/  LDL.LU.64 R18, [R1+0x5bd0] ;  /* 0x005bd00001127983 */ /* 0x001ea80000300a00 */
[----:B------:R-:W2:Y:S04]  /*18810*/  LDL.LU.64 R16, [R1+0x5bc8] ;  /* 0x005bc80001107983 */ /* 0x000ea80000300a00 */
[----:B------:R-:W2:Y:S02]  /*18820*/  LDL.LU.64 R22, [R1+0x5bc0] ;  /* 0x005bc00001167983 */ /* 0x000ea40000300a00 */
[----:B--2---:R-:W-:Y:S01]  /*18830*/  HMMA.16816.F32.BF16 R16, R4, R22, R16 ;  /* 0x000000160410723c */ /* 0x004fe20000041810 */
[----:B------:R-:W-:-:S02]  /*18840*/  MOV R24, R22 ;  /* 0x0000001600187202 */ /* 0x000fc40000000f00 */
[----:B------:R-:W-:Y:S11]  /*18850*/  MOV R3, R23 ;  /* 0x0000001700037202 */ /* 0x000ff60000000f00 */
[----:B------:R-:W-:Y:S09]  /*18860*/  @!UPT UIADD3 URZ, URZ, URZ, URZ ;  /* 0x0000003f3f3ff290 */ /* 0x000ff2000fffe03f */
[----:B------:R-:W-:Y:S04]  /*18870*/  STL.64 [R1+0x250], R16 ;  /* 0x0002501001007387 */ /* 0x000fe80000100a00 */
[----:B------:R0:W-:Y:S04]  /*18880*/  STL.64 [R1+0x258], R18 ;  /* 0x0002581201007387 */ /* 0x0001e80000100a00 */
[----:B0-----:R-:W2:Y:S04]  /*18890*/  LDL.LU.64 R18, [R1+0x5bb8] ;  /* 0x005bb80001127983 */ /* 0x001ea80000300a00 */
[----:B------:R-:W3:Y:S04]  /*188a0*/  LDL.LU.64 R22, [R1+0x8] ;  /* 0x0000080001167983 */ /* 0x000ee80000300a00 */
[----:B---3--:R0:W-:Y:S04]  /*188b0*/  STL.64 [R1+0x5ba0], R22 ;  /* 0x005ba01601007387 */ /* 0x0081e80000100a00 */
[----:B------:R-:W3:Y:S04]  /*188c0*/  LDL.LU R20, [R1+0x240] ;  /* 0x0002400001147983 */ /* 0x000ee80000300800 */
[----:B------:R-:W3:Y:S04]  /*188d0*/  LDL.LU R21, [R1+0x244] ;  /* 0x0002440001157983 */ /* 0x000ee80000300800 */
[----:B0-----:R-:W3:Y:S04]  /*188e0*/  LDL.LU R22, [R1+0x248] ;  /* 0x0002480001167983 */ /* 0x001ee80000300800 */
[----:B------:R-:W3:Y:S01]  /*188f0*/  LDL.LU R23, [R1+0x24c] ;  /* 0x00024c0001177983 */ /* 0x000ee20000300800 */
[----:B--2---:R-:W-:Y:S01]  /*18900*/  IMAD.MOV.U32 R26, RZ, RZ, R18 ;  /* 0x000000ffff1a7224 */ /* 0x004fe200078e0012 */
[----:B------:R-:W-:Y:S01]  /*18910*/  MOV R29, R19 ;  /* 0x00000013001d7202 */ /* 0x000fe20000000f00 */
[----:B----4-:R-:W-:Y:S01]  /*18920*/  HMMA.16816.F32.BF16 R8, R4, R14, R8 ;  /* 0x0000000e0408723c */ /* 0x010fe20000041808 */
[----:B------:R-:W-:Y:S01]  /*18930*/  MOV R25, R27 ;  /* 0x0000001b00197202 */ /* 0x000fe20000000f00 */
[----:B------:R-:W-:Y:S01]  /*18940*/  IMAD.MOV.U32 R27, RZ, RZ, R15 ;  /* 0x000000ffff1b7224 */ /* 0x000fe200078e000f */
[----:B------:R-:W-:-:S05]  /*18950*/  MOV R0, R14 ;  /* 0x0000000e00007202 */ /* 0x000fca0000000f00 */
[----:B---3--:R-:W-:Y:S11]  /*18960*/  HMMA.16816.F32.BF16 R20, R4, R18, R20 ;  /* 0x000000120414723c */ /* 0x008ff60000041814 */
[----:B------:R-:W-:Y:S11]  /*18970*/  @!UPT UIADD3 URZ, URZ, URZ, URZ ;  /* 0x0000003f3f3ff290 */ /* 0x000ff6000fffe03f */
[----:B------:R-:W-:Y:S01]  /*18980*/  @!UPT UIADD3 URZ, URZ, URZ, URZ ;  /* 0x0000003f3f3ff290 */ /* 0x000fe2000fffe03f */
[----:B------:R-:W-:Y:S04]  /*18990*/  STL.64 [R1+0x240], R20 ;  /* 0x0002401401007387 */ /* 0x000fe80000100a00 */
[----:B------:R0:W-:Y:S04]  /*189a0*/  STL.64 [R1+0x248], R22 ;  /* 0x0002481601007387 */ /* 0x0001e80000100a00 */
[----:B------:R-:W2:Y:S04]  /*189b0*/  LDL.LU R16, [R1+0x220] ;  /* 0x0002200001107983 */ /* 0x000ea80000300800 */
[----:B------:R-:W2:Y:S04]  /*189c0*/  LDL.LU R17, [R1+0x224] ;  /* 0x0002240001117983 */ /* 0x000ea80000300800 */
[----:B------:R-:W2:Y:S04]  /*189d0*/  LDL.LU R18, [R1+0x228] ;  /* 0x0002280001127983 */ /* 0x000ea80000300800 */
[----:B------:R-:W2:Y:S04]  /*189e0*/  LDL.LU R19, [R1+0x22c] ;  /* 0x00022c0001137983 */ /* 0x000ea80000300800 */
[----:B0-----:R-:W2:Y:S04]  /*189f0*/  LDL.LU.64 R22, [R1+0x18] ;  /* 0x0000180001167983 */ /* 0x001ea80000300a00 */
[----:B------:R-:W3:Y:S01]  /*18a00*/  LDL.LU.64 R14, [R1+0x5bb0] ;  /* 0x005bb000010e7983 */ /* 0x000ee20000300a00 */
[----:B------:R-:W-:-:S02]  /*18a10*/  MOV R12, R10 ;  /* 0x0000000a000c7202 */ /* 0x000fc40000000f00 */
[----:B------:R-:W-:Y:S01]  /*18a20*/  MOV R13, R11 ;  /* 0x0000000b000d7202 */ /* 0x000fe20000000f00 */
[----:B------:R-:W-:Y:S04]  /*18a30*/  STL.64 [R1+0x230], R8 ;  /* 0x0002300801007387 */ /* 0x000fe80000100a00 */
[----:B---3--:R-:W-:Y:S04]  /*18a40*/  STL.64 [R1+0x5b58], R14 ;  /* 0x005b580e01007387 */ /* 0x008fe80000100a00 */
[----:B------:R0:W-:Y:S04]  /*18a50*/  STL.64 [R1+0x5b50], R12 ;  /* 0x005b500c01007387 */ /* 0x0001e80000100a00 */
[----:B0-----:R-:W3:Y:S04]  /*18a60*/  LDL.LU R12, [R1+0x1f0] ;  /* 0x0001f000010c7983 */ /* 0x001ee80000300800 */
[----:B------:R-:W3:Y:S04]  /*18a70*/  LDL.LU R13, [R1+0x1f4] ;  /* 0x0001f400010d7983 */ /* 0x000ee80000300800 */
[----:B------:R-:W4:Y:S04]  /*18a80*/  LDL.LU R14, [R1+0x1f8] ;  /* 0x0001f800010e7983 */ /* 0x000f280000300800 */
[----:B------:R-:W4:Y:S01]  /*18a90*/  LDL.LU R15, [R1+0x1fc] ;  /* 0x0001fc00010f7983 */ /* 0x000f220000300800 */
[----:B--2---:R-:W-:Y:S03]  /*18aa0*/  HMMA.16816.F32.BF16 R16, R4, R22, R16 ;  /* 0x000000160410723c */ /* 0x004fe60000041810 */
[----:B----4-:R-:W-:Y:S04]  /*18ab0*/  STL.64 [R1+0x5b68], R14 ;  /* 0x005b680e01007387 */ /* 0x010fe80000100a00 */
[----:B---3--:R0:W-:Y:S04]  /*18ac0*/  STL.64 [R1+0x5b60], R12 ;  /* 0x005b600c01007387 */ /* 0x0081e80000100a00 */
[----:B0-----:R-:W2:Y:S04]  /*18ad0*/  LDL.LU R12, [R1+0x200] ;  /* 0x00020000010c7983 */ /* 0x001ea80000300800 */
[----:B------:R-:W2:Y:S04]  /*18ae0*/  LDL.LU R13, [R1+0x204] ;  /* 0x00020400010d7983 */ /* 0x000ea80000300800 */
[----:B------:R-:W3:Y:S04]  /*18af0*/  LDL.LU R14, [R1+0x208] ;  /* 0x00020800010e7983 */ /* 0x000ee80000300800 */
[----:B------:R-:W3:Y:S04]  /*18b00*/  LDL.LU R15, [R1+0x20c] ;  /* 0x00020c00010f7983 */ /* 0x000ee80000300800 */
[----:B---3--:R-:W-:Y:S04]  /*18b10*/  STL.64 [R1+0x5b98], R14 ;  /* 0x005b980e01007387 */ /* 0x008fe80000100a00 */
[----:B--2---:R0:W-:Y:S04]  /*18b20*/  STL.64 [R1+0x5b90], R12 ;  /* 0x005b900c01007387 */ /* 0x0041e80000100a00 */
[----:B0-----:R-:W2:Y:S04]  /*18b30*/  LDL.LU R12, [R1+0x210] ;  /* 0x00021000010c7983 */ /* 0x001ea80000300800 */
[----:B------:R-:W2:Y:S04]  /*18b40*/  LDL.LU R13, [R1+0x214] ;  /* 0x00021400010d7983 */ /* 0x000ea80000300800 */
[----:B------:R-:W2:Y:S04]  /*18b50*/  LDL.LU R14, [R1+0x218] ;  /* 0x00021800010e7983 */ /* 0x000ea80000300800 */
[----:B------:R-:W2:Y:S04]  /*18b60*/  LDL.LU R15, [R1+0x21c] ;  /* 0x00021c00010f7983 */ /* 0x000ea80000300800 */
[----:B------:R-:W3:Y:S04]  /*18b70*/  LDL.LU R8, [R1+0x1e0] ;  /* 0x0001e00001087983 */ /* 0x000ee80000300800 */
[----:B------:R-:W3:Y:S04]  /*18b80*/  LDL.LU R9, [R1+0x1e4] ;  /* 0x0001e40001097983 */ /* 0x000ee80000300800 */
[----:B------:R-:W3:Y:S04]  /*18b90*/  LDL.LU R10, [R1+0x1e8] ;  /* 0x0001e800010a7983 */ /* 0x000ee80000300800 */
[----:B------:R-:W3:Y:S04]  /*18ba0*/  LDL.LU R11, [R1+0x1ec] ;  /* 0x0001ec00010b7983 */ /* 0x000ee80000300800 */
[----:B------:R0:W-:Y:S04]  /*18bb0*/  STL.64 [R1+0x5b10], R26 ;  /* 0x005b101a01007387 */ /* 0x0001e80000100a00 */
[----:B------:R-:W-:Y:S04]  /*18bc0*/  STL.64 [R1+0x5b08], R24 ;  /* 0x005b081801007387 */ /* 0x000fe80000100a00 */
[----:B0-----:R-:W4:Y:S04]  /*18bd0*/  LDL.LU.64 R26, [R1+0x88] ;  /* 0x00008800011a7983 */ /* 0x001f280000300a00 */
[----:B------:R0:W-:Y:S04]  /*18be0*/  STL.64 [R1+0x220], R16 ;  /* 0x0002201001007387 */ /* 0x0001e80000100a00 */
[----:B------:R1:W-:Y:S01]  /*18bf0*/  STL.64 [R1+0x228], R18 ;  /* 0x0002281201007387 */ /* 0x0003e20000100a00 */
[----:B0-----:R-:W-:Y:S01]  /*18c00*/  IMAD.MOV.U32 R17, RZ, RZ, R22 ;  /* 0x000000ffff117224 */ /* 0x001fe200078e0016 */
[----:B------:R-:W-:-:S02]  /*18c10*/  MOV R16, R23 ;  /* 0x0000001700107202 */ /* 0x000fc40000000f00 */
[----:B-1----:R-:W5:Y:S04]  /*18c20*/  LDL.LU.64 R18, [R1+0x5ba8] ;  /* 0x005ba80001127983 */ /* 0x002f680000300a00 */
        /* <DEDUP_REMOVED lines=8> */
[----:B------:R-:W2:Y:S04]  /*18cb0*/  LDL.LU.64 R12, [R1+0x5b90] ;  /* 0x005b9000010c7983 */ /* 0x000ea80000300a00 */
[----:B------:R-:W2:Y:S04]  /*18cc0*/  LDL.LU.64 R22, [R1+0x5b88] ;  /* 0x005b880001167983 */ /* 0x000ea80000300a00 */
[----:B------:R-:W3:Y:S04]  /*18cd0*/  LDL.LU.64 R20, [R1+0x5b80] ;  /* 0x005b800001147983 */ /* 0x000ee80000300a00 */
[----:B----4-:R-:W-:Y:S04]  /*18ce0*/  STL.64 [R1+0x5b20], R26 ;  /* 0x005b201a01007387 */ /* 0x010fe80000100a00 */
[----:B------:R2:W-:Y:S02]  /*18cf0*/  STL.64 [R1+0x5b18], R24 ;  /* 0x005b181801007387 */ /* 0x0005e40000100a00 */
[----:B--2---:R-:W-:-:S02]  /*18d00*/  MOV R24, R23 ;  /* 0x0000001700187202 */ /* 0x004fc40000000f00 */
[----:B------:R-:W2:Y:S04]  /*18d10*/  LDL.LU R23, [R1+0x5b78] ;  /* 0x005b780001177983 */ /* 0x000ea80000300800 */
[----:B------:R-:W4:Y:S01]  /*18d20*/  LDL.LU R25, [R1+0x1b4] ;  /* 0x0001b40001197983 */ /* 0x000f220000300800 */
[----:B-----5:R-:W-:Y:S01]  /*18d30*/  MOV R26, R18 ;  /* 0x00000012001a7202 */ /* 0x020fe20000000f00 */
[----:B------:R-:W-:Y:S02]  /*18d40*/  IMAD.MOV.U32 R27, RZ, RZ, R19 ;  /* 0x000000ffff1b7224 */ /* 0x000fe400078e0013 */
[----:B------:R-:W5:Y:S04]  /*18d50*/  LDL.LU R18, [R1+0x5b74] ;  /* 0x005b740001127983 */ /* 0x000f680000300800 */
[----:B------:R-:W5:Y:S04]  /*18d60*/  LDL.LU R19, [R1+0x5b70] ;  /* 0x005b700001137983 */ /* 0x000f680000300800 */
[----:B------:R0:W-:Y:S04]  /*18d70*/  STL.64 [R1+0x5b30], R26 ;  /* 0x005b301a01007387 */ /* 0x0001e80000100a00 */
[----:B----4-:R-:W-:Y:S04]  /*18d80*/  STL.64 [R1+0x5b28], R24 ;  /* 0x005b281801007387 */ /* 0x010fe80000100a00 */
[----:B0-----:R-:W4:Y:S01]  /*18d90*/  LDL.LU.64 R26, [R1+0xa8] ;  /* 0x0000a800011a7983 */ /* 0x001f220000300a00 */
[C---:B--2---:R-:W-:Y:S03]  /*18da0*/  HMMA.16816.F32.BF16 R12, R4.reuse, R22, R12 ;  /* 0x00000016040c723c */ /* 0x044fe6000004180c */
[----:B----4-:R0:W-:Y:S04]  /*18db0*/  STL.64 [R1+0x5b48], R26 ;  /* 0x005b481a01007387 */ /* 0x0101e80000100a00 */
[----:B0-----:R-:W2:Y:S11]  /*18dc0*/  LDL.LU.64 R26, [R1+0xb8] ;  /* 0x0000b800011a7983 */ /* 0x001eb60000300a00 */
[----:B------:R-:W-:Y:S05]  /*18dd0*/  @!UPT UIADD3 URZ, URZ, URZ, URZ ;  /* 0x0000003f3f3ff290 */ /* 0x000fea000fffe03f */
[----:B------:R-:W-:Y:S04]  /*18de0*/  STL.64 [R1+0x200], R12 ;  /* 0x0002000c01007387 */ /* 0x000fe80000100a00 */
[----:B------:R0:W-:Y:S04]  /*18df0*/  STL.64 [R1+0x208], R14 ;  /* 0x0002080e01007387 */ /* 0x0001e80000100a00 */
[----:B0-----:R-:W5:Y:S04]  /*18e00*/  LDL.LU.64 R14, [R1+0x5b68] ;  /* 0x005b6800010e7983 */ /* 0x001f680000300a00 */
[----:B------:R-:W5:Y:S04]  /*18e10*/  LDL.LU.64 R12, [R1+0x5b60] ;  /* 0x005b6000010c7983 */ /* 0x000f680000300a00 */
[----:B------:R-:W-:Y:S04]  /*18e20*/  STL.64 [R1+0x5a18], R22 ;  /* 0x005a181601007387 */ /* 0x000fe80000100a00 */
[----:B---3--:R0:W-:Y:S04]  /*18e30*/  STL.64 [R1+0x5a10], R20 ;  /* 0x005a101401007387 */ /* 0x0081e80000100a00 */
[----:B0-----:R-:W2:Y:S04]  /*18e40*/  LDL.LU R20, [R1+0x1d0] ;  /* 0x0001d00001147983 */ /* 0x001ea80000300800 */
[----:B------:R-:W2:Y:S04]  /*18e50*/  LDL.LU R21, [R1+0x1d4] ;  /* 0x0001d40001157983 */ /* 0x000ea80000300800 */
[----:B------:R-:W2:Y:S04]  /*18e60*/  LDL.LU R22, [R1+0x1d8] ;  /* 0x0001d80001167983 */ /* 0x000ea80000300800 */
[----:B------:R-:W2:Y:S01]  /*18e70*/  LDL.LU R23, [R1+0x1dc] ;  /* 0x0001dc0001177983 */ /* 0x000ea20000300800 */
[C---:B-----5:R-:W-:Y:S11]  /*18e80*/  HMMA.16816.F32.BF16 R12, R4.reuse, R18, R12 ;  /* 0x00000012040c723c */ /* 0x060ff6000004180c */
[----:B------:R-:W-:Y:S11]  /*18e90*/  @!UPT UIADD3 URZ, URZ, URZ, URZ ;  /* 0x0000003f3f3ff290 */ /* 0x000ff6000fffe03f */
[----:B------:R-:W-:Y:S01]  /*18ea0*/  @!UPT UIADD3 URZ, URZ, URZ, URZ ;  /* 0x0000003f3f3ff290 */ /* 0x000fe2000fffe03f */
[----:B------:R-:W-:Y:S04]  /*18eb0*/  STL.64 [R1+0x1f0], R12 ;  /* 0x0001f00c01007387 */ /* 0x000fe80000100a00 */
[----:B------:R0:W-:Y:S04]  /*18ec0*/  STL.64 [R1+0x1f8], R14 ;  /* 0x0001f80e01007387 */ /* 0x0001e80000100a00 */
[----:B0-----:R-:W3:Y:S04]  /*18ed0*/  LDL.LU.64 R14, [R1+0x5b58] ;  /* 0x005b5800010e7983 */ /* 0x001ee80000300a00 */
[----:B------:R-:W4:Y:S04]  /*18ee0*/  LDL.LU.64 R12, [R1+0x5b50] ;  /* 0x005b5000010c7983 */ /* 0x000f280000300a00 */
[----:B------:R-:W-:Y:S04]  /*18ef0*/  STL.64 [R1+0x5b40], R18 ;  /* 0x005b401201007387 */ /* 0x000fe80000100a00 */
[----:B------:R0:W-:Y:S04]  /*18f00*/  STL.64 [R1+0x5b38], R16 ;  /* 0x005b381001007387 */ /* 0x0001e80000100a00 */
[----:B0-----:R-:W5:Y:S04]  /*18f10*/  LDL.LU R16, [R1+0x1c0] ;  /* 0x0001c00001107983 */ /* 0x001f680000300800 */
[----:B------:R-:W5:Y:S04]  /*18f20*/  LDL.LU R17, [R1+0x1c4] ;  /* 0x0001c40001117983 */ /* 0x000f680000300800 */
[----:B------:R-:W5:Y:S04]  /*18f30*/  LDL.LU R18, [R1+0x1c8] ;  /* 0x0001c80001127983 */ /* 0x000f680000300800 */
[----:B------:R-:W5:Y:S01]  /*18f40*/  LDL.LU R19, [R1+0x1cc] ;  /* 0x0001cc0001137983 */ /* 0x000f620000300800 */
[C---:B---3--:R-:W-:Y:S03]  /*18f50*/  HMMA.16816.F32.BF16 R8, R4.reuse, R14, R8 ;  /* 0x0000000e0408723c */ /* 0x048fe60000041808 */
[----:B------:R0:W-:Y:S04]  /*18f60*/  STL.64 [R1+0x59d8], R14 ;  /* 0x0059d80e01007387 */ /* 0x0001e80000100a00 */
[----:B----4-:R-:W-:Y:S11]  /*18f70*/  STL.64 [R1+0x59d0], R12 ;  /* 0x0059d00c01007387 */ /* 0x010ff60000100a00 */
[----:B------:R-:W-:Y:S05]  /*18f80*/  @!UPT UIADD3 URZ, URZ, URZ, URZ ;  /* 0x0000003f3f3ff290 */ /* 0x000fea000fffe03f */
[----:B------:R1:W-:Y:S04]  /*18f90*/  STL.64 [R1+0x1e0], R8 ;  /* 0x0001e00801007387 */ /* 0x0003e80000100a00 */
[----:B------:R3:W-:Y:S04]  /*18fa0*/  STL.64 [R1+0x1e8], R10 ;  /* 0x0001e80a01007387 */ /* 0x0007e80000100a00 */
[----:B0-----:R-:W4:Y:S04]  /*18fb0*/  LDL.LU.64 R14, [R1+0x78] ;  /* 0x00007800010e7983 */ /* 0x001f280000300a00 */
[----:B-1----:R-:W4:Y:S04]  /*18fc0*/  LDL.LU R8, [R1+0x290] ;  /* 0x0002900001087983 */ /* 0x002f280000300800 */
[----:B------:R-:W4:Y:S04]  /*18fd0*/  LDL.LU R9, [R1+0x294] ;  /* 0x0002940001097983 */ /* 0x000f280000300800 */
[----:B---3--:R-:W3:Y:S04]  /*18fe0*/  LDL.LU R10, [R1+0x298] ;  /* 0x00029800010a7983 */ /* 0x008ee80000300800 */
[----:B------:R-:W3:Y:S01]  /*18ff0*/  LDL.LU R11, [R1+0x29c] ;  /* 0x00029c00010b7983 */ /* 0x000ee20000300800 */
[----:B--2---:R-:W-:Y:S03]  /*19000*/  HMMA.16816.F32.BF16 R20, R4, R26, R20 ;  /* 0x0000001a0414723c */ /* 0x004fe60000041814 */
[----:B---3--:R0:W-:Y:S04]  /*19010*/  STL.64 [R1+0x5988], R10 ;  /* 0x0059880a01007387 */ /* 0x0081e80000100a00 */
[----:B----4-:R-:W-:Y:S04]  /*19020*/  STL.64 [R1+0x5980], R8 ;  /* 0x0059800801007387 */ /* 0x010fe80000100a00 */
[----:B0-----:R-:W2:Y:S04]  /*19030*/  LDL.LU R10, [R1+0x98] ;  /* 0x00009800010a7983 */ /* 0x001ea80000300800 */
[----:B------:R-:W2:Y:S08]  /*19040*/  LDL.LU R11, [R1+0x9c] ;  /* 0x00009c00010b7983 */ /* 0x000eb00000300800 */
[----:B------:R0:W-:Y:S04]  /*19050*/  STL.64 [R1+0x1d0], R20 ;  /* 0x0001d01401007387 */ /* 0x0001e80000100a00 */
[----:B------:R-:W-:Y:S01]  /*19060*/  STL.64 [R1+0x1d8], R22 ;  /* 0x0001d81601007387 */ /* 0x000fe20000100a00 */
[----:B0-----:R-:W-:-:S02]  /*19070*/  MOV R21, R26 ;  /* 0x0000001a00157202 */ /* 0x001fc40000000f00 */
[----:B------:R-:W-:Y:S02]  /*19080*/  MOV R20, R27 ;  /* 0x0000001b00147202 */ /* 0x000fe40000000f00 */
[----:B------:R-:W5:Y:S02]  /*19090*/  LDL.LU.64 R26, [R1+0x5b48] ;  /* 0x005b4800011a7983 */ /* 0x000f640000300a00 */
[C---:B-----5:R-:W-:Y:S01]  /*190a0*/  HMMA.16816.F32.BF16 R16, R4.reuse, R26, R16 ;  /* 0x0000001a0410723c */ /* 0x060fe20000041810 */
[----:B------:R-:W-:Y:S01]  /*190b0*/  IMAD.MOV.U32 R9, RZ, RZ, R26 ;  /* 0x000000ffff097224 */ /* 0x000fe200078e001a */
[----:B------:R-:W-:Y:S11]  /*190c0*/  MOV R8, R27 ;  /* 0x0000001b00087202 */ /* 0x000ff60000000f00 */
[----:B------:R-:W-:Y:S10]  /*190d0*/  @!UPT UIADD3 URZ, URZ, URZ, URZ ;  /* 0x0000003f3f3ff290 */ /* 0x000ff4000fffe03f */
[----:B------:R-:W-:Y:S04]  /*190e0*/  STL.64 [R1+0x1c0], R16 ;  /* 0x0001c01001007387 */ /* 0x000fe80000100a00 */
[----:B------:R0:W-:Y:S04]  /*190f0*/  STL.64 [R1+0x1c8], R18 ;  /* 0x0001c81201007387 */ /* 0x0001e80000100a00 */
[----:B0-----:R-:W3:Y:S04]  /*19100*/  LDL.LU.64 R18, [R1+0x5b40] ;  /* 0x005b400001127983 */ /* 0x001ee80000300a00 */
[----:B------:R-:W4:Y:S04]  /*19110*/  LDL.LU.64 R16, [R1+0x5b38] ;  /* 0x005b380001107983 */ /* 0x000f280000300a00 */
[----:B------:R-:W2:Y:S04]  /*19120*/  LDL.LU.64 R26, [R1+0x5b30] ;  /* 0x005b3000011a7983 */ /* 0x000ea80000300a00 */
[----:B------:R-:W2:Y:S02]  /*19130*/  LDL.LU.64 R24, [R1+0x5b28] ;  /* 0x005b280001187983 */ /* 0x000ea40000300a00 */
[----:B--2---:R-:W-:Y:S11]  /*19140*/  HMMA.16816.F32.BF16 R24, R4, R10, R24 ;  /* 0x0000000a0418723c */ /* 0x004ff60000041818 */
[----:B------:R-:W-:Y:S11]  /*19150*/  @!UPT UIADD3 URZ, URZ, URZ, URZ ;  /* 0x0000003f3f3ff290 */ /* 0x000ff6000fffe03f */
[----:B------:R-:W-:Y:S01]  /*19160*/  @!UPT UIADD3 URZ, URZ, URZ, URZ ;  /* 0x0000003f3f3ff290 */ /* 0x000fe2000fffe03f */
[----:B------:R-:W-:Y:S04]  /*19170*/  STL.64 [R1+0x1b0], R24 ;  /* 0x0001b01801007387 */ /* 0x000fe80000100a00 */
[----:B------:R0:W-:Y:S04]  /*19180*/  STL.64 [R1+0x1b8], R26 ;  /* 0x0001b81a01007387 */ /* 0x0001e80000100a00 */
[----:B0-----:R-:W2:Y:S04]  /*19190*/  LDL.LU.64 R26, [R1+0x5b20] ;  /* 0x005b2000011a7983 */ /* 0x001ea80000300a00 */
[----:B------:R-:W5:Y:S04]  /*191a0*/  LDL.LU.64 R24, [R1+0x5b18] ;  /* 0x005b180001187983 */ /* 0x000f680000300a00 */
[----:B------:R0:W-:Y:S02]  /*191b0*/  STL.64 [R1+0x5998], R10 ;  /* 0x0059980a01007387 */ /* 0x0001e40000100a00 */
[----:B0-----:R-:W-:Y:S01]  /*191c0*/  MOV R10, R9 ;  /* 0x00000009000a7202 */ /* 0x001fe20000000f00 */
[----:B------:R-:W-:Y:S01]  /*191d0*/  IMAD.MOV.U32 R11, RZ, RZ, R8 ;  /* 0x000000ffff0b7224 */ /* 0x000fe200078e0008 */
[----:B-----5:R-:W-:-:S02]  /*191e0*/  MOV R22, R25 ;  /* 0x0000001900167202 */ /* 0x020fc40000000f00 */
[----:B------:R-:W-:-:S05]  /*191f0*/  MOV R23, R24 ;  /* 0x0000001800177202 */ /* 0x000fca0000000f00 */
[----:B------:R-:W-:Y:S04]  /*19200*/  STL.64 [R1+0x5a30], R22 ;  /* 0x005a301601007387 */ /* 0x000fe80000100a00 */
[----:B------:R0:W-:Y:S04]  /*19210*/  STL.64 [R1+0x59b0], R10 ;  /* 0x0059b00a01007387 */ /* 0x0001e80000100a00 */
[----:B------:R-:W2:Y:S04]  /*19220*/  LDL.LU R8, [R1+0x1a0] ;  /* 0x0001a00001087983 */ /* 0x000ea80000300800 */
[----:B------:R-:W2:Y:S04]  /*19230*/  LDL.LU R9, [R1+0x1a4] ;  /* 0x0001a40001097983 */ /* 0x000ea80000300800 */
[----:B0-----:R-:W2:Y:S04]  /*19240*/  LDL.LU R10, [R1+0x1a8] ;  /* 0x0001a800010a7983 */ /* 0x001ea80000300800 */
[----:B------:R-:W2:Y:S02]  /*19250*/  LDL.LU R11, [R1+0x1ac] ;  /* 0x0001ac00010b7983 */ /* 0x000ea40000300800 */
[----:B--2---:R-:W-:Y:S11]  /*19260*/  HMMA.16816.F32.BF16 R8, R4, R26, R8 ;  /* 0x0000001a0408723c */ /* 0x004ff60000041808 */
[----:B------:R-:W-:Y:S11]  /*19270*/  @!UPT UIADD3 URZ, URZ, URZ, URZ ;  /* 0x0000003f3f3ff290 */ /* 0x000ff6000fffe03f */
[----:B------:R-:W-:Y:S01]  /*19280*/  @!UPT UIADD3 URZ, URZ, URZ, URZ ;  /* 0x0000003f3f3ff290 */ /* 0x000fe2000fffe03f */
[----:B------:R0:W-:Y:S04]  /*19290*/  STL.64 [R1+0x1a0], R8 ;  /* 0x0001a00801007387 */ /* 0x0001e80000100a00 */
[----:B------:R-:W-:Y:S01]  /*192a0*/  STL.64 [R1+0x1a8], R10 ;  /* 0x0001a80a01007387 */ /* 0x000fe20000100a00 */
[----:B0-----:R-:W-:Y:S01]  /*192b0*/  IMAD.MOV.U32 R9, RZ, RZ, R26 ;  /* 0x000000ffff097224 */ /* 0x001fe200078e001a */
[----:B------:R-:W-:Y:S02]  /*192c0*/  MOV R8, R27 ;  /* 0x0000001b00087202 */ /* 0x000fe40000000f00 */
[----:B------:R-:W2:Y:S04]  /*192d0*/  LDL.LU.64 R26, [R1+0x5b10] ;  /* 0x005b1000011a7983 */ /* 0x000ea80000300a00 */
[----:B------:R-:W5:Y:S04]  /*192e0*/  LDL.LU.64 R24, [R1+0x5b08] ;  /* 0x005b080001187983 */ /* 0x000f680000300a00 */
[----:B------:R0:W-:Y:S04]  /*192f0*/  STL.64 [R1+0x5a90], R8 ;  /* 0x005a900801007387 */ /* 0x0001e80000100a00 */
[----:B0-----:R-:W3:Y:S04]  /*19300*/  LDL.LU R8, [R1+0x180] ;  /* 0x0001800001087983 */ /* 0x001ee80000300800 */
[----:B------:R-:W3:Y:S04]  /*19310*/  LDL.LU R9, [R1+0x184] ;  /* 0x0001840001097983 */ /* 0x000ee80000300800 */
[----:B------:R-:W3:Y:S04]  /*19320*/  LDL.LU R10, [R1+0x188] ;  /* 0x00018800010a7983 */ /* 0x000ee80000300800 */
[----:B------:R-:W3:Y:S01]  /*19330*/  LDL.LU R11, [R1+0x18c] ;  /* 0x00018c00010b7983 */ /* 0x000ee20000300800 */
[----:B----4-:R-:W-:Y:S01]  /*19340*/  MOV R22, R17 ;  /* 0x0000001100167202 */ /* 0x010fe20000000f00 */
[----:B------:R-:W-:Y:S01]  /*19350*/  IMAD.MOV.U32 R23, RZ, RZ, R16 ;  /* 0x000000ffff177224 */ /* 0x000fe200078e0010 */
[----:B------:R-:W-:-:S04]  /*19360*/  MOV R16, R14 ;  /* 0x0000000e00107202 */ /* 0x000fc80000000f00 */
[----:B------:R0:W-:Y:S01]  /*19370*/  STL.64 [R1+0x5a48], R22 ;  /* 0x005a481601007387 */ /* 0x0001e20000100a00 */
[----:B------:R-:W-:Y:S01]  /*19380*/  MOV R17, R15 ;  /* 0x0000000f00117202 */ /* 0x000fe20000000f00 */
[----:B0-----:R-:W-:Y:S01]  /*19390*/  IMAD.MOV.U32 R22, RZ, RZ, R0 ;  /* 0x000000ffff167224 */ /* 0x001fe200078e0000 */
[----:B--2---:R-:W-:Y:S01]  /*193a0*/  MOV R23, R27 ;  /* 0x0000001b00177202 */ /* 0x004fe20000000f00 */
[----:B---3--:R-:W-:Y:S07]  /*193b0*/  HMMA.16816.F32.BF16 R4, R4, R14, R8 ;  /* 0x0000000e0404723c */ /* 0x008fee0000041808 */
[----:B------:R-:W-:-:S02]  /*193c0*/  MOV R14, R28 ;  /* 0x0000001c000e7202 */ /* 0x000fc40000000f00 */
[----:B------:R-:W-:Y:S11]  /*193d0*/  MOV R15, R2 ;  /* 0x00000002000f7202 */ /* 0x000ff60000000f00 */
[----:B------:R-:W-:Y:S03]  /*193e0*/  @!UPT UIADD3 URZ, URZ, URZ, URZ ;  /* 0x0000003f3f3ff290 */ /* 0x000fe6000fffe03f */
[----:B------:R-:W-:Y:S04]  /*193f0*/  STL.64 [R1+0x180], R4 ;  /* 0x0001800401007387 */ /* 0x000fe80000100a00 */
[----:B------:R-:W-:Y:S04]  /*19400*/  STL.64 [R1+0x188], R6 ;  /* 0x0001880601007387 */ /* 0x000fe80000100a00 */
[----:B------:R-:W2:Y:S04]  /*19410*/  LDL.LU R0, [R1+0x5b04] ;  /* 0x005b040001007983 */ /* 0x000ea80000300800 */
[----:B------:R-:W3:Y:S04]  /*19420*/  LDL.LU R27, [R1+0x5b00] ;  /* 0x005b0000011b7983 */ /* 0x000ee80000300800 */
[----:B------:R0:W-:Y:S04]  /*19430*/  STL.64 [R1+0x5a60], R22 ;  /* 0x005a601601007387 */ /* 0x0001e80000100a00 */
[----:B------:R-:W-:Y:S04]  /*19440*/  STL.64 [R1+0x5a08], R18 ;  /* 0x005a081201007387 */ /* 0x000fe80000100a00 */
[----:B------:R1:W-:Y:S01]  /*19450*/  STL.64 [R1+0x5a00], R16 ;  /* 0x005a001001007387 */ /* 0x0003e20000100a00 */
[----:B0-----:R-:W-:Y:S01]  /*19460*/  MOV R22, R26 ;  /* 0x0000001a00167202 */ /* 0x001fe20000000f00 */
[----:B------:R-:W-:-:S02]  /*19470*/  IMAD.MOV.U32 R23, RZ, RZ, R29 ;  /* 0x000000ffff177224 */ /* 0x000fc400078e001d */
[----:B-1----:R-:W4:Y:S04]  /*19480*/  LDL.LU R16, [R1+0xf0] ;  /* 0x0000f00001107983 */ /* 0x002f280000300800 */
[----:B------:R-:W4:Y:S04]  /*19490*/  LDL.LU R17, [R1+0xf4] ;  /* 0x0000f40001117983 */ /* 0x000f280000300800 */
[----:B------:R-:W3:Y:S04]  /*194a0*/  LDL.LU R18, [R1+0xf8] ;  /* 0x0000f80001127983 */ /* 0x000ee80000300800 */
[----:B------:R-:W3:Y:S04]  /*194b0*/  LDL.LU R19, [R1+0xfc] ;  /* 0x0000fc0001137983 */ /* 0x000ee80000300800 */
[----:B------:R-:W3:Y:S04]  /*194c0*/  LDL.LU R26, [R1+0x5afc] ;  /* 0x005afc00011a7983 */ /* 0x000ee80000300800 */
[----:B------:R-:W3:Y:S04]  /*194d0*/  LDL.LU R29, [R1+0x5af8] ;  /* 0x005af800011d7983 */ /* 0x000ee80000300800 */
[----:B------:R-:W3:Y:S04]  /*194e0*/  LDL.LU R28, [R1+0x5af4] ;  /* 0x005af400011c7983 */ /* 0x000ee80000300800 */
[----:B------:R-:W3:Y:S04]  /*194f0*/  LDL.LU R2, [R1+0x5af0] ;  /* 0x005af00001027983 */ /* 0x000ee80000300800 */
[----:B------:R-:W-:Y:S04]  /*19500*/  STL.64 [R1+0x5a98], R14 ;  /* 0x005a980e01007387 */ /* 0x000fe80000100a00 */
[----:B------:R-:W3:Y:S04]  /*19510*/  LDL.LU R4, [R1+0x150] ;  /* 0x0001500001047983 */ /* 0x000ee80000300800 */
[----:B------:R-:W3:Y:S04]  /*19520*/  LDL.LU R5, [R1+0x154] ;  /* 0x0001540001057983 */ /* 0x000ee80000300800 */
[----:B------:R-:W3:Y:S04]  /*19530*/  LDL.LU R6, [R1+0x158] ;  /* 0x0001580001067983 */ /* 0x000ee80000300800 */
[----:B------:R-:W3:Y:S01]  /*19540*/  LDL.LU R7, [R1+0x15c] ;  /* 0x00015c0001077983 */ /* 0x000ee20000300800 */
[----:B-----5:R-:W-:Y:S01]  /*19550*/  MOV R11, R25 ;  /* 0x00000019000b7202 */ /* 0x020fe20000000f00 */
[----:B--2---:R-:W-:-:S02]  /*19560*/  IMAD.MOV.U32 R10, RZ, RZ, R0 ;  /* 0x000000ffff0a7224 */ /* 0x004fc400078e0000 */
[----:B---3--:R0:W-:Y:S04]  /*19570*/  STL.64 [R1+0x5aa8], R6 ;  /* 0x005aa80601007387 */ /* 0x0081e80000100a00 */
[----:B------:R-:W-:Y:S04]  /*19580*/  STL.64 [R1+0x5aa0], R4 ;  /* 0x005aa00401007387 */ /* 0x000fe80000100a00 */
[----:B------:R-:W2:Y:S04]  /*19590*/  LDL.LU R0, [R1+0x5aec] ;  /* 0x005aec0001007983 */ /* 0x000ea80000300800 */
[----:B------:R-:W3:Y:S04]  /*195a0*/  LDL.LU R25, [R1+0x5ae8] ;  /* 0x005ae80001197983 */ /* 0x000ee80000300800 */
[----:B------:R1:W-:Y:S01]  /*195b0*/  STL.64 [R1+0x5ab0], R10 ;  /* 0x005ab00a01007387 */ /* 0x0003e20000100a00 */
[----:B0-----:R-:W-:-:S03]  /*195c0*/  MOV R6, R26 ;  /* 0x0000001a00067202 */ /* 0x001fc60000000f00 */
[----:B------:R-:W5:Y:S01]  /*195d0*/  LDL.LU R12, [R1+0x160] ;  /* 0x00016000010c7983 */ /* 0x000f620000300800 */
[----:B------:R-:W-:-:S03]  /*195e0*/  IMAD.MOV.U32 R7, RZ, RZ, R27 ;  /* 0x000000ffff077224 */ /* 0x000fc600078e001b */
[----:B------:R-:W5:Y:S04]  /*195f0*/  LDL.LU R13, [R1+0x164] ;  /* 0x00016400010d7983 */ /* 0x000f680000300800 */
[----:B------:R-:W5:Y:S04]  /*19600*/  LDL.LU R14, [R1+0x168] ;  /* 0x00016800010e7983 */ /* 0x000f680000300800 */
[----:B------:R-:W5:Y:S04]  /*19610*/  LDL.LU R15, [R1+0x16c] ;  /* 0x00016c00010f7983 */ /* 0x000f680000300800 */
[----:B------:R-:W2:Y:S04]  /*19620*/  LDL.LU R26, [R1+0x5ae4] ;  /* 0x005ae400011a7983 */ /* 0x000ea80000300800 */
[----:B------:R-:W2:Y:S04]  /*19630*/  LDL.LU R27, [R1+0x5ae0] ;  /* 0x005ae000011b7983 */ /* 0x000ea80000300800 */
[----:B------:R-:W2:Y:S04]  /*19640*/  LDL.LU R8, [R1+0x170] ;  /* 0x0001700001087983 */ /* 0x000ea80000300800 */
[----:B------:R-:W2:Y:S04]  /*19650*/  LDL.LU R9, [R1+0x174] ;  /* 0x0001740001097983 */ /* 0x000ea80000300800 */
[----:B-1----:R-:W2:Y:S04]  /*19660*/  LDL.LU R10, [R1+0x178] ;  /* 0x00017800010a7983 */ /* 0x002ea80000300800 */
[----:B------:R-:W2:Y:S04]  /*19670*/  LDL.LU R11, [R1+0x17c] ;  /* 0x00017c00010b7983 */ /* 0x000ea80000300800 */
[----:B------:R0:W-:Y:S04]  /*19680*/  STL.64 [R1+0x5a78], R22 ;  /* 0x005a781601007387 */ /* 0x0001e80000100a00 */
[----:B------:R-:W-:Y:S04]  /*19690*/  STL.64 [R1+0x5a28], R18 ;  /* 0x005a281201007387 */ /* 0x000fe80000100a00 */
[----:B----4-:R1:W-:Y:S01]  /*196a0*/  STL.64 [R1+0x5a20], R16 ;  /* 0x005a201001007387 */ /* 0x0103e20000100a00 */
[----:B0-----:R-:W-:-:S03]  /*196b0*/  MOV R22, R24 ;  /* 0x0000001800167202 */ /* 0x001fc60000000f00 */
[----:B-1----:R-:W4:Y:S04]  /*196c0*/  LDL.LU R16, [R1+0x100] ;  /* 0x0001000001107983 */ /* 0x002f280000300800 */
[----:B------:R-:W4:Y:S04]  /*196d0*/  LDL.LU R17, [R1+0x104] ;  /* 0x0001040001117983 */ /* 0x000f280000300800 */
[----:B------:R-:W2:Y:S04]  /*196e0*/  LDL.LU R18, [R1+0x108] ;  /* 0x0001080001127983 */ /* 0x000ea80000300800 */
[----:B------:R-:W2:Y:S04]  /*196f0*/  LDL.LU R19, [R1+0x10c] ;  /* 0x00010c0001137983 */ /* 0x000ea80000300800 */
[----:B------:R-:W3:Y:S01]  /*19700*/  LDL.LU R24, [R1+0x5adc] ;  /* 0x005adc0001187983 */ /* 0x000ee20000300800 */
[----:B------:R-:W-:-:S03]  /*19710*/  MOV R23, R3 ;  /* 0x0000000300177202 */ /* 0x000fc60000000f00 */
[----:B------:R-:W3:Y:S04]  /*19720*/  LDL.LU R3, [R1+0x5ad8] ;  /* 0x005ad80001037983 */ /* 0x000ee80000300800 */
[----:B--2---:R3:W-:Y:S04]  /*19730*/  STL.64 [R1+0x5a40], R18 ;  /* 0x005a401201007387 */ /* 0x0047e80000100a00 */
[----:B----4-:R0:W-:Y:S01]  /*19740*/  STL.64 [R1+0x5a38], R16 ;  /* 0x005a381001007387 */ /* 0x0101e20000100a00 */
[----:B---3--:R-:W-:Y:S01]  /*19750*/  MOV R18, R25 ;  /* 0x0000001900127202 */ /* 0x008fe20000000f00 */
[----:B------:R-:W-:-:S02]  /*19760*/  IMAD.MOV.U32 R19, RZ, RZ, R24 ;  /* 0x000000ffff137224 */ /* 0x000fc400078e0018 */
[----:B0-----:R-:W-:Y:S01]  /*19770*/  IMAD.MOV.U32 R16, RZ, RZ, R27 ;  /* 0x000000ffff107224 */ /* 0x001fe200078e001b */
[----:B------:R-:W-:Y:S01]  /*19780*/  MOV R17, R26 ;  /* 0x0000001a00117202 */ /* 0x000fe20000000f00 */
[----:B------:R-:W2:Y:S04]  /*19790*/  LDL.LU R27, [R1+0x5ad4] ;  /* 0x005ad400011b7983 */ /* 0x000ea80000300800 */
[----:B------:R-:W3:Y:S04]  /*197a0*/  LDL.LU R26, [R1+0x5ad0] ;  /* 0x005ad000011a7983 */ /* 0x000ee80000300800 */
[----:B------:R-:W4:Y:S04]  /*197b0*/  LDL.LU R25, [R1+0x5acc] ;  /* 0x005acc0001197983 */ /* 0x000f280000300800 */
[----:B------:R-:W2:Y:S04]  /*197c0*/  LDL.LU R24, [R1+0x5ac8] ;  /* 0x005ac80001187983 */ /* 0x000ea80000300800 */
[----:B------:R-:W-:Y:S04]  /*197d0*/  STL.64 [R1+0x5a58], R18 ;  /* 0x005a581201007387 */ /* 0x000fe80000100a00 */
[----:B------:R0:W-:Y:S04]  /*197e0*/  STL.64 [R1+0x5a50], R16 ;  /* 0x005a501001007387 */ /* 0x0001e80000100a00 */
[----:B0-----:R-:W2:Y:S04]  /*197f0*/  LDL.LU R16, [R1+0x120] ;  /* 0x0001200001107983 */ /* 0x001ea80000300800 */
[----:B------:R-:W2:Y:S04]  /*19800*/  LDL.LU R17, [R1+0x124] ;  /* 0x0001240001117983 */ /* 0x000ea80000300800 */
[----:B------:R-:W2:Y:S04]  /*19810*/  LDL.LU R18, [R1+0x128] ;  /* 0x0001280001127983 */ /* 0x000ea80000300800 */
[----:B------:R-:W2:Y:S04]  /*19820*/  LDL.LU R19, [R1+0x12c] ;  /* 0x00012c0001137983 */ /* 0x000ea80000300800 */
[----:B--2---:R3:W-:Y:S04]  /*19830*/  STL.64 [R1+0x5a70], R18 ;  /* 0x005a701201007387 */ /* 0x0047e80000100a00 */
[----:B------:R0:W-:Y:S01]  /*19840*/  STL.64 [R1+0x5a68], R16 ;  /* 0x005a681001007387 */ /* 0x0001e20000100a00 */
[----:B---3--:R-:W-:Y:S01]  /*19850*/  IMAD.MOV.U32 R18, RZ, RZ, R26 ;  /* 0x000000ffff127224 */ /* 0x008fe200078e001a */
[----:B------:R-:W-:-:S02]  /*19860*/  MOV R19, R27 ;  /* 0x0000001b00137202 */ /* 0x000fc40000000f00 */
[----:B0-----:R-:W-:Y:S02]  /*19870*/  MOV R16, R24 ;  /* 0x0000001800107202 */ /* 0x001fe40000000f00 */
[----:B------:R-:W2:Y:S01]  /*19880*/  LDL.LU R24, [R1+0x5ac4] ;  /* 0x005ac40001187983 */ /* 0x000ea20000300800 */
[----:B----4-:R-:W-:-:S03]  /*19890*/  MOV R17, R25 ;  /* 0x0000001900117202 */ /* 0x010fc60000000f00 */
[----:B------:R-:W2:Y:S04]  /*198a0*/  LDL.LU R25, [R1+0x5ac0] ;  /* 0x005ac00001197983 */ /* 0x000ea80000300800 */
[----:B------:R-:W2:Y:S04]  /*198b0*/  LDL.LU R26, [R1+0x5abc] ;  /* 0x005abc00011a7983 */ /* 0x000ea80000300800 */
[----:B------:R-:W2:Y:S04]  /*198c0*/  LDL.LU R27, [R1+0x5ab8] ;  /* 0x005ab800011b7983 */ /* 0x000ea80000300800 */
[----:B------:R-:W-:Y:S04]  /*198d0*/  STL.64 [R1+0x5a88], R18 ;  /* 0x005a881201007387 */ /* 0x000fe80000100a00 */
[----:B------:R0:W-:Y:S04]  /*198e0*/  STL.64 [R1+0x5a80], R16 ;  /* 0x005a801001007387 */ /* 0x0001e80000100a00 */
[----:B0-----:R-:W3:Y:S04]  /*198f0*/  LDL.LU R16, [R1+0x140] ;  /* 0x0001400001107983 */ /* 0x001ee80000300800 */
[----:B------:R-:W3:Y:S04]  /*19900*/  LDL.LU R17, [R1+0x144] ;  /* 0x0001440001117983 */ /* 0x000ee80000300800 */
[----:B------:R-:W3:Y:S04]  /*19910*/  LDL.LU R18, [R1+0x148] ;  /* 0x0001480001127983 */ /* 0x000ee80000300800 */
[----:B------:R-:W3:Y:S01]  /*19920*/  LDL.LU R19, [R1+0x14c] ;  /* 0x00014c0001137983 */ /* 0x000ee20000300800 */
[C---:B--2---:R-:W-:Y:S03]  /*19930*/  HMMA.16816.F32.BF16 R4, R24.reuse, R6, R8 ;  /* 0x000000061804723c */ /* 0x044fe60000041808 */
[----:B------:R-:W5:Y:S11]  /*19940*/  LDL.LU.64 R10, [R1+0x5ab0] ;  /* 0x005ab000010a7983 */ /* 0x000f760000300a00 */
[----:B------:R-:W-:Y:S09]  /*19950*/  @!UPT UIADD3 URZ, URZ, URZ, URZ ;  /* 0x0000003f3f3ff290 */ /* 0x000ff2000fffe03f */
[----:B------:R-:W-:Y:S04]  /*19960*/  STL.64 [R1+0x170], R4 ;  /* 0x0001700401007387 */ /* 0x000fe80000100a00 */
[----:B------:R0:W-:Y:S04]  /*19970*/  STL.64 [R1+0x178], R6 ;  /* 0x0001780601007387 */ /* 0x0001e80000100a00 */
[----:B0-----:R-:W2:Y:S04]  /*19980*/  LDL.LU.64 R6, [R1+0x5aa8] ;  /* 0x005aa80001067983 */ /* 0x001ea80000300a00 */
[----:B------:R-:W2:Y:S01]  /*19990*/  LDL.LU.64 R4, [R1+0x5aa0] ;  /* 0x005aa00001047983 */ /* 0x000ea20000300a00 */
[----:B-----5:R-:W-:Y:S03]  /*199a0*/  HMMA.16816.F32.BF16 R8, R24, R10, R12 ;  /* 0x0000000a1808723c */ /* 0x020fe6000004180c */
[----:B------:R-:W2:Y:S11]  /*199b0*/  LDL.LU.64 R14, [R1+0x5a98] ;  /* 0x005a9800010e7983 */ /* 0x000eb60000300a00 */
[----:B------:R-:W-:Y:S09]  /*199c0*/  @!UPT UIADD3 URZ, URZ, URZ, URZ ;  /* 0x0000003f3f3ff290 */ /* 0x000ff2000fffe03f */
[----:B------:R0:W-:Y:S04]  /*199d0*/  STL.64 [R1+0x160], R8 ;  /* 0x0001600801007387 */ /* 0x0001e80000100a00 */
[----:B------:R1:W-:Y:S04]  /*199e0*/  STL.64 [R1+0x168], R10 ;  /* 0x0001680a01007387 */ /* 0x0003e80000100a00 */
[----:B0-----:R-:W4:Y:S01]  /*199f0*/  LDL.LU.64 R8, [R1+0x5a90] ;  /* 0x005a900001087983 */ /* 0x001f220000300a00 */
[----:B-1----:R-:W-:Y:S01]  /*19a00*/  MOV R10, R21 ;  /* 0x00000015000a7202 */ /* 0x002fe20000000f00 */
[----:B------:R-:W-:-:S02]  /*19a10*/  IMAD.MOV.U32 R11, RZ, RZ, R20 ;  /* 0x000000ffff0b7224 */ /* 0x000fc400078e0014 */
[----:B------:R-:W5:Y:S01]  /*19a20*/  LDL.LU R12, [R1+0xd0] ;  /* 0x0000d000010c7983 */ /* 0x000f620000300800 */
[C---:B---3--:R-:W-:Y:S08]  /*19a30*/  HMMA.16816.F32.BF16 R20, R24.reuse, R22, R16 ;  /* 0x000000161814723c */ /* 0x048ff00000041810 */
[C---:B--2---:R-:W-:Y:S11]  /*19a40*/  HMMA.16816.F32.BF16 R4, R24.reuse, R14, R4 ;  /* 0x0000000e1804723c */ /* 0x044ff60000041804 */
[----:B------:R-:W-:Y:S11]  /*19a50*/  @!UPT UIADD3 URZ, URZ, URZ, URZ ;  /* 0x0000003f3f3ff290 */ /* 0x000ff6000fffe03f */
[----:B------:R-:W-:Y:S01]  /*19a60*/  @!UPT UIADD3 URZ, URZ, URZ, URZ ;  /* 0x0000003f3f3ff290 */ /* 0x000fe2000fffe03f */
[----:B------:R0:W-:Y:S04]  /*19a70*/  STL.64 [R1+0x150], R4 ;  /* 0x0001500401007387 */ /* 0x0001e80000100a00 */
[----:B------:R1:W-:Y:S04]  /*19a80*/  STL.64 [R1+0x158], R6 ;  /* 0x0001580601007387 */ /* 0x0003e80000100a00 */
[----:B------:R-:W5:Y:S04]  /*19a90*/  LDL.LU R13, [R1+0xd4] ;  /* 0x0000d400010d7983 */ /* 0x000f680000300800 */
[----:B------:R-:W5:Y:S04]  /*19aa0*/  LDL.LU R14, [R1+0xd8] ;  /* 0x0000d800010e7983 */ /* 0x000f680000300800 */
[----:B------:R-:W5:Y:S04]  /*19ab0*/  LDL.LU R15, [R1+0xdc] ;  /* 0x0000dc00010f7983 */ /* 0x000f680000300800 */
[----:B0-----:R-:W2:Y:S04]  /*19ac0*/  LDL.LU R4, [R1+0xc0] ;  /* 0x0000c00001047983 */ /* 0x001ea80000300800 */
[----:B------:R-:W2:Y:S04]  /*19ad0*/  LDL.LU R5, [R1+0xc4] ;  /* 0x0000c40001057983 */ /* 0x000ea80000300800 */
[----:B-1----:R-:W2:Y:S04]  /*19ae0*/  LDL.LU R6, [R1+0xc8] ;  /* 0x0000c80001067983 */ /* 0x002ea80000300800 */
[----:B------:R-:W2:Y:S04]  /*19af0*/  LDL.LU R7, [R1+0xcc] ;  /* 0x0000cc0001077983 */ /* 0x000ea80000300800 */
[----:B------:R-:W-:Y:S04]  /*19b00*/  STL.64 [R1+0x59c8], R10 ;  /* 0x0059c80a01007387 */ /* 0x000fe80000100a00 */
[----:B------:R-:W3:Y:S04]  /*19b10*/  LDL.LU.64 R18, [R1+0x5a88] ;  /* 0x005a880001127983 */ /* 0x000ee80000300a00 */
[----:B------:R-:W3:Y:S04]  /*19b20*/  LDL.LU.64 R16, [R1+0x5a80] ;  /* 0x005a800001107983 */ /* 0x000ee80000300a00 */
[----:B------:R-:W-:Y:S04]  /*19b30*/  STL.64 [R1+0x140], R20 ;  /* 0x0001401401007387 */ /* 0x000fe80000100a00 */
[----:B------:R0:W-:Y:S04]  /*19b40*/  STL.64 [R1+0x148], R22 ;  /* 0x0001481601007387 */ /* 0x0001e80000100a00 */
[----:B0-----:R-:W3:Y:S02]  /*19b50*/  LDL.LU.64 R22, [R1+0x5a78] ;  /* 0x005a780001167983 */ /* 0x001ee40000300a00 */
[C---:B---3--:R-:W-:Y:S02]  /*19b60*/  HMMA.16816.F32.BF16 R20, R24.reuse, R22, R16 ;  /* 0x000000161814723c */ /* 0x048fe40000041810 */
[----:B------:R-:W3:Y:S04]  /*19b70*/  LDL.LU.64 R18, [R1+0x5a70] ;  /* 0x005a700001127983 */ /* 0x000ee80000300a00 */
[----:B------:R-:W3:Y:S11]  /*19b80*/  LDL.LU.64 R16, [R1+0x5a68] ;  /* 0x005a680001107983 */ /* 0x000ef60000300a00 */
[----:B------:R-:W-:Y:S06]  /*19b90*/  @!UPT UIADD3 URZ, URZ, URZ, URZ ;  /* 0x0000003f3f3ff290 */ /* 0x000fec000fffe03f */
        /* <DEDUP_REMOVED lines=23> */
[----:B0-----:R-:W3:Y:S04]  /*19d10*/  LDL.LU.64 R22, [R1+0x5a18] ;  /* 0x005a180001167983 */ /* 0x001ee80000300a00 */
[----:B------:R-:W2:Y:S01]  /*19d20*/  LDL.LU.64 R20, [R1+0x5a10] ;  /* 0x005a100001147983 */ /* 0x000ea20000300a00 */
[----:B---3--:R-:W-:Y:S11]  /*19d30*/  HMMA.16816.F32.BF16 R16, R24, R22, R16 ;  /* 0x000000161810723c */ /* 0x008ff60000041810 */
[----:B------:R-:W-:Y:S11]  /*19d40*/  @!UPT UIADD3 URZ, URZ, URZ, URZ ;  /* 0x0000003f3f3ff290 */ /* 0x000ff6000fffe03f */
[----:B------:R-:W-:Y:S01]  /*19d50*/  @!UPT UIADD3 URZ, URZ, URZ, URZ ;  /* 0x0000003f3f3ff290 */ /* 0x000fe2000fffe03f */
[----:B------:R-:W-:Y:S04]  /*19d60*/  STL.64 [R1+0xf0], R16 ;  /* 0x0000f01001007387 */ /* 0x000fe80000100a00 */
[----:B------:R0:W-:Y:S04]  /*19d70*/  STL.64 [R1+0xf8], R18 ;  /* 0x0000f81201007387 */ /* 0x0001e80000100a00 */
[----:B0-----:R-:W5:Y:S04]  /*19d80*/  LDL.LU.64 R18, [R1+0x5a08] ;  /* 0x005a080001127983 */ /* 0x001f680000300a00 */
[----:B------:R-:W3:Y:S02]  /*19d90*/  LDL.LU.64 R16, [R1+0x5a00] ;  /* 0x005a000001107983 */ /* 0x000ee40000300a00 */
[----:B---3--:R-:W-:-:S02]  /*19da0*/  MOV R22, R16 ;  /* 0x0000001000167202 */ /* 0x008fc40000000f00 */
[----:B------:R-:W-:Y:S01]  /*19db0*/  MOV R23, R17 ;  /* 0x0000001100177202 */ /* 0x000fe20000000f00 */
[----:B------:R-:W3:Y:S04]  /*19dc0*/  LDL.LU R16, [R1+0x59f8] ;  /* 0x0059f80001107983 */ /* 0x000ee80000300800 */
[----:B------:R-:W4:Y:S04]  /*19dd0*/  LDL.LU R17, [R1+0x59f4] ;  /* 0x0059f40001117983 */ /* 0x000f280000300800 */
[----:B------:R0:W-:Y:S02]  /*19de0*/  STL.64 [R1+0x5990], R22 ;  /* 0x0059901601007387 */ /* 0x0001e40000100a00 */
[----:B0-----:R-:W-:Y:S01]  /*19df0*/  IMAD.MOV.U32 R22, RZ, RZ, R28 ;  /* 0x000000ffff167224 */ /* 0x001fe200078e001c */
[----:B------:R-:W-:Y:S01]  /*19e00*/  MOV R23, R29 ;  /* 0x0000001d00177202 */ /* 0x000fe20000000f00 */
[----:B------:R-:W5:Y:S04]  /*19e10*/  LDL.LU R28, [R1+0x59f0] ;  /* 0x0059f000011c7983 */ /* 0x000f680000300800 */
[----:B------:R-:W5:Y:S04]  /*19e20*/  LDL.LU R29, [R1+0x59ec] ;  /* 0x0059ec00011d7983 */ /* 0x000f680000300800 */
[----:B------:R-:W-:Y:S04]  /*19e30*/  STL.64 [R1+0x59a8], R22 ;  /* 0x0059a81601007387 */ /* 0x000fe80000100a00 */
[----:B--2---:R0:W-:Y:S04]  /*19e40*/  STL.64 [R1+0x59a0], R20 ;  /* 0x0059a01401007387 */ /* 0x0041e80000100a00 */
[----:B0-----:R-:W2:Y:S01]  /*19e50*/  LDL.LU R20, [R1+0x2b0] ;  /* 0x0002b00001147983 */ /* 0x001ea20000300800 */
[----:B------:R-:W-:Y:S01]  /*19e60*/  IMAD.MOV.U32 R22, RZ, RZ, R0 ;  /* 0x000000ffff167224 */ /* 0x000fe200078e0000 */
[----:B------:R-:W-:-:S02]  /*19e70*/  MOV R23, R2 ;  /* 0x0000000200177202 */ /* 0x000fc40000000f00 */
[----:B------:R-:W-:Y:S02]  /*19e80*/  MOV R21, R3 ;  /* 0x0000000300157202 */ /* 0x000fe40000000f00 */
[----:B------:R-:W2:Y:S04]  /*19e90*/  LDL.LU R3, [R1+0x59e8] ;  /* 0x0059e80001037983 */ /* 0x000ea80000300800 */
[----:B------:R-:W2:Y:S04]  /*19ea0*/  LDL.LU R0, [R1+0x59e4] ;  /* 0x0059e40001007983 */ /* 0x000ea80000300800 */
[----:B------:R-:W2:Y:S04]  /*19eb0*/  LDL.LU R2, [R1+0x59e0] ;  /* 0x0059e00001027983 */ /* 0x000ea80000300800 */
[----:B------:R3:W-:Y:S02]  /*19ec0*/  STL.64 [R1+0x59c0], R22 ;  /* 0x0059c01601007387 */ /* 0x0007e40000100a00 */
[----:B---3--:R-:W-:-:S02]  /*19ed0*/  MOV R23, R16 ;  /* 0x0000001000177202 */ /* 0x008fc40000000f00 */
[----:B----4-:R-:W-:Y:S02]  /*19ee0*/  MOV R22, R17 ;  /* 0x0000001100167202 */ /* 0x010fe40000000f00 */
[C---:B-----5:R-:W-:Y:S01]  /*19ef0*/  HMMA.16816.F32.BF16 R16, R24.reuse, R18, R12 ;  /* 0x000000121810723c */ /* 0x060fe2000004180c */
[----:B--2---:R-:W-:Y:S04]  /*19f00*/  STL.64 [R1+0x59b8], R20 ;  /* 0x0059b81401007387 */ /* 0x004fe80000100a00 */
[----:B------:R-:W2:Y:S04]  /*19f10*/  LDL.LU.64 R14, [R1+0x59d8] ;  /* 0x0059d800010e7983 */ /* 0x000ea80000300a00 */
[----:B------:R-:W3:Y:S11]  /*19f20*/  LDL.LU.64 R12, [R1+0x59d0] ;  /* 0x0059d000010c7983 */ /* 0x000ef60000300a00 */
[----:B------:R-:W-:Y:S03]  /*19f30*/  @!UPT UIADD3 URZ, URZ, URZ, URZ ;  /* 0x0000003f3f3ff290 */ /* 0x000fe6000fffe03f */
[----:B------:R-:W-:Y:S04]  /*19f40*/  STL.64 [R1+0xe0], R16 ;  /* 0x0000e01001007387 */ /* 0x000fe80000100a00 */
[----:B------:R0:W-:Y:S02]  /*19f50*/  STL.64 [R1+0xe8], R18 ;  /* 0x0000e81201007387 */ /* 0x0001e40000100a00 */
[----:B0-----:R-:W-:Y:S01]  /*19f60*/  IMAD.MOV.U32 R18, RZ, RZ, R9 ;  /* 0x000000ffff127224 */ /* 0x001fe200078e0009 */
[----:B------:R-:W-:Y:S02]  /*19f70*/  MOV R19, R8 ;  /* 0x0000000800137202 */ /* 0x000fe40000000f00 */
[----:B--2---:R-:W-:Y:S01]  /*19f80*/  HMMA.16816.F32.BF16 R8, R24, R14, R4 ;  /* 0x0000000e1808723c */ /* 0x004fe20000041804 */
[----:B------:R-:W0:Y:S04]  /*19f90*/  LDSM.16.MT88.4 R4, [R3+0x8000] ;  /* 0x008000000304783b */ /* 0x000e280000004200 */
[----:B0-----:R0:W-:Y:S11]  /*19fa0*/  STL.64 [R1+0x5960], R6 ;  /* 0x0059600601007387 */ /* 0x0011f60000100a00 */
[----:B------:R-:W-:Y:S07]  /*19fb0*/  @!UPT UIADD3 URZ, URZ, URZ, URZ ;  /* 0x0000003f3f3ff290 */ /* 0x000fee000fffe03f */
[----:B------:R-:W-:Y:S04]  /*19fc0*/  STL.64 [R1+0xd0], R8 ;  /* 0x0000d00801007387 */ /* 0x000fe80000100a00 */
[----:B------:R-:W-:Y:S01]  /*19fd0*/  STL.64 [R1+0xd8], R10 ;  /* 0x0000d80a01007387 */ /* 0x000fe20000100a00 */
[----:B0-----:R-:W-:-:S05]  /*19fe0*/  LOP3.LUT R7, R0, 0x30, R2, 0x78, !PT ;  /* 0x0000003000077812 */ /* 0x001fca00078e7802 */
[----:B------:R-:W0:Y:S04]  /*19ff0*/  LDSM.16.M88.4 R8, [R7+0x20080] ;  /* 0x020080000708783b */ /* 0x000e280000000200 */
[----:B------:R-:W-:Y:S04]  /*1a000*/  STL.64 [R1+0x5958], R4 ;  /* 0x0059580401007387 */ /* 0x000fe80000100a00 */
[----:B0-----:R-:W-:Y:S04]  /*1a010*/  STL.64 [R1+0xc0], R8 ;  /* 0x0000c00801007387 */ /* 0x001fe80000100a00 */
[----:B------:R0:W-:Y:S04]  /*1a020*/  STL.64 [R1+0xc8], R10 ;  /* 0x0000c80a01007387 */ /* 0x0001e80000100a00 */
[----:B0-----:R-:W2:Y:S01]  /*1a030*/  LDL.LU.64 R10, [R1+0x59c8] ;  /* 0x0059c800010a7983 */ /* 0x001ea20000300a00 */
[----:B------:R-:W-:Y:S01]  /*1a040*/  MOV R20, R29 ;  /* 0x0000001d00147202 */ /* 0x000fe20000000f00 */
[----:B------:R-:W-:Y:S01]  /*1a050*/  IMAD.MOV.U32 R21, RZ, RZ, R28 ;  /* 0x000000ffff157224 */ /* 0x000fe200078e001c */
[----:B------:R-:W-:Y:S01]  /*1a060*/  MOV R5, R8 ;  /* 0x0000000800057202 */ /* 0x000fe20000000f00 */
[----:B------:R-:W-:-:S05]  /*1a070*/  IMAD.MOV.U32 R4, RZ, RZ, R9 ;  /* 0x000000ffff047224 */ /* 0x000fca00078e0009 */
[C---:B--2---:R-:W-:Y:S01]  /*1a080*/  HMMA.16816.F32.BF16 R8, R24.reuse, R10, R20 ;  /* 0x0000000a1808723c */ /* 0x044fe20000041814 */
[----:B------:R-:W2:Y:S04]  /*1a090*/  LDL.LU.64 R22, [R1+0x59c0] ;  /* 0x0059c00001167983 */ /* 0x000ea80000300a00 */
[----:B------:R-:W2:Y:S11]  /*1a0a0*/  LDL.LU.64 R20, [R1+0x59b8] ;  /* 0x0059b80001147983 */ /* 0x000eb60000300a00 */
[----:B------:R-:W-:Y:S07]  /*1a0b0*/  @!UPT UIADD3 URZ, URZ, URZ, URZ ;  /* 0x0000003f3f3ff290 */ /* 0x000fee000fffe03f */
[----:B------:R-:W-:Y:S04]  /*1a0c0*/  STL.64 [R1+0x2c0], R8 ;  /* 0x0002c00801007387 */ /* 0x000fe80000100a00 */
[----:B------:R0:W-:Y:S04]  /*1a0d0*/  STL.64 [R1+0x2c8], R10 ;  /* 0x0002c80a01007387 */ /* 0x0001e80000100a00 */
[----:B0-----:R-:W2:Y:S02]  /*1a0e0*/  LDL.LU.64 R10, [R1+0x59b0] ;  /* 0x0059b000010a7983 */ /* 0x001ea40000300a00 */
[C---:B--2---:R-:W-:Y:S02]  /*1a0f0*/  HMMA.16816.F32.BF16 R8, R24.reuse, R10, R20 ;  /* 0x0000000a1808723c */ /* 0x044fe40000041814 */
[----:B------:R-:W2:Y:S04]  /*1a100*/  LDL.LU.64 R22, [R1+0x59a8] ;  /* 0x0059a80001167983 */ /* 0x000ea80000300a00 */
[----:B------:R-:W2:Y:S11]  /*1a110*/  LDL.LU.64 R20, [R1+0x59a0] ;  /* 0x0059a00001147983 */ /* 0x000eb60000300a00 */
[----:B------:R-:W-:Y:S06]  /*1a120*/  @!UPT UIADD3 URZ, URZ, URZ, URZ ;  /* 0x0000003f3f3ff290 */ /* 0x000fec000fffe03f */
[----:B------:R-:W-:Y:S04]  /*1a130*/  STL.64 [R1+0x2b0], R8 ;  /* 0x0002b00801007387 */ /* 0x000fe80000100a00 */
[----:B------:R0:W-:Y:S04]  /*1a140*/  STL.64 [R1+0x2b8], R10 ;  /* 0x0002b80a01007387 */ /* 0x0001e80000100a00 */
[----:B0-----:R-:W2:Y:S02]  /*1a150*/  LDL.LU.64 R10, [R1+0x5998] ;  /* 0x00599800010a7983 */ /* 0x001ea40000300a00 */
[C---:B--2---:R-:W-:Y:S02]  /*1a160*/  HMMA.16816.F32.BF16 R8, R24.reuse, R10, R20 ;  /* 0x0000000a1808723c */ /* 0x044fe40000041814 */
[----:B------:R-:W2:Y:S11]  /*1a170*/  LDL.LU.64 R22, [R1+0x5990] ;  /* 0x0059900001167983 */ /* 0x000eb60000300a00 */
[----:B------:R-:W-:Y:S10]  /*1a180*/  @!UPT UIADD3 URZ, URZ, URZ, URZ ;  /* 0x0000003f3f3ff290 */ /* 0x000ff4000fffe03f */
[----:B------:R-:W-:Y:S04]  /*1a190*/  STL.64 [R1+0x2a0], R8 ;  /* 0x0002a00801007387 */ /* 0x000fe80000100a00 */
[----:B------:R0:W-:Y:S04]  /*1a1a0*/  STL.64 [R1+0x2a8], R10 ;  /* 0x0002a80a01007387 */ /* 0x0001e80000100a00 */
[----:B0-----:R-:W4:Y:S04]  /*1a1b0*/  LDL.LU.64 R10, [R1+0x5988] ;  /* 0x00598800010a7983 */ /* 0x001f280000300a00 */
[----:B------:R-:W4:Y:S02]  /*1a1c0*/  LDL.LU.64 R8, [R1+0x5980] ;  /* 0x0059800001087983 */ /* 0x000f240000300a00 */
[C---:B----4-:R-:W-:Y:S02]  /*1a1d0*/  HMMA.16816.F32.BF16 R16, R24.reuse, R18, R8 ;  /* 0x000000121810723c */ /* 0x050fe40000041808 */
[----:B------:R-:W2:Y:S04]  /*1a1e0*/  LDL.LU.64 R10, [R1+0x5978] ;  /* 0x00597800010a7983 */ /* 0x000ea80000300a00 */
[----:B------:R-:W2:Y:S11]  /*1a1f0*/  LDL.LU.64 R8, [R1+0x5970] ;  /* 0x0059700001087983 */ /* 0x000eb60000300a00 */
[----:B------:R-:W-:Y:S07]  /*1a200*/  @!UPT UIADD3 URZ, URZ, URZ, URZ ;  /* 0x0000003f3f3ff290 */ /* 0x000fee000fffe03f */
[----:B------:R-:W-:Y:S02]  /*1a210*/  MOV R0, R19 ;  /* 0x0000001300007202 */ /* 0x000fe40000000f00 */
[----:B------:R-:W-:Y:S01]  /*1a220*/  MOV R28, R17 ;  /* 0x00000011001c7202 */ /* 0x000fe20000000f00 */
[----:B------:R-:W-:Y:S01]  /*1a230*/  IMAD.MOV.U32 R2, RZ, RZ, R18 ;  /* 0x000000ffff027224 */ /* 0x000fe200078e0012 */
[----:B------:R-:W-:Y:S01]  /*1a240*/  MOV R29, R16 ;  /* 0x00000010001d7202 */ /* 0x000fe20000000f00 */
[----:B------:R-:W-:Y:S04]  /*1a250*/  STL [R1+0x57b8], R0 ;  /* 0x0057b80001007387 */ /* 0x000fe80000100800 */
[----:B------:R-:W-:Y:S04]  /*1a260*/  STL [R1+0x57b4], R28 ;  /* 0x0057b41c01007387 */ /* 0x000fe80000100800 */
[----:B------:R-:W-:Y:S04]  /*1a270*/  STL [R1+0x57b0], R29 ;  /* 0x0057b01d01007387 */ /* 0x000fe80000100800 */
[----:B------:R-:W0:Y:S04]  /*1a280*/  LDSM.16.M88.4 R16, [R7+0x21080] ;  /* 0x021080000710783b */ /* 0x000e280000000200 */
[----:B------:R-:W-:Y:S01]  /*1a290*/  STL [R1+0x5798], R2 ;  /* 0x0057980201007387 */ /* 0x000fe20000100800 */
[----:B--2---:R-:W-:Y:S03]  /*1a2a0*/  HMMA.16816.F32.BF16 R20, R24, R22, R8 ;  /* 0x000000161814723c */ /* 0x004fe60000041808 */
[----:B------:R-:W1:Y:S04]  /*1a2b0*/  LDSM.16.M88.4 R8, [R7+0x22080] ;  /* 0x022080000708783b */ /* 0x000e680000000200 */
[----:B------:R-:W-:Y:S11]  /*1a2c0*/  LDSM.16.M88.4 R24, [R7+0x2b080] ;  /* 0x02b080000718783b */ /* 0x000ff60000000200 */
[----:B------:R-:W-:Y:S05]  /*1a2d0*/  @!UPT UIADD3 URZ, URZ, URZ, URZ ;  /* 0x0000003f3f3ff290 */ /* 0x000fea000fffe03f */
[----:B------:R-:W-:Y:S04]  /*1a2e0*/  STL.64 [R1+0x190], R20 ;  /* 0x0001901401007387 */ /* 0x000fe80000100a00 */
[----:B------:R-:W-:Y:S04]  /*1a2f0*/  STL.64 [R1+0x198], R22 ;  /* 0x0001981601007387 */ /* 0x000fe80000100a00 */
[----:B------:R-:W2:Y:S04]  /*1a300*/  LDSM.16.M88.4 R20, [R7+0x23080] ;  /* 0x023080000714783b */ /* 0x000ea80000000200 */
[----:B0-----:R-:W-:Y:S04]  /*1a310*/  STL.64 [R1+0x60], R16 ;  /* 0x0000601001007387 */ /* 0x001fe80000100a00 */
[----:B------:R-:W-:Y:S04]  /*1a320*/  STL.64 [R1+0x68], R18 ;  /* 0x0000681201007387 */ /* 0x000fe80000100a00 */
[----:B------:R-:W0:Y:S04]  /*1a330*/  LDSM.16.M88.4 R16, [R7+0x24080] ;  /* 0x024080000710783b */ /* 0x000e280000000200 */
[----:B-1----:R-:W-:Y:S04]  /*1a340*/  STL.64 [R1+0x50], R8 ;  /* 0x0000500801007387 */ /* 0x002fe80000100a00 */
[----:B------:R-:W-:Y:S04]  /*1a350*/  STL.64 [R1+0x58], R10 ;  /* 0x0000580a01007387 */ /* 0x000fe80000100a00 */
[----:B------:R-:W1:Y:S04]  /*1a360*/  LDSM.16.M88.4 R8, [R7+0x25080] ;  /* 0x025080000708783b */ /* 0x000e680000000200 */
[----:B--2---:R-:W-:Y:S04]  /*1a370*/  STL.64 [R1+0x40], R20 ;  /* 0x0000401401007387 */ /* 0x004fe80000100a00 */
        /* <DEDUP_REMOVED lines=10> */
[----:B0-----:R-:W-:Y:S04]  /*1a420*/  STL.64 [R1], R16 ;  /* 0x0000001001007387 */ /* 0x001fe80000100a00 */
[----:B------:R-:W-:Y:S04]  /*1a430*/  STL.64 [R1+0x8], R18 ;  /* 0x0000081201007387 */ /* 0x000fe80000100a00 */
[----:B------:R-:W0:Y:S04]  /*1a440*/  LDSM.16.M88.4 R16, [R7+0x29080] ;  /* 0x029080000710783b */ /* 0x000e280000000200 */
[----:B-1----:R-:W-:Y:S04]  /*1a450*/  STL [R1+0x57c0], R22 ;  /* 0x0057c01601007387 */ /* 0x002fe80000100800 */
[----:B------:R-:W-:Y:S04]  /*1a460*/  STL [R1+0x57bc], R23 ;  /* 0x0057bc1701007387 */ /* 0x000fe80000100800 */
[----:B------:R1:W-:Y:S04]  /*1a470*/  STL.64 [R1+0x5908], R20 ;  /* 0x0059081401007387 */ /* 0x0003e80000100a00 */
[----:B-1----:R-:W2:Y:S04]  /*1a480*/  LDL.LU.64 R20, [R1+0x20] ;  /* 0x0000200001147983 */ /* 0x002ea80000300a00 */
[----:B--2---:R-:W-:Y:S04]  /*1a490*/  STL.64 [R1+0x5930], R20 ;  /* 0x0059301401007387 */ /* 0x004fe80000100a00 */
[----:B0-----:R-:W-:Y:S04]  /*1a4a0*/  STL [R1+0x569c], R18 ;  /* 0x00569c1201007387 */ /* 0x001fe80000100800 */
[----:B------:R-:W-:Y:S04]  /*1a4b0*/  STL [R1+0x5698], R19 ;  /* 0x0056981301007387 */ /* 0x000fe80000100800 */
[----:B------:R0:W-:Y:S04]  /*1a4c0*/  STL.64 [R1+0x5900], R16 ;  /* 0x0059001001007387 */ /* 0x0001e80000100a00 */
[----:B0-----:R-:W2:Y:S04]  /*1a4d0*/  LDL.LU R16, [R1+0x230] ;  /* 0x0002300001107983 */ /* 0x001ea80000300800 */
[----:B------:R-:W2:Y:S01]  /*1a4e0*/  LDL.LU R17, [R1+0x234] ;  /* 0x0002340001117983 */ /* 0x000ea20000300800 */
[----:B---3--:R-:W-:-:S02]  /*1a4f0*/  MOV R18, R12 ;  /* 0x0000000c00127202 */ /* 0x008fc40000000f00 */
[----:B------:R-:W-:Y:S01]  /*1a500*/  MOV R19, R13 ;  /* 0x0000000d00137202 */ /* 0x000fe20000000f00 */
[----:B------:R-:W3:Y:S04]  /*1a510*/  LDL.LU R12, [R1+0x596c] ;  /* 0x00596c00010c7983 */ /* 0x000ee80000300800 */
[----:B------:R-:W4:Y:S04]  /*1a520*/  LDL.LU R13, [R1+0x5968] ;  /* 0x00596800010d7983 */ /* 0x000f280000300800 */
[----:B------:R-:W-:Y:S04]  /*1a530*/  STL.64 [R1+0x5940], R18 ;  /* 0x0059401201007387 */ /* 0x000fe80000100a00 */
[----:B--2---:R0:W-:Y:S04]  /*1a540*/  STL.64 [R1+0x5938], R16 ;  /* 0x0059381001007387 */ /* 0x0041e80000100a00 */
[----:B0-----:R-:W2:Y:S01]  /*1a550*/  LDL.LU.64 R16, [R1+0x50] ;  /* 0x0000500001107983 */ /* 0x001ea20000300a00 */
[----:B----4-:R-:W-:Y:S01]  /*1a560*/  IMAD.MOV.U32 R18, RZ, RZ, R13 ;  /* 0x000000ffff127224 */ /* 0x010fe200078e000d */
[----:B---3--:R-:W-:-:S02]  /*1a570*/  MOV R19, R12 ;  /* 0x0000000c00137202 */ /* 0x008fc40000000f00 */
[----:B------:R-:W0:Y:S04]  /*1a580*/  LDSM.16.M88.4 R12, [R7+0x2a080] ;  /* 0x02a08000070c783b */ /* 0x000e280000000200 */
[----:B--2---:R1:W-:Y:S04]  /*1a590*/  STL.64 [R1+0x5948], R16 ;  /* 0x0059481001007387 */ /* 0x0043e80000100a00 */
[----:B-1----:R-:W2:Y:S01]  /*1a5a0*/  LDL.LU.64 R16, [R1+0x60] ;  /* 0x0000600001107983 */ /* 0x002ea20000300a00 */
[----:B------:R-:W-:Y:S01]  /*1a5b0*/  MOV R8, R5 ;  /* 0x0000000500087202 */ /* 0x000fe20000000f00 */
[----:B------:R-:W-:-:S02]  /*1a5c0*/  IMAD.MOV.U32 R9, RZ, RZ, R4 ;  /* 0x000000ffff097224 */ /* 0x000fc400078e0004 */
[----:B--2---:R1:W-:Y:S04]  /*1a5d0*/  STL.64 [R1+0x5950], R16 ;  /* 0x0059501001007387 */ /* 0x0043e80000100a00 */
[----:B-1----:R-:W2:Y:S04]  /*1a5e0*/  LDL.LU R16, [R1+0x280] ;  /* 0x0002800001107983 */ /* 0x002ea80000300800 */
[----:B------:R-:W2:Y:S04]  /*1a5f0*/  LDL.LU R17, [R1+0x284] ;  /* 0x0002840001117983 */ /* 0x000ea80000300800 */
[----:B------:R-:W3:Y:S04]  /*1a600*/  LDL.LU.64 R20, [R1+0x40] ;  /* 0x0000400001147983 */ /* 0x000ee80000300a00 */
[----:B0-----:R-:W-:Y:S04]  /*1a610*/  STL.64 [R1+0x58f8], R14 ;  /* 0x0058f80e01007387 */ /* 0x001fe80000100a00 */
[----:B------:R0:W-:Y:S04]  /*1a620*/  STL.64 [R1+0x58f0], R12 ;  /* 0x0058f00c01007387 */ /* 0x0001e80000100a00 */
[----:B0-----:R-:W4:Y:S04]  /*1a630*/  LDL.LU.64 R12, [R1+0x30] ;  /* 0x00003000010c7983 */ /* 0x001f280000300a00 */
        /* <DEDUP_REMOVED lines=9> */
[----:B------:R-:W1:Y:S04]  /*1a6d0*/  LDSM.16.M88.4 R4, [R7+0x2f080] ;  /* 0x02f080000704783b */ /* 0x000e680000000200 */
[----:B0-----:R-:W-:Y:S04]  /*1a6e0*/  STL.64 [R1+0x80], R24 ;  /* 0x0000801801007387 */ /* 0x001fe80000100a00 */
[----:B------:R0:W-:Y:S04]  /*1a6f0*/  STL.64 [R1+0x88], R26 ;  /* 0x0000881a01007387 */ /* 0x0001e80000100a00 */
[----:B-1----:R-:W-:Y:S04]  /*1a700*/  STL.64 [R1+0x70], R4 ;  /* 0x0000700401007387 */ /* 0x002fe80000100a00 */
[----:B------:R1:W-:Y:S01]  /*1a710*/  STL.64 [R1+0x78], R6 ;  /* 0x0000780601007387 */ /* 0x0003e20000100a00 */
[----:B0-----:R-:W-:Y:S01]  /*1a720*/  MOV R27, R4 ;  /* 0x00000004001b7202 */ /* 0x001fe20000000f00 */
[----:B------:R-:W-:-:S02]  /*1a730*/  IMAD.MOV.U32 R26, RZ, RZ, R5 ;  /* 0x000000ffff1a7224 */ /* 0x000fc400078e0005 */
[----:B-1----:R-:W2:Y:S04]  /*1a740*/  LDL.LU.64 R6, [R1+0x5960] ;  /* 0x0059600001067983 */ /* 0x002ea80000300a00 */
[----:B------:R-:W2:Y:S04]  /*1a750*/  LDL.LU.64 R4, [R1+0x5958] ;  /* 0x0059580001047983 */ /* 0x000ea80000300a00 */
[----:B------:R0:W-:Y:S04]  /*1a760*/  STL [R1+0x5884], R26 ;  /* 0x0058841a01007387 */ /* 0x0001e80000100800 */
[----:B------:R1:W-:Y:S04]  /*1a770*/  STL [R1+0x5880], R27 ;  /* 0x0058801b01007387 */ /* 0x0003e80000100800 */
[----:B------:R-:W5:Y:S04]  /*1a780*/  LDL.LU R24, [R1+0x260] ;  /* 0x0002600001187983 */ /* 0x000f680000300800 */
[----:B------:R-:W5:Y:S04]  /*1a790*/  LDL.LU R25, [R1+0x264] ;  /* 0x0002640001197983 */ /* 0x000f680000300800 */
[----:B0-----:R-:W5:Y:S04]  /*1a7a0*/  LDL.LU R26, [R1+0x268] ;  /* 0x00026800011a7983 */ /* 0x001f680000300800 */
[----:B-1----:R-:W5:Y:S01]  /*1a7b0*/  LDL.LU R27, [R1+0x26c] ;  /* 0x00026c00011b7983 */ /* 0x002f620000300800 */
[C---:B--2---:R-:W-:Y:S03]  /*1a7c0*/  HMMA.16816.F32.BF16 R8, R4.reuse, R8, R16 ;  /* 0x000000080408723c */ /* 0x044fe60000041810 */
[----:B------:R-:W2:Y:S11]  /*1a7d0*/  LDL.LU.64 R16, [R1+0x5950] ;  /* 0x0059500001107983 */ /* 0x000eb60000300a00 */
[----:B------:R-:W-:Y:S09]  /*1a7e0*/  @!UPT UIADD3 URZ, URZ, URZ, URZ ;  /* 0x0000003f3f3ff290 */ /* 0x000ff2000fffe03f */
[----:B------:R-:W-:Y:S04]  /*1a7f0*/  STL.64 [R1+0x280], R8 ;  /* 0x0002800801007387 */ /* 0x000fe80000100a00 */
[----:B------:R-:W-:Y:S04]  /*1a800*/  STL.64 [R1+0x288], R10 ;  /* 0x0002880a01007387 */ /* 0x000fe80000100a00 */
[----:B------:R-:W0:Y:S04]  /*1a810*/  LDSM.16.MT88.4 R8, [R3+0x8100] ;  /* 0x008100000308783b */ /* 0x000e280000004200 */
[----:B------:R-:W-:Y:S04]  /*1a820*/  STL [R1+0x5888], R3 ;  /* 0x0058880301007387 */ /* 0x000fe80000100800 */
        /* <DEDUP_REMOVED lines=9> */
[----:B------:R-:W-:Y:S04]  /*1a8c0*/  STL.64 [R1+0x270], R8 ;  /* 0x0002700801007387 */ /* 0x000fe80000100a00 */
[----:B------:R0:W-:Y:S02]  /*1a8d0*/  STL.64 [R1+0x278], R10 ;  /* 0x0002780a01007387 */ /* 0x0001e40000100a00 */
[----:B0-----:R-:W-:Y:S02]  /*1a8e0*/  MOV R11, R16 ;  /* 0x00000010000b7202 */ /* 0x001fe40000000f00 */
[----:B------:R-:W-:Y:S02]  /*1a8f0*/  MOV R10, R17 ;  /* 0x00000011000a7202 */ /* 0x000fe40000000f00 */
[----:B------:R-:W5:Y:S04]  /*1a900*/  LDL.LU.64 R16, [R1+0x5948] ;  /* 0x0059480001107983 */ /* 0x000f680000300a00 */
[----:B------:R0:W-:Y:S04]  /*1a910*/  STL [R1+0x5890], R10 ;  /* 0x0058900a01007387 */ /* 0x0001e80000100800 */
[----:B------:R1:W-:Y:S04]  /*1a920*/  STL [R1+0x588c], R11 ;  /* 0x00588c0b01007387 */ /* 0x0003e80000100800 */
[----:B------:R-:W3:Y:S04]  /*1a930*/  LDL.LU R8, [R1+0x250] ;  /* 0x0002500001087983 */ /* 0x000ee80000300800 */
[----:B------:R-:W3:Y:S04]  /*1a940*/  LDL.LU R9, [R1+0x254] ;  /* 0x0002540001097983 */ /* 0x000ee80000300800 */
[----:B0-----:R-:W3:Y:S04]  /*1a950*/  LDL.LU R10, [R1+0x258] ;  /* 0x00025800010a7983 */ /* 0x001ee80000300800 */
[----:B-1----:R-:W3:Y:S01]  /*1a960*/  LDL.LU R11, [R1+0x25c] ;  /* 0x00025c00010b7983 */ /* 0x002ee20000300800 */
[----:B-----5:R-:W-:Y:S11]  /*1a970*/  HMMA.16816.F32.BF16 R24, R4, R16, R24 ;  /* 0x000000100418723c */ /* 0x020ff60000041818 */
[----:B------:R-:W-:Y:S11]  /*1a980*/  @!UPT UIADD3 URZ, URZ, URZ, URZ ;  /* 0x0000003f3f3ff290 */ /* 0x000ff6000fffe03f */
[----:B------:R-:W-:Y:S01]  /*1a990*/  @!UPT UIADD3 URZ, URZ, URZ, URZ ;  /* 0x0000003f3f3ff290 */ /* 0x000fe2000fffe03f */
[----:B------:R0:W-:Y:S04]  /*1a9a0*/  STL.64 [R1+0x260], R24 ;  /* 0x0002601801007387 */ /* 0x0001e80000100a00 */
[----:B------:R-:W-:Y:S04]  /*1a9b0*/  STL.64 [R1+0x268], R26 ;  /* 0x0002681a01007387 */ /* 0x000fe80000100a00 */
[----:B------:R-:W2:Y:S01]  /*1a9c0*/  LDL.LU.64 R18, [R1+0x5940] ;  /* 0x0059400001127983 */ /* 0x000ea20000300a00 */
[----:B0-----:R-:W-:Y:S01]  /*1a9d0*/  IMAD.MOV.U32 R25, RZ, RZ, R16 ;  /* 0x000000ffff197224 */ /* 0x001fe200078e0010 */
[----:B------:R-:W-:-:S02]  /*1a9e0*/  MOV R24, R17 ;  /* 0x0000001100187202 */ /* 0x000fc40000000f00 */
[----:B------:R-:W2:Y:S04]  /*1a9f0*/  LDL.LU.64 R16, [R1+0x5938] ;  /* 0x0059380001107983 */ /* 0x000ea80000300a00 */
[----:B------:R0:W-:Y:S01]  /*1aa00*/  STL.64 [R1+0x5878], R24 ;  /* 0x0058781801007387 */ /* 0x0001e20000100a00 */
[----:B---3--:R-:W-:Y:S03]  /*1aa10*/  HMMA.16816.F32.BF16 R8, R4, R20, R8 ;  /* 0x000000140408723c */ /* 0x008fe60000041808 */
[----:B0-----:R-:W4:Y:S04]  /*1aa20*/  LDL.LU R24, [R1+0x240] ;  /* 0x0002400001187983 */ /* 0x001f280000300800 */
[----:B------:R-:W4:Y:S04]  /*1aa30*/  LDL.LU R25, [R1+0x244] ;  /* 0x0002440001197983 */ /* 0x000f280000300800 */
[----:B------:R-:W4:Y:S04]  /*1aa40*/  LDL.LU R26, [R1+0x248] ;  /* 0x00024800011a7983 */ /* 0x000f280000300800 */
[----:B------:R-:W4:Y:S08]  /*1aa50*/  LDL.LU R27, [R1+0x24c] ;  /* 0x00024c00011b7983 */ /* 0x000f300000300800 */
[----:B------:R0:W-:Y:S04]  /*1aa60*/  STL.64 [R1+0x250], R8 ;  /* 0x0002500801007387 */ /* 0x0001e80000100a00 */
[----:B------:R-:W-:Y:S01]  /*1aa70*/  STL.64 [R1+0x258], R10 ;  /* 0x0002580a01007387 */ /* 0x000fe20000100a00 */
[----:B0-----:R-:W-:Y:S01]  /*1aa80*/  MOV R9, R20 ;  /* 0x0000001400097202 */ /* 0x001fe20000000f00 */
[----:B------:R-:W-:-:S02]  /*1aa90*/  IMAD.MOV.U32 R8, RZ, RZ, R21 ;  /* 0x000000ffff087224 */ /* 0x000fc400078e0015 */
[----:B------:R-:W2:Y:S04]  /*1aaa0*/  LDL.LU.64 R20, [R1+0x5930] ;  /* 0x0059300001147983 */ /* 0x000ea80000300a00 */
[----:B------:R4:W-:Y:S02]  /*1aab0*/  STL.64 [R1+0x5928], R8 ;  /* 0x0059280801007387 */ /* 0x0009e40000100a00 */
[C---:B----4-:R-:W-:Y:S11]  /*1aac0*/  HMMA.16816.F32.BF16 R8, R4.reuse, R12, R24 ;  /* 0x0000000c0408723c */ /* 0x050ff60000041818 */
[----:B------:R-:W-:Y:S11]  /*1aad0*/  @!UPT UIADD3 URZ, URZ, URZ, URZ ;  /* 0x0000003f3f3ff290 */ /* 0x000ff6000fffe03f */
[----:B------:R-:W-:Y:S01]  /*1aae0*/  @!UPT UIADD3 URZ, URZ, URZ, URZ ;  /* 0x0000003f3f3ff290 */ /* 0x000fe2000fffe03f */
[----:B------:R-:W-:Y:S04]  /*1aaf0*/  STL.64 [R1+0x240], R8 ;  /* 0x0002400801007387 */ /* 0x000fe80000100a00 */
[----:B------:R2:W-:Y:S02]  /*1ab00*/  STL.64 [R1+0x248], R10 ;  /* 0x0002480a01007387 */ /* 0x0005e40000100a00 */
[C---:B--2---:R-:W-:Y:S01]  /*1ab10*/  HMMA.16816.F32.BF16 R8, R4.reuse, R20, R16 ;  /* 0x000000140408723c */ /* 0x044fe20000041810 */
[----:B------:R-:W-:Y:S01]  /*1ab20*/  IMAD.MOV.U32 R26, RZ, RZ, R20 ;  /* 0x000000ffff1a7224 */ /* 0x000fe200078e0014 */
[----:B------:R-:W-:Y:S11]  /*1ab30*/  MOV R27, R21 ;  /* 0x00000015001b7202 */ /* 0x000ff60000000f00 */
[----:B------:R-:W-:Y:S10]  /*1ab40*/  @!UPT UIADD3 URZ, URZ, URZ, URZ ;  /* 0x0000003f3f3ff290 */ /* 0x000ff4000fffe03f */
[----:B------:R-:W-:Y:S04]  /*1ab50*/  STL.64 [R1+0x230], R8 ;  /* 0x0002300801007387 */ /* 0x000fe80000100a00 */
[----:B------:R-:W-:Y:S04]  /*1ab60*/  STL.64 [R1+0x238], R10 ;  /* 0x0002380a01007387 */ /* 0x000fe80000100a00 */
[----:B------:R-:W2:Y:S01]  /*1ab70*/  LDL.LU.64 R20, [R1] ;  /* 0x0000000001147983 */ /* 0x000ea20000300a00 */
[----:B------:R-:W-:Y:S02]  /*1ab80*/  MOV R25, R12 ;  /* 0x0000000c00197202 */ /* 0x000fe40000000f00 */
[----:B------:R-:W-:Y:S01]  /*1ab90*/  MOV R24, R13 ;  /* 0x0000000d00187202 */ /* 0x000fe20000000f00 */
[----:B--2---:R-:W-:Y:S04]  /*1aba0*/  STL.64 [R1+0x5920], R20 ;  /* 0x0059201401007387 */ /* 0x004fe80000100a00 */
[----:B------:R-:W-:Y:S04]  /*1abb0*/  STL.64 [R1+0x58a0], R26 ;  /* 0x0058a01a01007387 */ /* 0x000fe80000100a00 */
[----:B------:R0:W-:Y:S04]  /*1abc0*/  STL.64 [R1+0x5898], R24 ;  /* 0x0058981801007387 */ /* 0x0001e80000100a00 */
        /* <DEDUP_REMOVED lines=8> */
[----:B------:R-:W4:Y:S04]  /*1ac50*/  LDL.LU.64 R20, [R1+0x10] ;  /* 0x0000100001147983 */ /* 0x000f280000300a00 */
[----:B------:R-:W5:Y:S04]  /*1ac60*/  LDL.LU R16, [R1+0x200] ;  /* 0x0002000001107983 */ /* 0x000f680000300800 */
[----:B------:R-:W5:Y:S04]  /*1ac70*/  LDL.LU R17, [R1+0x204] ;  /* 0x0002040001117983 */ /* 0x000f680000300800 */
[----:B------:R-:W2:Y:S04]  /*1ac80*/  LDL.LU R18, [R1+0x208] ;  /* 0x0002080001127983 */ /* 0x000ea80000300800 */
[----:B------:R-:W2:Y:S04]  /*1ac90*/  LDL.LU R19, [R1+0x20c] ;  /* 0x00020c0001137983 */ /* 0x000ea80000300800 */
[----:B--2---:R-:W-:Y:S04]  /*1aca0*/  STL.64 [R1+0x5918], R18 ;  /* 0x0059181201007387 */ /* 0x004fe80000100a00 */
[----:B-----5:R0:W-:Y:S04]  /*1acb0*/  STL.64 [R1+0x5910], R16 ;  /* 0x0059101001007387 */ /* 0x0201e80000100a00 */
        /* <DEDUP_REMOVED lines=8> */
[----:B---3--:R-:W-:Y:S04]  /*1ad40*/  STL.64 [R1+0x58b0], R26 ;  /* 0x0058b01a01007387 */ /* 0x008fe80000100a00 */
[----:B------:R0:W-:Y:S04]  /*1ad50*/  STL.64 [R1+0x58a8], R24 ;  /* 0x0058a81801007387 */ /* 0x0001e80000100a00 */
[----:B0-----:R-:W3:Y:S04]  /*1ad60*/  LDL.LU R24, [R1+0x1c0] ;  /* 0x0001c00001187983 */ /* 0x001ee80000300800 */
[----:B------:R-:W3:Y:S04]  /*1ad70*/  LDL.LU R25, [R1+0x1c4] ;  /* 0x0001c40001197983 */ /* 0x000ee80000300800 */
[----:B------:R-:W2:Y:S04]  /*1ad80*/  LDL.LU R26, [R1+0x1c8] ;  /* 0x0001c800011a7983 */ /* 0x000ea80000300800 */
[----:B------:R-:W2:Y:S01]  /*1ad90*/  LDL.LU R27, [R1+0x1cc] ;  /* 0x0001cc00011b7983 */ /* 0x000ea20000300800 */
[----:B----4-:R-:W-:Y:S03]  /*1ada0*/  HMMA.16816.F32.BF16 R8, R4, R20, R8 ;  /* 0x000000140408723c */ /* 0x010fe60000041808 */
[----:B--2---:R-:W-:Y:S04]  /*1adb0*/  STL.64 [R1+0x58d0], R26 ;  /* 0x0058d01a01007387 */ /* 0x004fe80000100a00 */
[----:B---3--:R0:W-:Y:S04]  /*1adc0*/  STL.64 [R1+0x58c8], R24 ;  /* 0x0058c81801007387 */ /* 0x0081e80000100a00 */
[----:B0-----:R-:W2:Y:S04]  /*1add0*/  LDL.LU R24, [R1+0x1d0] ;  /* 0x0001d00001187983 */ /* 0x001ea80000300800 */
[----:B------:R-:W2:Y:S04]  /*1ade0*/  LDL.LU R25, [R1+0x1d4] ;  /* 0x0001d40001197983 */ /* 0x000ea80000300800 */
[----:B------:R-:W3:Y:S04]  /*1adf0*/  LDL.LU R26, [R1+0x1d8] ;  /* 0x0001d800011a7983 */ /* 0x000ee80000300800 */
[----:B------:R-:W3:Y:S01]  /*1ae00*/  LDL.LU R27, [R1+0x1dc] ;  /* 0x0001dc00011b7983 */ /* 0x000ee20000300800 */
[----:B------:R-:W-:-:S03]  /*1ae10*/  IMAD.MOV.U32 R3, RZ, RZ, R21 ;  /* 0x000000ffff037224 */ /* 0x000fc600078e0015 */
[----:B---3--:R-:W-:Y:S04]  /*1ae20*/  STL.64 [R1+0x58e8], R26 ;  /* 0x0058e81a01007387 */ /* 0x008fe80000100a00 */
[----:B--2---:R0:W-:Y:S04]  /*1ae30*/  STL.64 [R1+0x58e0], R24 ;  /* 0x0058e01801007387 */ /* 0x0041e80000100a00 */
[----:B0-----:R-:W2:Y:S04]  /*1ae40*/  LDL.LU R24, [R1+0x1e0] ;  /* 0x0001e00001187983 */ /* 0x001ea80000300800 */
[----:B------:R-:W2:Y:S04]  /*1ae50*/  LDL.LU R25, [R1+0x1e4] ;  /* 0x0001e40001197983 */ /* 0x000ea80000300800 */
[----:B------:R-:W2:Y:S04]  /*1ae60*/  LDL.LU R26, [R1+0x1e8] ;  /* 0x0001e800011a7983 */ /* 0x000ea80000300800 */
[----:B------:R-:W2:Y:S04]  /*1ae70*/  LDL.LU R27, [R1+0x1ec] ;  /* 0x0001ec00011b7983 */ /* 0x000ea80000300800 */
[----:B------:R0:W-:Y:S04]  /*1ae80*/  STL.64 [R1+0x220], R8 ;  /* 0x0002200801007387 */ /* 0x0001e80000100a00 */
[----:B------:R1:W-:Y:S04]  /*1ae90*/  STL.64 [R1+0x228], R10 ;  /* 0x0002280a01007387 */ /* 0x0003e80000100a00 */
[----:B0-----:R-:W3:Y:S01]  /*1aea0*/  LDL.LU.64 R8, [R1+0x5928] ;  /* 0x0059280001087983 */ /* 0x001ee20000300a00 */
[----:B-1----:R-:W-:-:S03]  /*1aeb0*/  MOV R11, R20 ;  /* 0x00000014000b7202 */ /* 0x002fc60000000f00 */
[----:B------:R-:W4:Y:S02]  /*1aec0*/  LDL.LU.64 R20, [R1+0x5920] ;  /* 0x0059200001147983 */ /* 0x000f240000300a00 */
[C---:B----4-:R-:W-:Y:S01]  /*1aed0*/  HMMA.16816.F32.BF16 R16, R4.reuse, R20, R16 ;  /* 0x000000140410723c */ /* 0x050fe20000041810 */
[----:B------:R-:W-:Y:S02]  /*1aee0*/  MOV R10, R20 ;  /* 0x00000014000a7202 */ /* 0x000fe40000000f00 */
[----:B------:R-:W-:Y:S11]  /*1aef0*/  MOV R2, R21 ;  /* 0x0000001500027202 */ /* 0x000ff60000000f00 */
[----:B------:R-:W-:Y:S09]  /*1af00*/  @!UPT UIADD3 URZ, URZ, URZ, URZ ;  /* 0x0000003f3f3ff290 */ /* 0x000ff2000fffe03f */
[----:B------:R-:W-:Y:S04]  /*1af10*/  STL.64 [R1+0x210], R16 ;  /* 0x0002101001007387 */ /* 0x000fe80000100a00 */
[----:B------:R0:W-:Y:S04]  /*1af20*/  STL.64 [R1+0x218], R18 ;  /* 0x0002181201007387 */ /* 0x0001e80000100a00 */
[----:B0-----:R-:W4:Y:S04]  /*1af30*/  LDL.LU.64 R18, [R1+0x5918] ;  /* 0x0059180001127983 */ /* 0x001f280000300a00 */
[----:B------:R-:W4:Y:S04]  /*1af40*/  LDL.LU.64 R16, [R1+0x5910] ;  /* 0x0059100001107983 */ /* 0x000f280000300a00 */
[----:B------:R-:W4:Y:S04]  /*1af50*/  LDL.LU.64 R20, [R1+0x5908] ;  /* 0x0059080001147983 */ /* 0x000f280000300a00 */
[----:B------:R-:W-:Y:S04]  /*1af60*/  STL.64 [R1+0x58c0], R10 ;  /* 0x0058c00a01007387 */ /* 0x000fe80000100a00 */
[----:B---3--:R0:W-:Y:S04]  /*1af70*/  STL.64 [R1+0x58b8], R8 ;  /* 0x0058b80801007387 */ /* 0x0081e80000100a00 */
[----:B0-----:R-:W3:Y:S01]  /*1af80*/  LDL.LU.64 R8, [R1+0xa0] ;  /* 0x0000a00001087983 */ /* 0x001ee20000300a00 */
[C---:B----4-:R-:W-:Y:S03]  /*1af90*/  HMMA.16816.F32.BF16 R16, R4.reuse, R20, R16 ;  /* 0x000000140410723c */ /* 0x050fe60000041810 */
[----:B---3--:R0:W-:Y:S04]  /*1afa0*/  STL.64 [R1+0x58d8], R8 ;  /* 0x0058d80801007387 */ /* 0x0081e80000100a00 */
[----:B0-----:R-:W3:Y:S11]  /*1afb0*/  LDL.LU.64 R8, [R1+0xb0] ;  /* 0x0000b00001087983 */ /* 0x001ef60000300a00 */
[----:B------:R-:W-:Y:S05]  /*1afc0*/  @!UPT UIADD3 URZ, URZ, URZ, URZ ;  /* 0x0000003f3f3ff290 */ /* 0x000fea000fffe03f */
[----:B------:R0:W-:Y:S04]  /*1afd0*/  STL.64 [R1+0x200], R16 ;  /* 0x0002001001007387 */ /* 0x0001e80000100a00 */
[----:B------:R-:W-:Y:S04]  /*1afe0*/  STL.64 [R1+0x208], R18 ;  /* 0x0002081201007387 */ /* 0x000fe80000100a00 */
[----:B0-----:R-:W5:Y:S02]  /*1aff0*/  LDL.LU.64 R16, [R1+0x5900] ;  /* 0x0059000001107983 */ /* 0x001f640000300a00 */
[C---:B-----5:R-:W-:Y:S11]  /*1b000*/  HMMA.16816.F32.BF16 R12, R4.reuse, R16, R12 ;  /* 0x00000010040c723c */ /* 0x060ff6000004180c */
[----:B------:R-:W-:Y:S11]  /*1b010*/  @!UPT UIADD3 URZ, URZ, URZ, URZ ;  /* 0x0000003f3f3ff290 */ /* 0x000ff6000fffe03f */
[----:B------:R-:W-:Y:S01]  /*1b020*/  @!UPT UIADD3 URZ, URZ, URZ, URZ ;  /* 0x0000003f3f3ff290 */ /* 0x000fe2000fffe03f */
[----:B------:R-:W-:Y:S04]  /*1b030*/  STL.64 [R1+0x1f0], R12 ;  /* 0x0001f00c01007387 */ /* 0x000fe80000100a00 */
[----:B------:R0:W-:Y:S04]  /*1b040*/  STL.64 [R1+0x1f8], R14 ;  /* 0x0001f80e01007387 */ /* 0x0001e80000100a00 */
[----:B0-----:R-:W4:Y:S04]  /*1b050*/  LDL.LU.64 R14, [R1+0x58f8] ;  /* 0x0058f800010e7983 */ /* 0x001f280000300a00 */
[----:B------:R-:W2:Y:S04]  /*1b060*/  LDL.LU.64 R12, [R1+0x58f0] ;  /* 0x0058f000010c7983 */ /* 0x000ea80000300a00 */
[----:B------:R-:W-:Y:S01]  /*1b070*/  STL [R1+0x57c4], R17 ;  /* 0x0057c41101007387 */ /* 0x000fe20000100800 */
[----:B--2---:R-:W-:Y:S11]  /*1b080*/  HMMA.16816.F32.BF16 R24, R4, R12, R24 ;  /* 0x0000000c0418723c */ /* 0x004ff60000041818 */
[----:B------:R-:W-:Y:S11]  /*1b090*/  @!UPT UIADD3 URZ, URZ, URZ, URZ ;  /* 0x0000003f3f3ff290 */ /* 0x000ff6000fffe03f */
[----:B------:R-:W-:Y:S01]  /*1b0a0*/  @!UPT UIADD3 URZ, URZ, URZ, URZ ;  /* 0x0000003f3f3ff290 */ /* 0x000fe2000fffe03f */
[----:B------:R-:W-:Y:S04]  /*1b0b0*/  STL.64 [R1+0x1e0], R24 ;  /* 0x0001e01801007387 */ /* 0x000fe80000100a00 */
[----:B------:R0:W-:Y:S04]  /*1b0c0*/  STL.64 [R1+0x1e8], R26 ;  /* 0x0001e81a01007387 */ /* 0x0001e80000100a00 */
[----:B0-----:R-:W2:Y:S04]  /*1b0d0*/  LDL.LU.64 R26, [R1+0x58e8] ;  /* 0x0058e800011a7983 */ /* 0x001ea80000300a00 */
[----:B------:R-:W2:Y:S01]  /*1b0e0*/  LDL.LU.64 R24, [R1+0x58e0] ;  /* 0x0058e00001187983 */ /* 0x000ea20000300a00 */
[----:B---3--:R-:W-:Y:S01]  /*1b0f0*/  IMAD.MOV.U32 R28, RZ, RZ, R8 ;  /* 0x000000ffff1c7224 */ /* 0x008fe200078e0008 */
[----:B------:R-:W-:-:S02]  /*1b100*/  MOV R29, R9 ;  /* 0x00000009001d7202 */ /* 0x000fc40000000f00 */
[----:B----4-:R-:W-:Y:S04]  /*1b110*/  STL.64 [R1+0x57a8], R14 ;  /* 0x0057a80e01007387 */ /* 0x010fe80000100a00 */
[----:B------:R0:W-:Y:S04]  /*1b120*/  STL.64 [R1+0x57a0], R12 ;  /* 0x0057a00c01007387 */ /* 0x0001e80000100a00 */
[----:B0-----:R-:W3:Y:S01]  /*1b130*/  LDL.LU.64 R12, [R1+0x90] ;  /* 0x00009000010c7983 */ /* 0x001ee20000300a00 */
[----:B--2---:R-:W-:Y:S03]  /*1b140*/  HMMA.16816.F32.BF16 R24, R4, R8, R24 ;  /* 0x000000080418723c */ /* 0x004fe60000041818 */
[----:B------:R-:W2:Y:S11]  /*1b150*/  LDL.LU.64 R8, [R1+0x58d8] ;  /* 0x0058d80001087983 */ /* 0x000eb60000300a00 */
[----:B------:R-:W-:Y:S09]  /*1b160*/  @!UPT UIADD3 URZ, URZ, URZ, URZ ;  /* 0x0000003f3f3ff290 */ /* 0x000ff2000fffe03f */
[----:B------:R-:W-:Y:S01]  /*1b170*/  STL [R1+0x1d4], R25 ;  /* 0x0001d41901007387 */ /* 0x000fe20000100800 */
[----:B------:R-:W-:-:S03]  /*1b180*/  MOV R19, R24 ;  /* 0x0000001800137202 */ /* 0x000fc60000000f00 */
[----:B------:R0:W-:Y:S04]  /*1b190*/  STL.64 [R1+0x1d8], R26 ;  /* 0x0001d81a01007387 */ /* 0x0001e80000100a00 */
[----:B0-----:R-:W4:Y:S04]  /*1b1a0*/  LDL.LU.64 R26, [R1+0x58d0] ;  /* 0x0058d000011a7983 */ /* 0x001f280000300a00 */
[----:B------:R-:W4:Y:S04]  /*1b1b0*/  LDL.LU.64 R24, [R1+0x58c8] ;  /* 0x0058c80001187983 */ /* 0x000f280000300a00 */
[----:B------:R-:W-:Y:S04]  /*1b1c0*/  STL [R1+0x56a0], R19 ;  /* 0x0056a01301007387 */ /* 0x000fe80000100800 */
[----:B------:R-:W5:Y:S01]  /*1b1d0*/  LDL.LU.64 R10, [R1+0x58c0] ;  /* 0x0058c000010a7983 */ /* 0x000f620000300a00 */
[----:B--2---:R-:W-:Y:S01]  /*1b1e0*/  IMAD.MOV.U32 R23, RZ, RZ, R8 ;  /* 0x000000ffff177224 */ /* 0x004fe200078e0008 */
[----:B------:R-:W-:Y:S01]  /*1b1f0*/  MOV R0, R9 ;  /* 0x0000000900007202 */ /* 0x000fe20000000f00 */
[----:B----4-:R-:W-:Y:S01]  /*1b200*/  HMMA.16816.F32.BF16 R24, R4, R8, R24 ;  /* 0x000000080418723c */ /* 0x010fe20000041818 */
[----:B------:R-:W2:Y:S11]  /*1b210*/  LDL.LU.64 R8, [R1+0x58b8] ;  /* 0x0058b80001087983 */ /* 0x000eb60000300a00 */
[----:B------:R-:W-:Y:S11]  /*1b220*/  @!UPT UIADD3 URZ, URZ, URZ, URZ ;  /* 0x0000003f3f3ff290 */ /* 0x000ff6000fffe03f */
[----:B------:R-:W-:Y:S01]  /*1b230*/  STL.64 [R1+0x1c0], R24 ;  /* 0x0001c01801007387 */ /* 0x000fe20000100a00 */
[----:B------:R-:W-:-:S03]  /*1b240*/  MOV R18, R27 ;  /* 0x0000001b00127202 */ /* 0x000fc60000000f00 */
[----:B------:R0:W-:Y:S04]  /*1b250*/  STL [R1+0x1c8], R26 ;  /* 0x0001c81a01007387 */ /* 0x0001e80000100800 */
[----:B0-----:R-:W4:Y:S04]  /*1b260*/  LDL.LU.64 R26, [R1+0x58b0] ;  /* 0x0058b000011a7983 */ /* 0x001f280000300a00 */
[----:B------:R-:W4:Y:S01]  /*1b270*/  LDL.LU.64 R24, [R1+0x58a8] ;  /* 0x0058a80001187983 */ /* 0x000f220000300a00 */
[----:B---3--:R-:W-:-:S03]  /*1b280*/  MOV R22, R13 ;  /* 0x0000000d00167202 */ /* 0x008fc60000000f00 */
[----:B------:R-:W-:Y:S01]  /*1b290*/  STL [R1+0x56a4], R18 ;  /* 0x0056a41201007387 */ /* 0x000fe20000100800 */
[----:B------:R-:W-:Y:S01]  /*1b2a0*/  IMAD.MOV.U32 R17, RZ, RZ, R12 ;  /* 0x000000ffff117224 */ /* 0x000fe200078e000c */
[C---:B----4-:R-:W-:Y:S07]  /*1b2b0*/  HMMA.16816.F32.BF16 R24, R4.reuse, R12, R24 ;  /* 0x0000000c0418723c */ /* 0x050fee0000041818 */
[----:B-----5:R-:W-:Y:S01]  /*1b2c0*/  MOV R12, R10 ;  /* 0x0000000a000c7202 */ /* 0x020fe20000000f00 */
[----:B------:R-:W-:Y:S11]  /*1b2d0*/  IMAD.MOV.U32 R13, RZ, RZ, R2 ;  /* 0x000000ffff0d7224 */ /* 0x000ff600078e0002 */
[----:B------:R-:W-:Y:S04]  /*1b2e0*/  @!UPT UIADD3 URZ, URZ, URZ, URZ ;  /* 0x0000003f3f3ff290 */ /* 0x000fe8000fffe03f */
        /* <DEDUP_REMOVED lines=9> */
[----:B------:R-:W5:Y:S04]  /*1b380*/  LDL.LU R23, [R1+0x1ac] ;  /* 0x0001ac0001177983 */ /* 0x000f680000300800 */
[----:B------:R-:W2:Y:S04]  /*1b390*/  LDL.LU R10, [R1+0x5890] ;  /* 0x00589000010a7983 */ /* 0x000ea80000300800 */
[----:B------:R0:W-:Y:S04]  /*1b3a0*/  STL.64 [R1+0x57d8], R12 ;  /* 0x0057d80c01007387 */ /* 0x0001e80000100a00 */
[----:B0-----:R-:W5:Y:S02]  /*1b3b0*/  LDL.64 R12, [R1+0x80] ;  /* 0x00008000010c7983 */ /* 0x001f640000100a00 */
[----:B-----5:R-:W-:Y:S01]  /*1b3c0*/  HMMA.16816.F32.BF16 R20, R4, R12, R20 ;  /* 0x0000000c0414723c */ /* 0x020fe20000041814 */
[----:B------:R-:W-:Y:S11]  /*1b3d0*/  MOV R2, R12 ;  /* 0x0000000c00027202 */ /* 0x000ff60000000f00 */
[----:B------:R-:W-:Y:S11]  /*1b3e0*/  @!UPT UIADD3 URZ, URZ, URZ, URZ ;  /* 0x0000003f3f3ff290 */ /* 0x000ff6000fffe03f */
[----:B------:R0:W-:Y:S02]  /*1b3f0*/  STL.64 [R1+0x1a0], R20 ;  /* 0x0001a01401007387 */ /* 0x0001e40000100a00 */
[----:B0-----:R-:W-:Y:S02]  /*1b400*/  MOV R20, R11 ;  /* 0x0000000b00147202 */ /* 0x001fe40000000f00 */
[----:B------:R-:W-:Y:S01]  /*1b410*/  MOV R21, R3 ;  /* 0x0000000300157202 */ /* 0x000fe20000000f00 */
[----:B------:R-:W5:Y:S04]  /*1b420*/  LDL.LU R11, [R1+0x588c] ;  /* 0x00588c00010b7983 */ /* 0x000f680000300800 */
[----:B------:R-:W5:Y:S04]  /*1b430*/  LDL.LU R3, [R1+0x5888] ;  /* 0x0058880001037983 */ /* 0x000f680000300800 */
[----:B------:R3:W-:Y:S02]  /*1b440*/  STL.64 [R1+0x57e0], R20 ;  /* 0x0057e01401007387 */ /* 0x0007e40000100a00 */
[----:B---3--:R-:W-:Y:S01]  /*1b450*/  IMAD.MOV.U32 R20, RZ, RZ, R26 ;  /* 0x000000ffff147224 */ /* 0x008fe200078e001a */
[----:B------:R-:W-:Y:S01]  /*1b460*/  MOV R21, R27 ;  /* 0x0000001b00157202 */ /* 0x000fe20000000f00 */
[----:B------:R-:W3:Y:S04]  /*1b470*/  LDL.LU R26, [R1+0x5884] ;  /* 0x00588400011a7983 */ /* 0x000ee80000300800 */
[----:B------:R-:W3:Y:S04]  /*1b480*/  LDL.LU R27, [R1+0x5880] ;  /* 0x00588000011b7983 */ /* 0x000ee80000300800 */
[----:B------:R4:W-:Y:S04]  /*1b490*/  STL.64 [R1+0x57f8], R20 ;  /* 0x0057f81401007387 */ /* 0x0009e80000100a00 */
[----:B------:R-:W3:Y:S04]  /*1b4a0*/  LDL.LU R12, [R1+0x110] ;  /* 0x00011000010c7983 */ /* 0x000ee80000300800 */
[----:B------:R-:W3:Y:S04]  /*1b4b0*/  LDL.LU R13, [R1+0x114] ;  /* 0x00011400010d7983 */ /* 0x000ee80000300800 */
[----:B------:R-:W3:Y:S04]  /*1b4c0*/  LDL.LU R14, [R1+0x118] ;  /* 0x00011800010e7983 */ /* 0x000ee80000300800 */
[----:B------:R-:W3:Y:S01]  /*1b4d0*/  LDL.LU R15, [R1+0x11c] ;  /* 0x00011c00010f7983 */ /* 0x000ee20000300800 */
[----:B----4-:R-:W-:Y:S01]  /*1b4e0*/  MOV R20, R25 ;  /* 0x0000001900147202 */ /* 0x010fe20000000f00 */
[----:B------:R-:W-:-:S05]  /*1b4f0*/  IMAD.MOV.U32 R21, RZ, RZ, R24 ;  /* 0x000000ffff157224 */ /* 0x000fca00078e0018 */
[----:B------:R2:W-:Y:S01]  /*1b500*/  STL.64 [R1+0x5810], R20 ;  /* 0x0058101401007387 */ /* 0x0005e20000100a00 */
[----:B------:R-:W-:Y:S01]  /*1b510*/  MOV R18, R22 ;  /* 0x0000001600127202 */ /* 0x000fe20000000f00 */
[----:B------:R-:W-:Y:S01]  /*1b520*/  IMAD.MOV.U32 R19, RZ, RZ, R23 ;  /* 0x000000ffff137224 */ /* 0x000fe200078e0017 */
[----:B--2---:R-:W-:Y:S02]  /*1b530*/  MOV R20, R9 ;  /* 0x0000000900147202 */ /* 0x004fe40000000f00 */
[----:B------:R-:W-:Y:S01]  /*1b540*/  MOV R21, R8 ;  /* 0x0000000800157202 */ /* 0x000fe20000000f00 */
[----:B---3--:R-:W-:Y:S04]  /*1b550*/  STL.64 [R1+0x57f0], R14 ;  /* 0x0057f00e01007387 */ /* 0x008fe80000100a00 */
[----:B------:R0:W-:Y:S04]  /*1b560*/  STL.64 [R1+0x57e8], R12 ;  /* 0x0057e80c01007387 */ /* 0x0001e80000100a00 */
[----:B0-----:R-:W2:Y:S04]  /*1b570*/  LDL.LU R12, [R1+0x120] ;  /* 0x00012000010c7983 */ /* 0x001ea80000300800 */
[----:B------:R-:W2:Y:S04]  /*1b580*/  LDL.LU R13, [R1+0x124] ;  /* 0x00012400010d7983 */ /* 0x000ea80000300800 */
[----:B------:R-:W3:Y:S04]  /*1b590*/  LDL.LU R14, [R1+0x128] ;  /* 0x00012800010e7983 */ /* 0x000ee80000300800 */
[----:B------:R-:W3:Y:S04]  /*1b5a0*/  LDL.LU R15, [R1+0x12c] ;  /* 0x00012c00010f7983 */ /* 0x000ee80000300800 */
[----:B------:R0:W-:Y:S04]  /*1b5b0*/  STL.64 [R1+0x5828], R20 ;  /* 0x0058281401007387 */ /* 0x0001e80000100a00 */
[----:B0-----:R-:W4:Y:S04]  /*1b5c0*/  LDL.LU R20, [R1+0x150] ;  /* 0x0001500001147983 */ /* 0x001f280000300800 */
[----:B------:R-:W4:Y:S04]  /*1b5d0*/  LDL.LU R21, [R1+0x154] ;  /* 0x0001540001157983 */ /* 0x000f280000300800 */
[----:B------:R-:W2:Y:S04]  /*1b5e0*/  LDL.LU R22, [R1+0x158] ;  /* 0x0001580001167983 */ /* 0x000ea80000300800 */
[----:B------:R-:W2:Y:S01]  /*1b5f0*/  LDL.LU R23, [R1+0x15c] ;  /* 0x00015c0001177983 */ /* 0x000ea20000300800 */
[----:B------:R-:W-:Y:S01]  /*1b600*/  MOV R9, R26 ;  /* 0x0000001a00097202 */ /* 0x000fe20000000f00 */
[----:B------:R-:W-:-:S02]  /*1b610*/  IMAD.MOV.U32 R8, RZ, RZ, R27 ;  /* 0x000000ffff087224 */ /* 0x000fc400078e001b */
[----:B------:R-:W3:Y:S04]  /*1b620*/  LDL.LU R24, [R1+0x180] ;  /* 0x0001800001187983 */ /* 0x000ee80000300800 */
[----:B------:R-:W3:Y:S04]  /*1b630*/  LDL.LU R25, [R1+0x184] ;  /* 0x0001840001197983 */ /* 0x000ee80000300800 */
[----:B------:R-:W3:Y:S04]  /*1b640*/  LDL.LU R26, [R1+0x188] ;  /* 0x00018800011a7983 */ /* 0x000ee80000300800 */
[----:B------:R-:W3:Y:S04]  /*1b650*/  LDL.LU R27, [R1+0x18c] ;  /* 0x00018c00011b7983 */ /* 0x000ee80000300800 */
[----:B--2---:R-:W-:Y:S04]  /*1b660*/  STL.64 [R1+0x5838], R22 ;  /* 0x0058381601007387 */ /* 0x004fe80000100a00 */
[----:B----4-:R5:W-:Y:S02]  /*1b670*/  STL.64 [R1+0x5830], R20 ;  /* 0x0058301401007387 */ /* 0x010be40000100a00 */
[----:B-----5:R-:W-:Y:S01]  /*1b680*/  MOV R20, R11 ;  /* 0x0000000b00147202 */ /* 0x020fe20000000f00 */
[----:B------:R-:W-:-:S05]  /*1b690*/  IMAD.MOV.U32 R21, RZ, RZ, R10 ;  /* 0x000000ffff157224 */ /* 0x000fca00078e000a */
[----:B------:R0:W-:Y:S04]  /*1b6a0*/  STL.64 [R1+0x5850], R20 ;  /* 0x0058501401007387 */ /* 0x0001e80000100a00 */
[----:B0-----:R-:W2:Y:S04]  /*1b6b0*/  LDL.LU R20, [R1+0xc0] ;  /* 0x0000c00001147983 */ /* 0x001ea80000300800 */
[----:B------:R-:W2:Y:S04]  /*1b6c0*/  LDL.LU R21, [R1+0xc4] ;  /* 0x0000c40001157983 */ /* 0x000ea80000300800 */
[----:B---3--:R-:W-:Y:S04]  /*1b6d0*/  STL.64 [R1+0x5808], R14 ;  /* 0x0058080e01007387 */ /* 0x008fe80000100a00 */
[----:B------:R0:W-:Y:S04]  /*1b6e0*/  STL.64 [R1+0x5800], R12 ;  /* 0x0058000c01007387 */ /* 0x0001e80000100a00 */
        /* <DEDUP_REMOVED lines=15> */
[----:B------:R-:W4:Y:S01]  /*1b7e0*/  LDL.LU R15, [R1+0x16c] ;  /* 0x00016c00010f7983 */ /* 0x000f220000300800 */
[----:B------:R-:W-:Y:S03]  /*1b7f0*/  HMMA.16816.F32.BF16 R4, R4, R8, R24 ;  /* 0x000000080404723c */ /* 0x000fe60000041818 */
[----:B----4-:R-:W-:Y:S04]  /*1b800*/  STL.64 [R1+0x5860], R14 ;  /* 0x0058600e01007387 */ /* 0x010fe80000100a00 */
[----:B---3--:R0:W-:Y:S04]  /*1b810*/  STL.64 [R1+0x5858], R12 ;  /* 0x0058580c01007387 */ /* 0x0081e80000100a00 */
[----:B0-----:R-:W2:Y:S04]  /*1b820*/  LDL.LU R12, [R1+0x170] ;  /* 0x00017000010c7983 */ /* 0x001ea80000300800 */
[----:B------:R-:W2:Y:S04]  /*1b830*/  LDL.LU R13, [R1+0x174] ;  /* 0x00017400010d7983 */ /* 0x000ea80000300800 */
[----:B------:R-:W2:Y:S04]  /*1b840*/  LDL.LU R14, [R1+0x178] ;  /* 0x00017800010e7983 */ /* 0x000ea80000300800 */
[----:B------:R-:W2:Y:S04]  /*1b850*/  LDL.LU R15, [R1+0x17c] ;  /* 0x00017c00010f7983 */ /* 0x000ea80000300800 */
[----:B------:R-:W-:Y:S04]  /*1b860*/  STL [R1+0x56ac], R19 ;  /* 0x0056ac1301007387 */ /* 0x000fe80000100800 */
[----:B------:R-:W-:Y:S04]  /*1b870*/  STL [R1+0x56a8], R18 ;  /* 0x0056a81201007387 */ /* 0x000fe80000100800 */
[----:B------:R-:W3:Y:S04]  /*1b880*/  LDL.LU.64 R24, [R1+0x5878] ;  /* 0x0058780001187983 */ /* 0x000ee80000300a00 */
[----:B------:R-:W2:Y:S04]  /*1b890*/  LDL.LU.64 R10, [R1+0x5870] ;  /* 0x00587000010a7983 */ /* 0x000ea80000300a00 */
[----:B------:R-:W2:Y:S04]  /*1b8a0*/  LDL.LU.64 R8, [R1+0x5868] ;  /* 0x0058680001087983 */ /* 0x000ea80000300a00 */
[----:B------:R3:W-:Y:S04]  /*1b8b0*/  STL.64 [R1+0x180], R4 ;  /* 0x0001800401007387 */ /* 0x0007e80000100a00 */
[----:B------:R-:W-:Y:S01]  /*1b8c0*/  STL.64 [R1+0x188], R6 ;  /* 0x0001880601007387 */ /* 0x000fe20000100a00 */
[----:B---3--:R-:W-:-:S02]  /*1b8d0*/  MOV R4, R25 ;  /* 0x0000001900047202 */ /* 0x008fc40000000f00 */
[----:B------:R-:W-:Y:S02]  /*1b8e0*/  MOV R5, R24 ;  /* 0x0000001800057202 */ /* 0x000fe40000000f00 */
[----:B------:R-:W0:Y:S01]  /*1b8f0*/  LDSM.16.MT88.4 R24, [R3+0xa000] ;  /* 0x00a000000318783b */ /* 0x000e220000004200 */
[C---:B--2---:R-:W-:Y:S03]  /*1b900*/  HMMA.16816.F32.BF16 R20, R8.reuse, R20, R12 ;  /* 0x000000140814723c */ /* 0x044fe6000004180c */
[----:B0-----:R-:W-:Y:S04]  /*1b910*/  STL.64 [R1+0x5748], R26 ;  /* 0x0057481a01007387 */ /* 0x001fe80000100a00 */
[----:B------:R0:W-:Y:S04]  /*1b920*/  STL.64 [R1+0x5740], R24 ;  /* 0x0057401801007387 */ /* 0x0001e80000100a00 */
[----:B0-----:R-:W2:Y:S04]  /*1b930*/  LDL.LU R24, [R1+0xf0] ;  /* 0x0000f00001187983 */ /* 0x001ea80000300800 */
[----:B------:R-:W2:Y:S04]  /*1b940*/  LDL.LU R25, [R1+0xf4] ;  /* 0x0000f40001197983 */ /* 0x000ea80000300800 */
[----:B------:R-:W2:Y:S04]  /*1b950*/  LDL.LU R26, [R1+0xf8] ;  /* 0x0000f800011a7983 */ /* 0x000ea80000300800 */
[----:B------:R-:W2:Y:S04]  /*1b960*/  LDL.LU R27, [R1+0xfc] ;  /* 0x0000fc00011b7983 */ /* 0x000ea80000300800 */
[----:B------:R-:W3:Y:S04]  /*1b970*/  LDL.LU.64 R14, [R1+0x5860] ;  /* 0x00586000010e7983 */ /* 0x000ee80000300a00 */
[----:B------:R-:W3:Y:S04]  /*1b980*/  LDL.LU.64 R12, [R1+0x5858] ;  /* 0x00585800010c7983 */ /* 0x000ee80000300a00 */
[----:B------:R0:W-:Y:S04]  /*1b990*/  STL.64 [R1+0x170], R20 ;  /* 0x0001701401007387 */ /* 0x0001e80000100a00 */
[----:B------:R3:W-:Y:S04]  /*1b9a0*/  STL.64 [R1+0x178], R22 ;  /* 0x0001781601007387 */ /* 0x0007e80000100a00 */
[----:B0-----:R-:W3:Y:S02]  /*1b9b0*/  LDL.LU.64 R20, [R1+0x5850] ;  /* 0x0058500001147983 */ /* 0x001ee40000300a00 */
[C---:B---3--:R-:W-:Y:S02]  /*1b9c0*/  HMMA.16816.F32.BF16 R20, R8.reuse, R20, R12 ;  /* 0x000000140814723c */ /* 0x048fe4000004180c */
[----:B------:R-:W3:Y:S04]  /*1b9d0*/  LDL.LU.64 R14, [R1+0x5848] ;  /* 0x00584800010e7983 */ /* 0x000ee80000300a00 */
[----:B------:R-:W3:Y:S11]  /*1b9e0*/  LDL.LU.64 R12, [R1+0x5840] ;  /* 0x00584000010c7983 */ /* 0x000ef60000300a00 */
[----:B------:R-:W-:Y:S06]  /*1b9f0*/  @!UPT UIADD3 URZ, URZ, URZ, URZ ;  /* 0x0000003f3f3ff290 */ /* 0x000fec000fffe03f */
[----:B------:R0:W-:Y:S01]  /*1ba00*/  STL.64 [R1+0x160], R20 ;  /* 0x0001601401007387 */ /* 0x0001e20000100a00 */
[----:B------:R-:W-:Y:S01]  /*1ba10*/  IMAD.MOV.U32 R19, RZ, RZ, R22 ;  /* 0x000000ffff137224 */ /* 0x000fe200078e0016 */
[----:B------:R-:W-:Y:S02]  /*1ba20*/  MOV R18, R23 ;  /* 0x0000001700127202 */ /* 0x000fe40000000f00 */
[----:B------:R-:W4:Y:S04]  /*1ba30*/  LDL.LU.64 R22, [R1+0x5838] ;  /* 0x0058380001167983 */ /* 0x000f280000300a00 */
[----:B0-----:R-:W4:Y:S02]  /*1ba40*/  LDL.LU.64 R20, [R1+0x5830] ;  /* 0x0058300001147983 */ /* 0x001f240000300a00 */
[C---:B----4-:R-:W-:Y:S02]  /*1ba50*/  HMMA.16816.F32.BF16 R4, R8.reuse, R4, R20 ;  /* 0x000000040804723c */ /* 0x050fe40000041814 */
[----:B------:R-:W3:Y:S11]  /*1ba60*/  LDL.LU.64 R20, [R1+0x5828] ;  /* 0x0058280001147983 */ /* 0x000ef60000300a00 */
[----:B------:R-:W-:Y:S10]  /*1ba70*/  @!UPT UIADD3 URZ, URZ, URZ, URZ ;  /* 0x0000003f3f3ff290 */ /* 0x000ff4000fffe03f */
[----:B------:R-:W-:Y:S04]  /*1ba80*/  STL.64 [R1+0x150], R4 ;  /* 0x0001500401007387 */ /* 0x000fe80000100a00 */
[----:B------:R-:W-:Y:S04]  /*1ba90*/  STL.64 [R1+0x158], R6 ;  /* 0x0001580601007387 */ /* 0x000fe80000100a00 */
[----:B------:R-:W0:Y:S04]  /*1baa0*/  LDSM.16.MT88.4 R4, [R3+0xa100] ;  /* 0x00a100000304783b */ /* 0x000e280000004200 */
[----:B0-----:R-:W-:Y:S04]  /*1bab0*/  STL.64 [R1+0x5620], R6 ;  /* 0x0056200601007387 */ /* 0x001fe80000100a00 */
[----:B------:R0:W-:Y:S04]  /*1bac0*/  STL.64 [R1+0x5618], R4 ;  /* 0x0056180401007387 */ /* 0x0001e80000100a00 */
[----:B0-----:R-:W4:Y:S04]  /*1bad0*/  LDL.LU.64 R4, [R1+0x70] ;  /* 0x0000700001047983 */ /* 0x001f280000300a00 */
[----:B------:R-:W5:Y:S01]  /*1bae0*/  LDL.LU.64 R6, [R1+0x78] ;  /* 0x0000780001067983 */ /* 0x000f620000300a00 */
[C---:B---3--:R-:W-:Y:S03]  /*1baf0*/  HMMA.16816.F32.BF16 R20, R8.reuse, R20, R12 ;  /* 0x000000140814723c */ /* 0x048fe6000004180c */
[----:B-----5:R-:W-:Y:S04]  /*1bb00*/  STL.64 [R1+0x5758], R6 ;  /* 0x0057580601007387 */ /* 0x020fe80000100a00 */
[----:B----4-:R0:W-:Y:S04]  /*1bb10*/  STL.64 [R1+0x5750], R4 ;  /* 0x0057500401007387 */ /* 0x0101e80000100a00 */
[----:B0-----:R-:W3:Y:S04]  /*1bb20*/  LDL.LU R4, [R1+0x100] ;  /* 0x0001000001047983 */ /* 0x001ee80000300800 */
[----:B------:R-:W3:Y:S04]  /*1bb30*/  LDL.LU R5, [R1+0x104] ;  /* 0x0001040001057983 */ /* 0x000ee80000300800 */
[----:B------:R-:W3:Y:S04]  /*1bb40*/  LDL.LU R6, [R1+0x108] ;  /* 0x0001080001067983 */ /* 0x000ee80000300800 */
[----:B------:R-:W3:Y:S04]  /*1bb50*/  LDL.LU R7, [R1+0x10c] ;  /* 0x00010c0001077983 */ /* 0x000ee80000300800 */
[----:B------:R-:W-:Y:S04]  /*1bb60*/  STL [R1+0x5540], R3 ;  /* 0x0055400301007387 */ /* 0x000fe80000100800 */
[----:B------:R-:W4:Y:S04]  /*1bb70*/  LDL.LU.64 R14, [R1+0x5820] ;  /* 0x00582000010e7983 */ /* 0x000f280000300a00 */
[----:B------:R-:W4:Y:S04]  /*1bb80*/  LDL.LU.64 R12, [R1+0x5818] ;  /* 0x00581800010c7983 */ /* 0x000f280000300a00 */
[----:B------:R0:W-:Y:S04]  /*1bb90*/  STL.64 [R1+0x140], R20 ;  /* 0x0001401401007387 */ /* 0x0001e80000100a00 */
[----:B------:R4:W-:Y:S04]  /*1bba0*/  STL.64 [R1+0x148], R22 ;  /* 0x0001481601007387 */ /* 0x0009e80000100a00 */
[----:B0-----:R-:W4:Y:S02]  /*1bbb0*/  LDL.LU.64 R20, [R1+0x5810] ;  /* 0x0058100001147983 */ /* 0x001f240000300a00 */
[C---:B----4-:R-:W-:Y:S02]  /*1bbc0*/  HMMA.16816.F32.BF16 R20, R8.reuse, R20, R12 ;  /* 0x000000140814723c */ /* 0x050fe4000004180c */
[----:B------:R-:W4:Y:S04]  /*1bbd0*/  LDL.LU.64 R14, [R1+0x5808] ;  /* 0x00580800010e7983 */ /* 0x000f280000300a00 */
[----:B------:R-:W4:Y:S11]  /*1bbe0*/  LDL.LU.64 R12, [R1+0x5800] ;  /* 0x00580000010c7983 */ /* 0x000f360000300a00 */
[----:B------:R-:W-:Y:S06]  /*1bbf0*/  @!UPT UIADD3 URZ, URZ, URZ, URZ ;  /* 0x0000003f3f3ff290 */ /* 0x000fec000fffe03f */
        /* <DEDUP_REMOVED lines=11> */
[----:B------:R-:W3:Y:S11]  /*1bcb0*/  LDL.LU.64 R12, [R1+0x57d8] ;  /* 0x0057d800010c7983 */ /* 0x000ef60000300a00 */
[----:B------:R-:W-:Y:S10]  /*1bcc0*/  @!UPT UIADD3 URZ, URZ, URZ, URZ ;  /* 0x0000003f3f3ff290 */ /* 0x000ff4000fffe03f */
[----:B------:R-:W-:Y:S04]  /*1bcd0*/  STL.64 [R1+0x110], R20 ;  /* 0x0001101401007387 */ /* 0x000fe80000100a00 */
[----:B------:R0:W-:Y:S04]  /*1bce0*/  STL.64 [R1+0x118], R22 ;  /* 0x0001181601007387 */ /* 0x0001e80000100a00 */
[----:B0-----:R-:W4:Y:S04]  /*1bcf0*/  LDL.LU.64 R22, [R1+0x57d0] ;  /* 0x0057d00001167983 */ /* 0x001f280000300a00 */
[----:B------:R-:W2:Y:S01]  /*1bd00*/  LDL.LU.64 R20, [R1+0x57c8] ;  /* 0x0057c80001147983 */ /* 0x000ea20000300a00 */
[C---:B---3--:R-:W-:Y:S03]  /*1bd10*/  HMMA.16816.F32.BF16 R4, R8.reuse, R12, R4 ;  /* 0x0000000c0804723c */ /* 0x048fe60000041804 */
[----:B------:R-:W3:Y:S11]  /*1bd20*/  LDL.LU R12, [R1+0xe0] ;  /* 0x0000e000010c7983 */ /* 0x000ef60000300800 */
[----:B------:R-:W-:Y:S09]  /*1bd30*/  @!UPT UIADD3 URZ, URZ, URZ, URZ ;  /* 0x0000003f3f3ff290 */ /* 0x000ff2000fffe03f */
[----:B------:R-:W-:Y:S04]  /*1bd40*/  STL.64 [R1+0x100], R4 ;  /* 0x0001000401007387 */ /* 0x000fe80000100a00 */
[----:B------:R2:W-:Y:S04]  /*1bd50*/  STL.64 [R1+0x108], R6 ;  /* 0x0001080601007387 */ /* 0x0005e80000100a00 */
[----:B------:R-:W3:Y:S04]  /*1bd60*/  LDL.LU R13, [R1+0xe4] ;  /* 0x0000e400010d7983 */ /* 0x000ee80000300800 */
[----:B------:R-:W3:Y:S04]  /*1bd70*/  LDL.LU R14, [R1+0xe8] ;  /* 0x0000e800010e7983 */ /* 0x000ee80000300800 */
[----:B------:R-:W3:Y:S01]  /*1bd80*/  LDL.LU R15, [R1+0xec] ;  /* 0x0000ec00010f7983 */ /* 0x000ee20000300800 */
[----:B--2---:R-:W-:Y:S07]  /*1bd90*/  HMMA.16816.F32.BF16 R4, R8, R20, R24 ;  /* 0x000000140804723c */ /* 0x004fee0000041818 */
[----:B------:R-:W-:Y:S01]  /*1bda0*/  MOV R24, R17 ;  /* 0x0000001100187202 */ /* 0x000fe20000000f00 */
[----:B----4-:R-:W-:Y:S01]  /*1bdb0*/  IMAD.MOV.U32 R25, RZ, RZ, R22 ;  /* 0x000000ffff197224 */ /* 0x010fe200078e0016 */
[----:B------:R-:W3:Y:S11]  /*1bdc0*/  LDL.LU R17, [R1+0x57c4] ;  /* 0x0057c40001117983 */ /* 0x000ef60000300800 */
[----:B------:R-:W-:Y:S03]  /*1bdd0*/  @!UPT UIADD3 URZ, URZ, URZ, URZ ;  /* 0x0000003f3f3ff290 */ /* 0x000fe6000fffe03f */
[----:B------:R-:W-:Y:S04]  /*1bde0*/  STL.64 [R1+0xf0], R4 ;  /* 0x0000f00401007387 */ /* 0x000fe80000100a00 */
[----:B------:R-:W-:Y:S04]  /*1bdf0*/  STL.64 [R1+0xf8], R6 ;  /* 0x0000f80601007387 */ /* 0x000fe80000100a00 */
[----:B------:R-:W2:Y:S04]  /*1be00*/  LDL.LU R22, [R1+0x57c0] ;  /* 0x0057c00001167983 */ /* 0x000ea80000300800 */
[----:B------:R0:W-:Y:S02]  /*1be10*/  STL.64 [R1+0x5760], R24 ;  /* 0x0057601801007387 */ /* 0x0001e40000100a00 */
[----:B0-----:R-:W-:-:S02]  /*1be20*/  MOV R24, R23 ;  /* 0x0000001700187202 */ /* 0x001fc40000000f00 */
[----:B------:R-:W-:Y:S01]  /*1be30*/  MOV R25, R0 ;  /* 0x0000000000197202 */ /* 0x000fe20000000f00 */
[----:B------:R-:W2:Y:S04]  /*1be40*/  LDL.LU R23, [R1+0x57bc] ;  /* 0x0057bc0001177983 */ /* 0x000ea80000300800 */
[----:B------:R-:W4:Y:S04]  /*1be50*/  LDL.LU R0, [R1+0x57b8] ;  /* 0x0057b80001007983 */ /* 0x000f280000300800 */
[----:B------:R0:W-:Y:S02]  /*1be60*/  STL.64 [R1+0x5778], R24 ;  /* 0x0057781801007387 */ /* 0x0001e40000100a00 */
[----:B0-----:R-:W-:Y:S01]  /*1be70*/  IMAD.MOV.U32 R24, RZ, RZ, R28 ;  /* 0x000000ffff187224 */ /* 0x001fe200078e001c */
[----:B------:R-:W-:Y:S01]  /*1be80*/  MOV R25, R29 ;  /* 0x0000001d00197202 */ /* 0x000fe20000000f00 */
[----:B------:R-:W5:Y:S04]  /*1be90*/  LDL.LU R28, [R1+0x57b4] ;  /* 0x0057b400011c7983 */ /* 0x000f680000300800 */
[----:B------:R-:W2:Y:S04]  /*1bea0*/  LDL.LU R29, [R1+0x57b0] ;  /* 0x0057b000011d7983 */ /* 0x000ea80000300800 */
[----:B------:R0:W-:Y:S04]  /*1beb0*/  STL.64 [R1+0x5790], R24 ;  /* 0x0057901801007387 */ /* 0x0001e80000100a00 */
[----:B0-----:R-:W2:Y:S04]  /*1bec0*/  LDL.LU R24, [R1+0xd0] ;  /* 0x0000d00001187983 */ /* 0x001ea80000300800 */
[----:B------:R-:W2:Y:S04]  /*1bed0*/  LDL.LU R25, [R1+0xd4] ;  /* 0x0000d40001197983 */ /* 0x000ea80000300800 */
[----:B------:R-:W2:Y:S04]  /*1bee0*/  LDL.LU R26, [R1+0xd8] ;  /* 0x0000d800011a7983 */ /* 0x000ea80000300800 */
[----:B------:R-:W2:Y:S04]  /*1bef0*/  LDL.LU R27, [R1+0xdc] ;  /* 0x0000dc00011b7983 */ /* 0x000ea80000300800 */
        /* <DEDUP_REMOVED lines=9> */
[----:B------:R-:W2:Y:S01]  /*1bf90*/  LDL.LU R7, [R1+0x2bc] ;  /* 0x0002bc0001077983 */ /* 0x000ea20000300800 */
[----:B---3--:R-:W-:Y:S11]  /*1bfa0*/  HMMA.16816.F32.BF16 R12, R8, R16, R12 ;  /* 0x00000010080c723c */ /* 0x008ff6000004180c */
[----:B------:R-:W-:Y:S11]  /*1bfb0*/  @!UPT UIADD3 URZ, URZ, URZ, URZ ;  /* 0x0000003f3f3ff290 */ /* 0x000ff6000fffe03f */
[----:B------:R-:W-:Y:S02]  /*1bfc0*/  @!UPT UIADD3 URZ, URZ, URZ, URZ ;  /* 0x0000003f3f3ff290 */ /* 0x000fe4000fffe03f */
[----:B------:R-:W-:Y:S01]  /*1bfd0*/  MOV R3, R15 ;  /* 0x0000000f00037202 */ /* 0x000fe20000000f00 */
[----:B------:R-:W-:Y:S01]  /*1bfe0*/  IMAD.MOV.U32 R21, RZ, RZ, R13 ;  /* 0x000000ffff157224 */ /* 0x000fe200078e000d */
[----:B------:R-:W-:Y:S01]  /*1bff0*/  MOV R20, R12 ;  /* 0x0000000c00147202 */ /* 0x000fe20000000f00 */
[----:B--2---:R-:W-:Y:S04]  /*1c000*/  STL.64 [R1+0x5788], R6 ;  /* 0x0057880601007387 */ /* 0x004fe80000100a00 */
[----:B------:R0:W-:Y:S04]  /*1c010*/  STL.64 [R1+0x5780], R4 ;  /* 0x0057800401007387 */ /* 0x0001e80000100a00 */
[----:B0-----:R-:W2:Y:S04]  /*1c020*/  LDL.LU R4, [R1+0x2c0] ;  /* 0x0002c00001047983 */ /* 0x001ea80000300800 */
[----:B------:R-:W2:Y:S04]  /*1c030*/  LDL.LU R5, [R1+0x2c4] ;  /* 0x0002c40001057983 */ /* 0x000ea80000300800 */
[----:B------:R-:W2:Y:S04]  /*1c040*/  LDL.LU R6, [R1+0x2c8] ;  /* 0x0002c80001067983 */ /* 0x000ea80000300800 */
[----:B------:R-:W2:Y:S04]  /*1c050*/  LDL.LU R7, [R1+0x2cc] ;  /* 0x0002cc0001077983 */ /* 0x000ea80000300800 */
[----:B------:R0:W-:Y:S04]  /*1c060*/  STL [R1+0xe8], R14 ;  /* 0x0000e80e01007387 */ /* 0x0001e80000100800 */
[----:B0-----:R-:W3:Y:S04]  /*1c070*/  LDL.LU.64 R14, [R1+0x57a8] ;  /* 0x0057a800010e7983 */ /* 0x001ee80000300a00 */
[----:B------:R-:W2:Y:S04]  /*1c080*/  LDL.LU.64 R12, [R1+0x57a0] ;  /* 0x0057a000010c7983 */ /* 0x000ea80000300a00 */
[----:B------:R-:W-:Y:S04]  /*1c090*/  STL.64 [R1+0x56c0], R22 ;  /* 0x0056c01601007387 */ /* 0x000fe80000100a00 */
[----:B------:R0:W-:Y:S01]  /*1c0a0*/  STL.64 [R1+0x56b8], R20 ;  /* 0x0056b81401007387 */ /* 0x0001e20000100a00 */
[----:B------:R-:W-:-:S03]  /*1c0b0*/  MOV R16, R2 ;  /* 0x0000000200107202 */ /* 0x000fc60000000f00 */
[----:B0-----:R-:W3:Y:S04]  /*1c0c0*/  LDL.LU R20, [R1+0x190] ;  /* 0x0001900001147983 */ /* 0x001ee80000300800 */
[----:B------:R-:W3:Y:S04]  /*1c0d0*/  LDL.LU R21, [R1+0x194] ;  /* 0x0001940001157983 */ /* 0x000ee80000300800 */
[----:B------:R-:W3:Y:S04]  /*1c0e0*/  LDL.LU R22, [R1+0x198] ;  /* 0x0001980001167983 */ /* 0x000ee80000300800 */
[----:B------:R-:W3:Y:S04]  /*1c0f0*/  LDL.LU R23, [R1+0x19c] ;  /* 0x00019c0001177983 */ /* 0x000ee80000300800 */
[----:B------:R-:W-:Y:S04]  /*1c100*/  STL.64 [R1+0x56b0], R18 ;  /* 0x0056b01201007387 */ /* 0x000fe80000100a00 */
[----:B------:R-:W4:Y:S04]  /*1c110*/  LDL.LU R2, [R1+0x5798] ;  /* 0x0057980001027983 */ /* 0x000f280000300800 */
[----:B------:R-:W4:Y:S04]  /*1c120*/  LDL.LU R17, [R1+0x84] ;  /* 0x0000840001117983 */ /* 0x000f280000300800 */
[----:B------:R-:W-:Y:S01]  /*1c130*/  STL [R1+0x55d8], R3 ;  /* 0x0055d80301007387 */ /* 0x000fe20000100800 */
[----:B--2---:R-:W-:Y:S11]  /*1c140*/  HMMA.16816.F32.BF16 R24, R8, R12, R24 ;  /* 0x0000000c0818723c */ /* 0x004ff60000041818 */
[----:B------:R-:W-:Y:S11]  /*1c150*/  @!UPT UIADD3 URZ, URZ, URZ, URZ ;  /* 0x0000003f3f3ff290 */ /* 0x000ff6000fffe03f */
[----:B------:R-:W-:Y:S01]  /*1c160*/  @!UPT UIADD3 URZ, URZ, URZ, URZ ;  /* 0x0000003f3f3ff290 */ /* 0x000fe2000fffe03f */
[----:B------:R0:W-:Y:S04]  /*1c170*/  STL.64 [R1+0xd0], R24 ;  /* 0x0000d01801007387 */ /* 0x0001e80000100a00 */
[----:B------:R1:W-:Y:S04]  /*1c180*/  STL.64 [R1+0xd8], R26 ;  /* 0x0000d81a01007387 */ /* 0x0003e80000100a00 */
[----:B0-----:R-:W1:Y:S01]  /*1c190*/  LDL.LU.64 R24, [R1+0x5790] ;  /* 0x0057900001187983 */ /* 0x001e620000300a00 */
[----:B------:R-:W-:Y:S01]  /*1c1a0*/  IMAD.MOV.U32 R12, RZ, RZ, R29 ;  /* 0x000000ffff0c7224 */ /* 0x000fe200078e001d */
[----:B-----5:R-:W-:-:S02]  /*1c1b0*/  MOV R13, R28 ;  /* 0x0000001c000d7202 */ /* 0x020fc40000000f00 */
[----:B---3--:R4:W-:Y:S01]  /*1c1c0*/  STL.64 [R1+0x5738], R14 ;  /* 0x0057380e01007387 */ /* 0x0089e20000100a00 */
[----:B-1----:R-:W-:Y:S03]  /*1c1d0*/  HMMA.16816.F32.BF16 R24, R8, R24, R4 ;  /* 0x000000180818723c */ /* 0x002fe60000041804 */
[----:B------:R-:W2:Y:S04]  /*1c1e0*/  LDL.LU.64 R6, [R1+0x5788] ;  /* 0x0057880001067983 */ /* 0x000ea80000300a00 */
[----:B------:R-:W2:Y:S11]  /*1c1f0*/  LDL.LU.64 R4, [R1+0x5780] ;  /* 0x0057800001047983 */ /* 0x000eb60000300a00 */
[----:B------:R-:W-:Y:S06]  /*1c200*/  @!UPT UIADD3 URZ, URZ, URZ, URZ ;  /* 0x0000003f3f3ff290 */ /* 0x000fec000fffe03f */
[----:B------:R-:W-:Y:S02]  /*1c210*/  MOV R29, R24 ;  /* 0x00000018001d7202 */ /* 0x000fe40000000f00 */
[----:B------:R-:W-:Y:S02]  /*1c220*/  MOV R28, R25 ;  /* 0x00000019001c7202 */ /* 0x000fe40000000f00 */
[----:B------:R-:W2:Y:S01]  /*1c230*/  LDL.LU.64 R24, [R1+0x5778] ;  /* 0x0057780001187983 */ /* 0x000ea20000300a00 */
[----:B----4-:R-:W-:Y:S01]  /*1c240*/  MOV R14, R2 ;  /* 0x00000002000e7202 */ /* 0x010fe20000000f00 */
[----:B------:R-:W-:Y:S01]  /*1c250*/  IMAD.MOV.U32 R15, RZ, RZ, R0 ;  /* 0x000000ffff0f7224 */ /* 0x000fe200078e0000 */
[----:B------:R-:W-:Y:S01]  /*1c260*/  MOV R0, R27 ;  /* 0x0000001b00007202 */ /* 0x000fe20000000f00 */
[----:B------:R-:W-:-:S04]  /*1c270*/  IMAD.MOV.U32 R2, RZ, RZ, R26 ;  /* 0x000000ffff027224 */ /* 0x000fc800078e001a */
[----:B------:R-:W-:Y:S04]  /*1c280*/  STL [R1+0x55e8], R0 ;  /* 0x0055e80001007387 */ /* 0x000fe80000100800 */
[----:B------:R-:W-:Y:S04]  /*1c290*/  STL [R1+0x55e4], R2 ;  /* 0x0055e40201007387 */ /* 0x000fe80000100800 */
[----:B------:R-:W-:Y:S04]  /*1c2a0*/  STL [R1+0x55e0], R28 ;  /* 0x0055e01c01007387 */ /* 0x000fe80000100800 */
[----:B------:R-:W-:Y:S01]  /*1c2b0*/  STL [R1+0x55dc], R29 ;  /* 0x0055dc1d01007387 */ /* 0x000fe20000100800 */
[----:B--2---:R-:W-:Y:S03]  /*1c2c0*/  HMMA.16816.F32.BF16 R24, R8, R24, R4 ;  /* 0x000000180818723c */ /* 0x004fe60000041804 */
[----:B------:R-:W2:Y:S04]  /*1c2d0*/  LDL.LU.64 R6, [R1+0x5770] ;  /* 0x0057700001067983 */ /* 0x000ea80000300a00 */
[----:B------:R-:W2:Y:S11]  /*1c2e0*/  LDL.LU.64 R4, [R1+0x5768] ;  /* 0x0057680001047983 */ /* 0x000eb60000300a00 */
[----:B------:R-:W-:Y:S05]  /*1c2f0*/  @!UPT UIADD3 URZ, URZ, URZ, URZ ;  /* 0x0000003f3f3ff290 */ /* 0x000fea000fffe03f */
[----:B------:R0:W-:Y:S04]  /*1c300*/  STL.64 [R1+0x2b0], R24 ;  /* 0x0002b01801007387 */ /* 0x0001e80000100a00 */
[----:B------:R2:W-:Y:S04]  /*1c310*/  STL [R1+0x2b8], R26 ;  /* 0x0002b81a01007387 */ /* 0x0005e80000100800 */
[----:B0-----:R-:W2:Y:S01]  /*1c320*/  LDL.LU.64 R24, [R1+0x5760] ;  /* 0x0057600001187983 */ /* 0x001ea20000300a00 */
[----:B------:R-:W-:-:S05]  /*1c330*/  MOV R3, R27 ;  /* 0x0000001b00037202 */ /* 0x000fca0000000f00 */
[----:B------:R-:W-:Y:S01]  /*1c340*/  STL [R1+0x55ec], R3 ;  /* 0x0055ec0301007387 */ /* 0x000fe20000100800 */
[C---:B------:R-:W-:Y:S08]  /*1c350*/  HMMA.16816.F32.BF16 R12, R8.reuse, R16, R12 ;  /* 0x00000010080c723c */ /* 0x040ff0000004180c */
[C---:B--2---:R-:W-:Y:S01]  /*1c360*/  HMMA.16816.F32.BF16 R24, R8.reuse, R24, R4 ;  /* 0x000000180818723c */ /* 0x044fe20000041804 */
[----:B------:R-:W2:Y:S04]  /*1c370*/  LDL.LU.64 R6, [R1+0x5758] ;  /* 0x0057580001067983 */ /* 0x000ea80000300a00 */
[----:B------:R-:W3:Y:S11]  /*1c380*/  LDL.LU.64 R4, [R1+0x5750] ;  /* 0x0057500001047983 */ /* 0x000ef60000300a00 */
[----:B------:R-:W-:Y:S07]  /*1c390*/  @!UPT UIADD3 URZ, URZ, URZ, URZ ;  /* 0x0000003f3f3ff290 */ /* 0x000fee000fffe03f */
[----:B------:R-:W-:Y:S04]  /*1c3a0*/  STL.64 [R1+0x2a0], R24 ;  /* 0x0002a01801007387 */ /* 0x000fe80000100a00 */
[----:B------:R0:W-:Y:S04]  /*1c3b0*/  STL.64 [R1+0x2a8], R26 ;  /* 0x0002a81a01007387 */ /* 0x0001e80000100a00 */
[----:B0-----:R-:W4:Y:S04]  /*1c3c0*/  LDL.LU.64 R26, [R1+0x5748] ;  /* 0x00574800011a7983 */ /* 0x001f280000300a00 */
[----:B------:R-:W4:Y:S01]  /*1c3d0*/  LDL.LU.64 R24, [R1+0x5740] ;  /* 0x0057400001187983 */ /* 0x000f220000300a00 */
[----:B---3--:R-:W-:Y:S03]  /*1c3e0*/  HMMA.16816.F32.BF16 R8, R8, R4, R20 ;  /* 0x000000040808723c */ /* 0x008fe60000041814 */
[----:B------:R-:W3:Y:S04]  /*1c3f0*/  LDL R22, [R1+0x18] ;  /* 0x0000180001167983 */ /* 0x000ee80000100800 */
[----:B------:R-:W-:Y:S04]  /*1c400*/  STL.64 [R1+0x290], R12 ;  /* 0x0002900c01007387 */ /* 0x000fe80000100a00 */
[----:B------:R-:W-:Y:S04]  /*1c410*/  STL.64 [R1+0x298], R14 ;  /* 0x0002980e01007387 */ /* 0x000fe80000100a00 */
[----:B------:R-:W3:Y:S04]  /*1c420*/  LDL R23, [R1+0x1c] ;  /* 0x00001c0001177983 */ /* 0x000ee80000100800 */
[----:B---3--:R0:W-:Y:S04]  /*1c430*/  STL.64 [R1+0x56d8], R22 ;  /* 0x0056d81601007387 */ /* 0x0081e80000100a00 */
[----:B------:R-:W3:Y:S04]  /*1c440*/  LDL.LU R16, [R1+0x210] ;  /* 0x0002100001107983 */ /* 0x000ee80000300800 */
[----:B------:R-:W3:Y:S04]  /*1c450*/  LDL.LU R17, [R1+0x214] ;  /* 0x0002140001117983 */ /* 0x000ee80000300800 */
[----:B------:R-:W5:Y:S04]  /*1c460*/  LDL.LU R18, [R1+0x218] ;  /* 0x0002180001127983 */ /* 0x000f680000300800 */
[----:B------:R-:W5:Y:S04]  /*1c470*/  LDL.LU R19, [R1+0x21c] ;  /* 0x00021c0001137983 */ /* 0x000f680000300800 */
[----:B0-----:R-:W2:Y:S04]  /*1c480*/  LDL.64 R22, [R1+0x28] ;  /* 0x0000280001167983 */ /* 0x001ea80000100a00 */
[----:B--2---:R-:W-:Y:S04]  /*1c490*/  STL.64 [R1+0x56f0], R22 ;  /* 0x0056f01601007387 */ /* 0x004fe80000100a00 */
[----:B-----5:R-:W-:Y:S04]  /*1c4a0*/  STL.64 [R1+0x56d0], R18 ;  /* 0x0056d01201007387 */ /* 0x020fe80000100a00 */
[----:B---3--:R0:W-:Y:S04]  /*1c4b0*/  STL.64 [R1+0x56c8], R16 ;  /* 0x0056c81001007387 */ /* 0x0081e80000100a00 */
[----:B0-----:R-:W2:Y:S04]  /*1c4c0*/  LDL.LU R16, [R1+0x220] ;  /* 0x0002200001107983 */ /* 0x001ea80000300800 */
[----:B------:R-:W2:Y:S04]  /*1c4d0*/  LDL.LU R17, [R1+0x224] ;  /* 0x0002240001117983 */ /* 0x000ea80000300800 */
[----:B------:R-:W3:Y:S04]  /*1c4e0*/  LDL.LU R18, [R1+0x228] ;  /* 0x0002280001127983 */ /* 0x000ee80000300800 */
[----:B------:R-:W3:Y:S04]  /*1c4f0*/  LDL.LU R19, [R1+0x22c] ;  /* 0x00022c0001137983 */ /* 0x000ee80000300800 */
[----:B------:R-:W5:Y:S04]  /*1c500*/  LDL R22, [R1+0x38] ;  /* 0x0000380001167983 */ /* 0x000f680000100800 */
[----:B------:R-:W5:Y:S04]  /*1c510*/  LDL R23, [R1+0x3c] ;  /* 0x00003c0001177983 */ /* 0x000f680000100800 */
[----:B------:R-:W2:Y:S04]  /*1c520*/  LDL.LU.64 R14, [R1+0xc8] ;  /* 0x0000c800010e7983 */ /* 0x000ea80000300a00 */
[----:B-----5:R0:W-:Y:S04]  /*1c530*/  STL.64 [R1+0x5708], R22 ;  /* 0x0057081601007387 */ /* 0x0201e80000100a00 */
[----:B0-----:R-:W5:Y:S04]  /*1c540*/  LDL.64 R22, [R1+0x48] ;  /* 0x0000480001167983 */ /* 0x001f680000100a00 */
[----:B-----5:R-:W-:Y:S04]  /*1c550*/  STL.64 [R1+0x5720], R22 ;  /* 0x0057201601007387 */ /* 0x020fe80000100a00 */
[----:B---3--:R-:W-:Y:S04]  /*1c560*/  STL.64 [R1+0x56e8], R18 ;  /* 0x0056e81201007387 */ /* 0x008fe80000100a00 */
[----:B--2---:R0:W-:Y:S04]  /*1c570*/  STL.64 [R1+0x56e0], R16 ;  /* 0x0056e01001007387 */ /* 0x0041e80000100a00 */
[----:B0-----:R-:W2:Y:S04]  /*1c580*/  LDL.LU R16, [R1+0x230] ;  /* 0x0002300001107983 */ /* 0x001ea80000300800 */
[----:B------:R-:W2:Y:S04]  /*1c590*/  LDL.LU R17, [R1+0x234] ;  /* 0x0002340001117983 */ /* 0x000ea80000300800 */
[----:B------:R-:W3:Y:S04]  /*1c5a0*/  LDL.LU R18, [R1+0x238] ;  /* 0x0002380001127983 */ /* 0x000ee80000300800 */
[----:B------:R-:W3:Y:S04]  /*1c5b0*/  LDL.LU R19, [R1+0x23c] ;  /* 0x00023c0001137983 */ /* 0x000ee80000300800 */
[----:B------:R-:W5:Y:S04]  /*1c5c0*/  LDL.LU.64 R22, [R1+0x58] ;  /* 0x0000580001167983 */ /* 0x000f680000300a00 */
[----:B-----5:R0:W-:Y:S04]  /*1c5d0*/  STL.64 [R1+0x5728], R22 ;  /* 0x0057281601007387 */ /* 0x0201e80000100a00 */
[----:B0-----:R-:W5:Y:S04]  /*1c5e0*/  LDL.LU.64 R22, [R1+0x68] ;  /* 0x0000680001167983 */ /* 0x001f680000300a00 */
[----:B-----5:R0:W-:Y:S04]  /*1c5f0*/  STL.64 [R1+0x5730], R22 ;  /* 0x0057301601007387 */ /* 0x0201e80000100a00 */
[----:B------:R-:W4:Y:S04]  /*1c600*/  LDL.LU R20, [R1+0x280] ;  /* 0x0002800001147983 */ /* 0x000f280000300800 */
[----:B------:R-:W4:Y:S04]  /*1c610*/  LDL.LU R21, [R1+0x284] ;  /* 0x0002840001157983 */ /* 0x000f280000300800 */
[----:B0-----:R-:W4:Y:S04]  /*1c620*/  LDL.LU R22, [R1+0x288] ;  /* 0x0002880001167983 */ /* 0x001f280000300800 */
[----:B------:R-:W4:Y:S04]  /*1c630*/  LDL.LU R23, [R1+0x28c] ;  /* 0x00028c0001177983 */ /* 0x000f280000300800 */
[----:B---3--:R-:W-:Y:S04]  /*1c640*/  STL.64 [R1+0x5700], R18 ;  /* 0x0057001201007387 */ /* 0x008fe80000100a00 */
[----:B--2---:R0:W-:Y:S04]  /*1c650*/  STL.64 [R1+0x56f8], R16 ;  /* 0x0056f81001007387 */ /* 0x0041e80000100a00 */
[----:B0-----:R-:W2:Y:S04]  /*1c660*/  LDL.LU R16, [R1+0x240] ;  /* 0x0002400001107983 */ /* 0x001ea80000300800 */
[----:B------:R-:W2:Y:S04]  /*1c670*/  LDL.LU R17, [R1+0x244] ;  /* 0x0002440001117983 */ /* 0x000ea80000300800 */
[----:B------:R-:W3:Y:S04]  /*1c680*/  LDL.LU R18, [R1+0x248] ;  /* 0x0002480001127983 */ /* 0x000ee80000300800 */
[----:B------:R-:W3:Y:S01]  /*1c690*/  LDL.LU R19, [R1+0x24c] ;  /* 0x00024c0001137983 */ /* 0x000ee20000300800 */
[----:B------:R-:W-:Y:S01]  /*1c6a0*/  IMAD.MOV.U32 R2, RZ, RZ, R14 ;  /* 0x000000ffff027224 */ /* 0x000fe200078e000e */
[----:B------:R-:W-:Y:S01]  /*1c6b0*/  MOV R0, R15 ;  /* 0x0000000f00007202 */ /* 0x000fe20000000f00 */
[----:B----4-:R-:W-:Y:S01]  /*1c6c0*/  HMMA.16816.F32.BF16 R20, R24, R14, R20 ;  /* 0x0000000e1814723c */ /* 0x010fe20000041814 */
[----:B---3--:R-:W-:Y:S04]  /*1c6d0*/  STL.64 [R1+0x5718], R18 ;  /* 0x0057181201007387 */ /* 0x008fe80000100a00 */
[----:B--2---:R0:W-:Y:S04]  /*1c6e0*/  STL.64 [R1+0x5710], R16 ;  /* 0x0057101001007387 */ /* 0x0041e80000100a00 */
[----:B0-----:R-:W2:Y:S04]  /*1c6f0*/  LDL.LU R16, [R1+0x250] ;  /* 0x0002500001107983 */ /* 0x001ea80000300800 */
[----:B------:R-:W2:Y:S04]  /*1c700*/  LDL.LU R17, [R1+0x254] ;  /* 0x0002540001117983 */ /* 0x000ea80000300800 */
[----:B------:R-:W2:Y:S04]  /*1c710*/  LDL.LU R18, [R1+0x258] ;  /* 0x0002580001127983 */ /* 0x000ea80000300800 */
[----:B------:R-:W2:Y:S04]  /*1c720*/  LDL.LU R19, [R1+0x25c] ;  /* 0x00025c0001137983 */ /* 0x000ea80000300800 */
[----:B------:R0:W-:Y:S04]  /*1c730*/  STL.64 [R1+0x5630], R6 ;  /* 0x0056300601007387 */ /* 0x0001e80000100a00 */
[----:B------:R-:W3:Y:S04]  /*1c740*/  LDL.LU R4, [R1+0x260] ;  /* 0x0002600001047983 */ /* 0x000ee80000300800 */
[----:B------:R-:W3:Y:S04]  /*1c750*/  LDL.LU R5, [R1+0x264] ;  /* 0x0002640001057983 */ /* 0x000ee80000300800 */
[----:B0-----:R-:W3:Y:S04]  /*1c760*/  LDL.LU R6, [R1+0x268] ;  /* 0x0002680001067983 */ /* 0x001ee80000300800 */
[----:B------:R-:W3:Y:S04]  /*1c770*/  LDL.LU R7, [R1+0x26c] ;  /* 0x00026c0001077983 */ /* 0x000ee80000300800 */
[----:B------:R-:W-:Y:S04]  /*1c780*/  STL.64 [R1+0x54e8], R10 ;  /* 0x0054e80a01007387 */ /* 0x000fe80000100a00 */
[----:B------:R0:W-:Y:S01]  /*1c790*/  STL.64 [R1+0x54e0], R8 ;  /* 0x0054e00801007387 */ /* 0x0001e20000100a00 */
[----:B------:R-:W-:Y:S01]  /*1c7a0*/  MOV R13, R22 ;  /* 0x00000016000d7202 */ /* 0x000fe20000000f00 */
[----:B------:R-:W-:-:S02]  /*1c7b0*/  IMAD.MOV.U32 R12, RZ, RZ, R23 ;  /* 0x000000ffff0c7224 */ /* 0x000fc400078e0017 */
[----:B0-----:R-:W4:Y:S04]  /*1c7c0*/  LDL.LU R8, [R1+0x270] ;  /* 0x0002700001087983 */ /* 0x001f280000300800 */
[----:B------:R-:W4:Y:S04]  /*1c7d0*/  LDL.LU R9, [R1+0x274] ;  /* 0x0002740001097983 */ /* 0x000f280000300800 */
[----:B------:R-:W4:Y:S04]  /*1c7e0*/  LDL.LU R10, [R1+0x278] ;  /* 0x00027800010a7983 */ /* 0x000f280000300800 */
[----:B------:R-:W4:Y:S04]  /*1c7f0*/  LDL.LU R11, [R1+0x27c] ;  /* 0x00027c00010b7983 */ /* 0x000f280000300800 */
[----:B------:R-:W5:Y:S04]  /*1c800*/  LDL.LU.64 R14, [R1+0x5738] ;  /* 0x00573800010e7983 */ /* 0x000f680000300a00 */
[----:B------:R-:W-:Y:S04]  /*1c810*/  STL.64 [R1+0x280], R20 ;  /* 0x0002801401007387 */ /* 0x000fe80000100a00 */
[----:B------:R-:W4:Y:S02]  /*1c820*/  LDL.LU.64 R22, [R1+0x5730] ;  /* 0x0057300001167983 */ /* 0x000f240000300a00 */
[----:B----4-:R-:W-:Y:S02]  /*1c830*/  HMMA.16816.F32.BF16 R8, R24, R22, R8 ;  /* 0x000000161808723c */ /* 0x010fe40000041808 */
[----:B-----5:R-:W-:Y:S04]  /*1c840*/  STL.64 [R1+0x5690], R14 ;  /* 0x0056900e01007387 */ /* 0x020fe80000100a00 */
[----:B------:R0:W-:Y:S04]  /*1c850*/  STL.64 [R1+0x5688], R12 ;  /* 0x0056880c01007387 */ /* 0x0001e80000100a00 */
[----:B0-----:R-:W4:Y:S04]  /*1c860*/  LDL.LU R12, [R1+0x200] ;  /* 0x00020000010c7983 */ /* 0x001f280000300800 */
[----:B------:R-:W4:Y:S04]  /*1c870*/  LDL.LU R13, [R1+0x204] ;  /* 0x00020400010d7983 */ /* 0x000f280000300800 */
[----:B------:R-:W4:Y:S04]  /*1c880*/  LDL.LU R14, [R1+0x208] ;  /* 0x00020800010e7983 */ /* 0x000f280000300800 */
[----:B------:R-:W4:Y:S04]  /*1c890*/  LDL.LU R15, [R1+0x20c] ;  /* 0x00020c00010f7983 */ /* 0x000f280000300800 */
[----:B------:R-:W-:Y:S04]  /*1c8a0*/  STL.64 [R1+0x270], R8 ;  /* 0x0002700801007387 */ /* 0x000fe80000100a00 */
[----:B------:R0:W-:Y:S02]  /*1c8b0*/  STL.64 [R1+0x278], R10 ;  /* 0x0002780a01007387 */ /* 0x0001e40000100a00 */
[----:B0-----:R-:W-:-:S02]  /*1c8c0*/  MOV R11, R22 ;  /* 0x00000016000b7202 */ /* 0x001fc40000000f00 */
[----:B------:R-:W-:Y:S02]  /*1c8d0*/  MOV R10, R23 ;  /* 0x00000017000a7202 */ /* 0x000fe40000000f00 */
[----:B------:R-:W3:Y:S04]  /*1c8e0*/  LDL.LU.64 R22, [R1+0x5728] ;  /* 0x0057280001167983 */ /* 0x000ee80000300a00 */
[----:B------:R0:W-:Y:S04]  /*1c8f0*/  STL.64 [R1+0x5628], R10 ;  /* 0x0056280a01007387 */ /* 0x0001e80000100a00 */
[----:B0-----:R-:W5:Y:S01]  /*1c900*/  LDL.64 R10, [R1+0x8] ;  /* 0x00000800010a7983 */ /* 0x001f620000100a00 */
[C---:B---3--:R-:W-:Y:S11]  /*1c910*/  HMMA.16816.F32.BF16 R4, R24.reuse, R22, R4 ;  /* 0x000000161804723c */ /* 0x048ff60000041804 */
[----:B------:R-:W-:Y:S11]  /*1c920*/  @!UPT UIADD3 URZ, URZ, URZ, URZ ;  /* 0x0000003f3f3ff290 */ /* 0x000ff6000fffe03f */
[----:B------:R-:W-:Y:S01]  /*1c930*/  @!UPT UIADD3 URZ, URZ, URZ, URZ ;  /* 0x0000003f3f3ff290 */ /* 0x000fe2000fffe03f */
[----:B------:R0:W-:Y:S04]  /*1c940*/  STL.64 [R1+0x260], R4 ;  /* 0x0002600401007387 */ /* 0x0001e80000100a00 */
[----:B------:R-:W-:Y:S01]  /*1c950*/  STL.64 [R1+0x268], R6 ;  /* 0x0002680601007387 */ /* 0x000fe20000100a00 */
[----:B0-----:R-:W-:Y:S01]  /*1c960*/  IMAD.MOV.U32 R5, RZ, RZ, R22 ;  /* 0x000000ffff057224 */ /* 0x001fe200078e0016 */
[----:B------:R-:W-:Y:S02]  /*1c970*/  MOV R4, R23 ;  /* 0x0000001700047202 */ /* 0x000fe40000000f00 */
[----:B------:R-:W2:Y:S02]  /*1c980*/  LDL.LU.64 R22, [R1+0x5720] ;  /* 0x0057200001167983 */ /* 0x000ea40000300a00 */
[C---:B--2---:R-:W-:Y:S01]  /*1c990*/  HMMA.16816.F32.BF16 R16, R24.reuse, R22, R16 ;  /* 0x000000161810723c */ /* 0x044fe20000041810 */
[----:B------:R-:W-:Y:S11]  /*1c9a0*/  MOV R3, R23 ;  /* 0x0000001700037202 */ /* 0x000ff60000000f00 */
[----:B------:R-:W-:Y:S11]  /*1c9b0*/  @!UPT UIADD3 URZ, URZ, URZ, URZ ;  /* 0x0000003f3f3ff290 */ /* 0x000ff6000fffe03f */
[----:B------:R-:W-:Y:S04]  /*1c9c0*/  STL.64 [R1+0x250], R16 ;  /* 0x0002501001007387 */ /* 0x000fe80000100a00 */
[----:B------:R0:W-:Y:S04]  /*1c9d0*/  STL.64 [R1+0x258], R18 ;  /* 0x0002581201007387 */ /* 0x0001e80000100a00 */
[----:B0-----:R-:W2:Y:S04]  /*1c9e0*/  LDL.LU.64 R18, [R1+0x5718] ;  /* 0x0057180001127983 */ /* 0x001ea80000300a00 */
[----:B------:R-:W2:Y:S04]  /*1c9f0*/  LDL.LU.64 R16, [R1+0x5710] ;  /* 0x0057100001107983 */ /* 0x000ea80000300a00 */
[----:B------:R-:W2:Y:S04]  /*1ca00*/  LDL.LU.64 R22, [R1+0x5708] ;  /* 0x0057080001167983 */ /* 0x000ea80000300a00 */
[----:B------:R-:W-:Y:S01]  /*1ca10*/  STL [R1+0x55f0], R3 ;  /* 0x0055f00301007387 */ /* 0x000fe20000100800 */
[C---:B--2---:R-:W-:Y:S03]  /*1ca20*/  HMMA.16816.F32.BF16 R20, R24.reuse, R22, R16 ;  /* 0x000000161814723c */ /* 0x044fe60000041810 */
[----:B------:R-:W2:Y:S04]  /*1ca30*/  LDL.LU.64 R18, [R1+0x5700] ;  /* 0x0057000001127983 */ /* 0x000ea80000300a00 */
[----:B------:R-:W2:Y:S11]  /*1ca40*/  LDL.LU.64 R16, [R1+0x56f8] ;  /* 0x0056f80001107983 */ /* 0x000eb60000300a00 */
[----:B------:R-:W-:Y:S05]  /*1ca50*/  @!UPT UIADD3 URZ, URZ, URZ, URZ ;  /* 0x0000003f3f3ff290 */ /* 0x000fea000fffe03f */
[----:B------:R-:W-:Y:S04]  /*1ca60*/  STL.64 [R1+0x240], R20 ;  /* 0x0002401401007387 */ /* 0x000fe80000100a00 */
[----:B------:R0:W-:Y:S04]  /*1ca70*/  STL.64 [R1+0x248], R22 ;  /* 0x0002481601007387 */ /* 0x0001e80000100a00 */
[----:B0-----:R-:W2:Y:S02]  /*1ca80*/  LDL.LU.64 R22, [R1+0x56f0] ;  /* 0x0056f00001167983 */ /* 0x001ea40000300a00 */
[C---:B--2---:R-:W-:Y:S01]  /*1ca90*/  HMMA.16816.F32.BF16 R16, R24.reuse, R22, R16 ;  /* 0x000000161810723c */ /* 0x044fe20000041810 */
[----:B------:R-:W-:Y:S11]  /*1caa0*/  IMAD.MOV.U32 R3, RZ, RZ, R23 ;  /* 0x000000ffff037224 */ /* 0x000ff600078e0017 */
        /* <DEDUP_REMOVED lines=13> */
[----:B0-----:R-:W4:Y:S04]  /*1cb80*/  LDL.LU.64 R22, [R1+0x56c0] ;  /* 0x0056c00001167983 */ /* 0x001f280000300a00 */
[----:B------:R-:W3:Y:S01]  /*1cb90*/  LDL.LU.64 R20, [R1+0x56b8] ;  /* 0x0056b80001147983 */ /* 0x000ee20000300a00 */
[----:B-----5:R-:W-:Y:S01]  /*1cba0*/  MOV R3, R11 ;  /* 0x0000000b00037202 */ /* 0x020fe20000000f00 */
[C---:B--2---:R-:W-:Y:S08]  /*1cbb0*/  HMMA.16816.F32.BF16 R16, R24.reuse, R10, R16 ;  /* 0x0000000a1810723c */ /* 0x044ff00000041810 */
[----:B----4-:R-:W-:Y:S11]  /*1cbc0*/  HMMA.16816.F32.BF16 R8, R24, R22, R12 ;  /* 0x000000161808723c */ /* 0x010ff6000004180c */
[----:B------:R-:W-:Y:S04]  /*1cbd0*/  @!UPT UIADD3 URZ, URZ, URZ, URZ ;  /* 0x0000003f3f3ff290 */ /* 0x000fe8000fffe03f */
[----:B------:R-:W-:Y:S04]  /*1cbe0*/  STL.64 [R1+0x210], R16 ;  /* 0x0002101001007387 */ /* 0x000fe80000100a00 */
[----:B------:R0:W-:Y:S04]  /*1cbf0*/  STL.64 [R1+0x218], R18 ;  /* 0x0002181201007387 */ /* 0x0001e80000100a00 */
[----:B0-----:R-:W2:Y:S04]  /*1cc00*/  LDL.LU.64 R18, [R1+0x56b0] ;  /* 0x0056b00001127983 */ /* 0x001ea80000300a00 */
[----:B------:R-:W-:Y:S04]  /*1cc10*/  STL.64 [R1+0x5560], R22 ;  /* 0x0055601601007387 */ /* 0x000fe80000100a00 */
[----:B---3--:R-:W-:Y:S04]  /*1cc20*/  STL.64 [R1+0x5558], R20 ;  /* 0x0055581401007387 */ /* 0x008fe80000100a00 */
[----:B------:R-:W-:Y:S04]  /*1cc30*/  STL.64 [R1+0x200], R8 ;  /* 0x0002000801007387 */ /* 0x000fe80000100a00 */
[----:B------:R-:W-:Y:S04]  /*1cc40*/  STL.64 [R1+0x208], R10 ;  /* 0x0002080a01007387 */ /* 0x000fe80000100a00 */
[----:B------:R-:W3:Y:S04]  /*1cc50*/  LDL.LU.64 R6, [R1+0x88] ;  /* 0x0000880001067983 */ /* 0x000ee80000300a00 */
[----:B---3--:R0:W-:Y:S04]  /*1cc60*/  STL.64 [R1+0x5648], R6 ;  /* 0x0056480601007387 */ /* 0x0081e80000100a00 */
[----:B0-----:R-:W3:Y:S04]  /*1cc70*/  LDL.LU.64 R6, [R1+0x98] ;  /* 0x0000980001067983 */ /* 0x001ee80000300a00 */
[----:B---3--:R0:W-:Y:S04]  /*1cc80*/  STL.64 [R1+0x5650], R6 ;  /* 0x0056500601007387 */ /* 0x0081e80000100a00 */
[----:B0-----:R-:W3:Y:S04]  /*1cc90*/  LDL.LU.64 R6, [R1+0xa8] ;  /* 0x0000a80001067983 */ /* 0x001ee80000300a00 */
[----:B---3--:R0:W-:Y:S04]  /*1cca0*/  STL.64 [R1+0x5668], R6 ;  /* 0x0056680601007387 */ /* 0x0081e80000100a00 */
[----:B0-----:R-:W3:Y:S01]  /*1ccb0*/  LDL.LU.64 R6, [R1+0xb8] ;  /* 0x0000b80001067983 */ /* 0x001ee20000300a00 */
[----:B------:R-:W-:Y:S01]  /*1ccc0*/  IMAD.MOV.U32 R23, RZ, RZ, R4 ;  /* 0x000000ffff177224 */ /* 0x000fe200078e0004 */
[----:B------:R-:W-:-:S02]  /*1ccd0*/  MOV R22, R5 ;  /* 0x0000000500167202 */ /* 0x000fc40000000f00 */
[----:B---3--:R0:W-:Y:S04]  /*1cce0*/  STL.64 [R1+0x5680], R6 ;  /* 0x0056800601007387 */ /* 0x0081e80000100a00 */
[----:B------:R-:W3:Y:S04]  /*1ccf0*/  LDL.LU R4, [R1+0x1e0] ;  /* 0x0001e00001047983 */ /* 0x000ee80000300800 */
[----:B------:R-:W3:Y:S04]  /*1cd00*/  LDL.LU R5, [R1+0x1e4] ;  /* 0x0001e40001057983 */ /* 0x000ee80000300800 */
[----:B0-----:R-:W3:Y:S04]  /*1cd10*/  LDL.LU R6, [R1+0x1e8] ;  /* 0x0001e80001067983 */ /* 0x001ee80000300800 */
[----:B------:R-:W3:Y:S04]  /*1cd20*/  LDL.LU R7, [R1+0x1ec] ;  /* 0x0001ec0001077983 */ /* 0x000ee80000300800 */
[----:B------:R-:W4:Y:S04]  /*1cd30*/  LDL.LU R12, [R1+0x1f0] ;  /* 0x0001f000010c7983 */ /* 0x000f280000300800 */
[----:B------:R-:W4:Y:S04]  /*1cd40*/  LDL.LU R13, [R1+0x1f4] ;  /* 0x0001f400010d7983 */ /* 0x000f280000300800 */
[----:B------:R-:W4:Y:S04]  /*1cd50*/  LDL.LU R14, [R1+0x1f8] ;  /* 0x0001f800010e7983 */ /* 0x000f280000300800 */
[----:B------:R-:W4:Y:S04]  /*1cd60*/  LDL.LU R15, [R1+0x1fc] ;  /* 0x0001fc00010f7983 */ /* 0x000f280000300800 */
[----:B------:R2:W-:Y:S04]  /*1cd70*/  STL.64 [R1+0x55f8], R22 ;  /* 0x0055f81601007387 */ /* 0x0005e80000100a00 */
[----:B------:R-:W5:Y:S04]  /*1cd80*/  LDL.LU R20, [R1+0x160] ;  /* 0x0001600001147983 */ /* 0x000f680000300800 */
[----:B------:R-:W5:Y:S01]  /*1cd90*/  LDL.LU R21, [R1+0x164] ;  /* 0x0001640001157983 */ /* 0x000f620000300800 */
[----:B--2---:R-:W-:-:S03]  /*1cda0*/  MOV R22, R19 ;  /* 0x0000001300167202 */ /* 0x004fc60000000f00 */
[----:B------:R-:W2:Y:S01]  /*1cdb0*/  LDL.LU R19, [R1+0x56ac] ;  /* 0x0056ac0001137983 */ /* 0x000ea20000300800 */
[----:B------:R-:W-:-:S03]  /*1cdc0*/  MOV R23, R18 ;  /* 0x0000001200177202 */ /* 0x000fc60000000f00 */
        /* <DEDUP_REMOVED lines=8> */
[----:B------:R-:W2:Y:S01]  /*1ce50*/  LDL.LU R9, [R1+0x1a4] ;  /* 0x0001a40001097983 */ /* 0x000ea20000300800 */
[----:B------:R-:W-:Y:S01]  /*1ce60*/  IMAD.MOV.U32 R10, RZ, RZ, R18 ;  /* 0x000000ffff0a7224 */ /* 0x000fe200078e0012 */
[----:B------:R-:W-:-:S02]  /*1ce70*/  MOV R11, R19 ;  /* 0x00000013000b7202 */ /* 0x000fc40000000f00 */
[----:B------:R-:W3:Y:S04]  /*1ce80*/  LDL.LU R18, [R1+0x56a4] ;  /* 0x0056a40001127983 */ /* 0x000ee80000300800 */
[----:B------:R-:W3:Y:S04]  /*1ce90*/  LDL.LU R19, [R1+0x56a0] ;  /* 0x0056a00001137983 */ /* 0x000ee80000300800 */
[----:B------:R-:W-:Y:S04]  /*1cea0*/  STL.64 [R1+0x5660], R10 ;  /* 0x0056600a01007387 */ /* 0x000fe80000100a00 */
[----:B--2---:R0:W-:Y:S04]  /*1ceb0*/  STL.64 [R1+0x5658], R8 ;  /* 0x0056580801007387 */ /* 0x0041e80000100a00 */
[----:B0-----:R-:W2:Y:S04]  /*1cec0*/  LDL.LU R8, [R1+0x1c0] ;  /* 0x0001c00001087983 */ /* 0x001ea80000300800 */
[----:B------:R-:W2:Y:S04]  /*1ced0*/  LDL.LU R9, [R1+0x1c4] ;  /* 0x0001c40001097983 */ /* 0x000ea80000300800 */
[----:B------:R-:W2:Y:S01]  /*1cee0*/  LDL.LU R10, [R1+0x1c8] ;  /* 0x0001c800010a7983 */ /* 0x000ea20000300800 */
[----:B---3--:R-:W-:-:S03]  /*1cef0*/  MOV R11, R18 ;  /* 0x00000012000b7202 */ /* 0x008fc60000000f00 */
[----:B------:R-:W4:Y:S04]  /*1cf00*/  LDL.LU R18, [R1+0x569c] ;  /* 0x00569c0001127983 */ /* 0x000f280000300800 */
[----:B--2---:R-:W-:Y:S04]  /*1cf10*/  STL.64 [R1+0x5678], R10 ;  /* 0x0056780a01007387 */ /* 0x004fe80000100a00 */
[----:B------:R0:W-:Y:S02]  /*1cf20*/  STL.64 [R1+0x5670], R8 ;  /* 0x0056700801007387 */ /* 0x0001e40000100a00 */
[----:B0-----:R-:W-:-:S02]  /*1cf30*/  IMAD.MOV.U32 R8, RZ, RZ, R19 ;  /* 0x000000ffff087224 */ /* 0x001fc400078e0013 */
[----:B------:R-:W4:Y:S04]  /*1cf40*/  LDL.LU R19, [R1+0x5698] ;  /* 0x0056980001137983 */ /* 0x000f280000300800 */
[----:B------:R-:W2:Y:S04]  /*1cf50*/  LDL.LU R9, [R1+0x1d4] ;  /* 0x0001d40001097983 */ /* 0x000ea80000300800 */
[----:B------:R-:W2:Y:S04]  /*1cf60*/  LDL.LU R10, [R1+0x1d8] ;  /* 0x0001d800010a7983 */ /* 0x000ea80000300800 */
[----:B------:R-:W2:Y:S04]  /*1cf70*/  LDL.LU R11, [R1+0x1dc] ;  /* 0x0001dc00010b7983 */ /* 0x000ea80000300800 */
[----:B------:R-:W-:Y:S04]  /*1cf80*/  STL.64 [R1+0x5608], R22 ;  /* 0x0056081601007387 */ /* 0x000fe80000100a00 */
[----:B-----5:R-:W-:Y:S01]  /*1cf90*/  STL.64 [R1+0x5600], R20 ;  /* 0x0056001401007387 */ /* 0x020fe20000100a00 */
[C---:B----4-:R-:W-:Y:S11]  /*1cfa0*/  HMMA.16816.F32.BF16 R12, R24.reuse, R18, R12 ;  /* 0x00000012180c723c */ /* 0x050ff6000004180c */
[----:B------:R-:W-:Y:S11]  /*1cfb0*/  @!UPT UIADD3 URZ, URZ, URZ, URZ ;  /* 0x0000003f3f3ff290 */ /* 0x000ff6000fffe03f */
[----:B------:R-:W-:Y:S01]  /*1cfc0*/  @!UPT UIADD3 URZ, URZ, URZ, URZ ;  /* 0x0000003f3f3ff290 */ /* 0x000fe2000fffe03f */
[----:B------:R-:W-:Y:S04]  /*1cfd0*/  STL.64 [R1+0x1f0], R12 ;  /* 0x0001f00c01007387 */ /* 0x000fe80000100a00 */
[----:B------:R0:W-:Y:S04]  /*1cfe0*/  STL.64 [R1+0x1f8], R14 ;  /* 0x0001f80e01007387 */ /* 0x0001e80000100a00 */
[----:B0-----:R-:W3:Y:S04]  /*1cff0*/  LDL.LU.64 R14, [R1+0x5690] ;  /* 0x00569000010e7983 */ /* 0x001ee80000300a00 */
[----:B------:R-:W4:Y:S01]  /*1d000*/  LDL.LU.64 R12, [R1+0x5688] ;  /* 0x00568800010c7983 */ /* 0x000f220000300a00 */
[C---:B---3--:R-:W-:Y:S11]  /*1d010*/  HMMA.16816.F32.BF16 R4, R24.reuse, R14, R4 ;  /* 0x0000000e1804723c */ /* 0x048ff60000041804 */
[----:B------:R-:W-:Y:S11]  /*1d020*/  @!UPT UIADD3 URZ, URZ, URZ, URZ ;  /* 0x0000003f3f3ff290 */ /* 0x000ff6000fffe03f */
[----:B------:R-:W-:Y:S01]  /*1d030*/  @!UPT UIADD3 URZ, URZ, URZ, URZ ;  /* 0x0000003f3f3ff290 */ /* 0x000fe2000fffe03f */
[----:B------:R-:W-:Y:S04]  /*1d040*/  STL.64 [R1+0x1e0], R4 ;  /* 0x0001e00401007387 */ /* 0x000fe80000100a00 */
[----:B------:R0:W-:Y:S04]  /*1d050*/  STL.64 [R1+0x1e8], R6 ;  /* 0x0001e80601007387 */ /* 0x0001e80000100a00 */
[----:B0-----:R-:W2:Y:S04]  /*1d060*/  LDL.LU.64 R6, [R1+0x5680] ;  /* 0x0056800001067983 */ /* 0x001ea80000300a00 */
[----:B------:R-:W-:Y:S04]  /*1d070*/  STL.64 [R1+0x5550], R14 ;  /* 0x0055500e01007387 */ /* 0x000fe80000100a00 */
[----:B----4-:R0:W-:Y:S04]  /*1d080*/  STL.64 [R1+0x5548], R12 ;  /* 0x0055480c01007387 */ /* 0x0101e80000100a00 */
[----:B0-----:R-:W3:Y:S04]  /*1d090*/  LDL.LU R12, [R1+0x1b0] ;  /* 0x0001b000010c7983 */ /* 0x001ee80000300800 */
[----:B------:R-:W3:Y:S04]  /*1d0a0*/  LDL.LU R13, [R1+0x1b4] ;  /* 0x0001b400010d7983 */ /* 0x000ee80000300800 */
[----:B------:R-:W3:Y:S04]  /*1d0b0*/  LDL.LU R14, [R1+0x1b8] ;  /* 0x0001b800010e7983 */ /* 0x000ee80000300800 */
[----:B------:R-:W3:Y:S01]  /*1d0c0*/  LDL.LU R15, [R1+0x1bc] ;  /* 0x0001bc00010f7983 */ /* 0x000ee20000300800 */
[----:B--2---:R-:W-:Y:S01]  /*1d0d0*/  HMMA.16816.F32.BF16 R8, R24, R6, R8 ;  /* 0x000000061808723c */ /* 0x004fe20000041808 */
[----:B------:R-:W-:Y:S01]  /*1d0e0*/  IMAD.MOV.U32 R28, RZ, RZ, R6 ;  /* 0x000000ffff1c7224 */ /* 0x000fe200078e0006 */
[----:B------:R-:W-:Y:S11]  /*1d0f0*/  MOV R29, R7 ;  /* 0x00000007001d7202 */ /* 0x000ff60000000f00 */
[----:B------:R-:W-:Y:S10]  /*1d100*/  @!UPT UIADD3 URZ, URZ, URZ, URZ ;  /* 0x0000003f3f3ff290 */ /* 0x000ff4000fffe03f */
[----:B------:R-:W-:Y:S04]  /*1d110*/  STL.64 [R1+0x1d0], R8 ;  /* 0x0001d00801007387 */ /* 0x000fe80000100a00 */
[----:B------:R0:W-:Y:S04]  /*1d120*/  STL.64 [R1+0x1d8], R10 ;  /* 0x0001d80a01007387 */ /* 0x0001e80000100a00 */
[----:B0-----:R-:W2:Y:S04]  /*1d130*/  LDL.LU.64 R10, [R1+0x5678] ;  /* 0x00567800010a7983 */ /* 0x001ea80000300a00 */
[----:B------:R-:W2:Y:S04]  /*1d140*/  LDL.LU.64 R8, [R1+0x5670] ;  /* 0x0056700001087983 */ /* 0x000ea80000300a00 */
[----:B------:R-:W2:Y:S01]  /*1d150*/  LDL.LU.64 R6, [R1+0x5668] ;  /* 0x0056680001067983 */ /* 0x000ea20000300a00 */
[----:B------:R-:W-:-:S02]  /*1d160*/  MOV R22, R2 ;  /* 0x0000000200167202 */ /* 0x000fc40000000f00 */
[----:B------:R-:W-:Y:S01]  /*1d170*/  MOV R23, R0 ;  /* 0x0000000000177202 */ /* 0x000fe20000000f00 */
[C---:B--2---:R-:W-:Y:S01]  /*1d180*/  HMMA.16816.F32.BF16 R8, R24.reuse, R6, R8 ;  /* 0x000000061808723c */ /* 0x044fe20000041808 */
[----:B------:R-:W-:Y:S01]  /*1d190*/  MOV R0, R6 ;  /* 0x0000000600007202 */ /* 0x000fe20000000f00 */
[----:B------:R-:W-:Y:S11]  /*1d1a0*/  IMAD.MOV.U32 R2, RZ, RZ, R7 ;  /* 0x000000ffff027224 */ /* 0x000ff600078e0007 */
[----:B------:R-:W-:Y:S10]  /*1d1b0*/  @!UPT UIADD3 URZ, URZ, URZ, URZ ;  /* 0x0000003f3f3ff290 */ /* 0x000ff4000fffe03f */
[----:B------:R-:W-:Y:S04]  /*1d1c0*/  STL.64 [R1+0x1c0], R8 ;  /* 0x0001c00801007387 */ /* 0x000fe80000100a00 */
[----:B------:R0:W-:Y:S04]  /*1d1d0*/  STL.64 [R1+0x1c8], R10 ;  /* 0x0001c80a01007387 */ /* 0x0001e80000100a00 */
[----:B0-----:R-:W2:Y:S04]  /*1d1e0*/  LDL.LU.64 R10, [R1+0x5660] ;  /* 0x00566000010a7983 */ /* 0x001ea80000300a00 */
[----:B------:R-:W2:Y:S04]  /*1d1f0*/  LDL.LU.64 R8, [R1+0x5658] ;  /* 0x0056580001087983 */ /* 0x000ea80000300a00 */
[----:B------:R-:W3:Y:S02]  /*1d200*/  LDL.LU.64 R6, [R1+0x5650] ;  /* 0x0056500001067983 */ /* 0x000ee40000300a00 */
[C---:B---3--:R-:W-:Y:S11]  /*1d210*/  HMMA.16816.F32.BF16 R12, R24.reuse, R6, R12 ;  /* 0x00000006180c723c */ /* 0x048ff6000004180c */
[----:B------:R-:W-:Y:S11]  /*1d220*/  @!UPT UIADD3 URZ, URZ, URZ, URZ ;  /* 0x0000003f3f3ff290 */ /* 0x000ff6000fffe03f */
[----:B------:R-:W-:Y:S01]  /*1d230*/  @!UPT UIADD3 URZ, URZ, URZ, URZ ;  /* 0x0000003f3f3ff290 */ /* 0x000fe2000fffe03f */
[----:B------:R0:W-:Y:S04]  /*1d240*/  STL.64 [R1+0x1b0], R12 ;  /* 0x0001b00c01007387 */ /* 0x0001e80000100a00 */
[----:B------:R-:W-:Y:S01]  /*1d250*/  STL.64 [R1+0x1b8], R14 ;  /* 0x0001b80e01007387 */ /* 0x000fe20000100a00 */
[----:B0-----:R-:W-:Y:S02]  /*1d260*/  MOV R13, R6 ;  /* 0x00000006000d7202 */ /* 0x001fe40000000f00 */
[----:B------:R-:W-:Y:S02]  /*1d270*/  MOV R12, R7 ;  /* 0x00000007000c7202 */ /* 0x000fe40000000f00 */
[----:B------:R-:W2:Y:S04]  /*1d280*/  LDL.LU.64 R6, [R1+0x5648] ;  /* 0x0056480001067983 */ /* 0x000ea80000300a00 */
[----:B------:R0:W-:Y:S04]  /*1d290*/  STL.64 [R1+0x5610], R12 ;  /* 0x0056100c01007387 */ /* 0x0001e80000100a00 */
[----:B0-----:R-:W3:Y:S04]  /*1d2a0*/  LDL.LU R12, [R1+0x170] ;  /* 0x00017000010c7983 */ /* 0x001ee80000300800 */
[----:B------:R-:W3:Y:S04]  /*1d2b0*/  LDL.LU R13, [R1+0x174] ;  /* 0x00017400010d7983 */ /* 0x000ee80000300800 */
[----:B------:R-:W3:Y:S04]  /*1d2c0*/  LDL.LU R14, [R1+0x178] ;  /* 0x00017800010e7983 */ /* 0x000ee80000300800 */
[----:B------:R-:W3:Y:S01]  /*1d2d0*/  LDL.LU R15, [R1+0x17c] ;  /* 0x00017c00010f7983 */ /* 0x000ee20000300800 */
[C---:B--2---:R-:W-:Y:S01]  /*1d2e0*/  HMMA.16816.F32.BF16 R8, R24.reuse, R6, R8 ;  /* 0x000000061808723c */ /* 0x044fe20000041808 */
[----:B------:R-:W-:Y:S01]  /*1d2f0*/  IMAD.MOV.U32 R17, RZ, RZ, R6 ;  /* 0x000000ffff117224 */ /* 0x000fe200078e0006 */
[----:B------:R-:W-:Y:S11]  /*1d300*/  MOV R16, R7 ;  /* 0x0000000700107202 */ /* 0x000ff60000000f00 */
[----:B------:R-:W-:Y:S10]  /*1d310*/  @!UPT UIADD3 URZ, URZ, URZ, URZ ;  /* 0x0000003f3f3ff290 */ /* 0x000ff4000fffe03f */
[----:B------:R-:W-:Y:S04]  /*1d320*/  STL.64 [R1+0x1a0], R8 ;  /* 0x0001a00801007387 */ /* 0x000fe80000100a00 */
[----:B------:R0:W-:Y:S04]  /*1d330*/  STL.64 [R1+0x1a8], R10 ;  /* 0x0001a80a01007387 */ /* 0x0001e80000100a00 */
[----:B0-----:R-:W2:Y:S04]  /*1d340*/  LDL.LU.64 R10, [R1+0x5640] ;  /* 0x00564000010a7983 */ /* 0x001ea80000300a00 */
        /* <DEDUP_REMOVED lines=8> */
[----:B--2---:R-:W-:Y:S03]  /*1d3d0*/  HMMA.16816.F32.BF16 R24, R24, R6, R8 ;  /* 0x000000061818723c */ /* 0x004fe60000041808 */
[----:B------:R-:W2:Y:S04]  /*1d3e0*/  LDL.LU.64 R10, [R1+0x5628] ;  /* 0x00562800010a7983 */ /* 0x000ea80000300a00 */
[----:B------:R-:W-:Y:S01]  /*1d3f0*/  MOV R9, R6 ;  /* 0x0000000600097202 */ /* 0x000fe20000000f00 */
[----:B------:R-:W-:Y:S11]  /*1d400*/  IMAD.MOV.U32 R8, RZ, RZ, R7 ;  /* 0x000000ffff087224 */ /* 0x000ff600078e0007 */
[----:B------:R-:W-:Y:S04]  /*1d410*/  @!UPT UIADD3 URZ, URZ, URZ, URZ ;  /* 0x0000003f3f3ff290 */ /* 0x000fe8000fffe03f */
[----:B------:R-:W-:Y:S04]  /*1d420*/  STL.64 [R1+0x180], R24 ;  /* 0x0001801801007387 */ /* 0x000fe80000100a00 */
[----:B------:R-:W-:Y:S04]  /*1d430*/  STL.64 [R1+0x188], R26 ;  /* 0x0001881a01007387 */ /* 0x000fe80000100a00 */
[----:B------:R-:W3:Y:S04]  /*1d440*/  LDL.LU.64 R6, [R1+0x5620] ;  /* 0x0056200001067983 */ /* 0x000ee80000300a00 */
[----:B------:R-:W3:Y:S02]  /*1d450*/  LDL.LU.64 R4, [R1+0x5618] ;  /* 0x0056180001047983 */ /* 0x000ee40000300a00 */
[----:B---3--:R-:W-:Y:S02]  /*1d460*/  HMMA.16816.F32.BF16 R20, R4, R22, R12 ;  /* 0x000000160414723c */ /* 0x008fe4000004180c */
[----:B------:R-:W3:Y:S11]  /*1d470*/  LDL.LU.64 R12, [R1+0x5610] ;  /* 0x00561000010c7983 */ /* 0x000ef60000300a00 */
[----:B------:R-:W-:Y:S10]  /*1d480*/  @!UPT UIADD3 URZ, URZ, URZ, URZ ;  /* 0x0000003f3f3ff290 */ /* 0x000ff4000fffe03f */
[----:B------:R-:W-:Y:S04]  /*1d490*/  STL.64 [R1+0x170], R20 ;  /* 0x0001701401007387 */ /* 0x000fe80000100a00 */
[----:B------:R0:W-:Y:S04]  /*1d4a0*/  STL.64 [R1+0x178], R22 ;  /* 0x0001781601007387 */ /* 0x0001e80000100a00 */
[----:B0-----:R-:W5:Y:S04]  /*1d4b0*/  LDL.LU.64 R22, [R1+0x5608] ;  /* 0x0056080001167983 */ /* 0x001f680000300a00 */
[----:B------:R-:W5:Y:S01]  /*1d4c0*/  LDL.LU.64 R20, [R1+0x5600] ;  /* 0x0056000001147983 */ /* 0x000f620000300a00 */
[----:B--2---:R-:W-:-:S02]  /*1d4d0*/  MOV R26, R11 ;  /* 0x0000000b001a7202 */ /* 0x004fc40000000f00 */
[----:B------:R-:W-:-:S07]  /*1d4e0*/  MOV R27, R10 ;  /* 0x0000000a001b7202 */ /* 0x000fce0000000f00 */
[C---:B-----5:R-:W-:Y:S01]  /*1d4f0*/  HMMA.16816.F32.BF16 R24, R4.reuse, R26, R20 ;  /* 0x0000001a0418723c */ /* 0x060fe20000041814 */
[----:B------:R-:W4:Y:S11]  /*1d500*/  LDL.LU.64 R22, [R1+0x55f8] ;  /* 0x0055f80001167983 */ /* 0x000f360000300a00 */
[----:B------:R-:W-:Y:S11]  /*1d510*/  @!UPT UIADD3 URZ, URZ, URZ, URZ ;  /* 0x0000003f3f3ff290 */ /* 0x000ff6000fffe03f */
[----:B------:R-:W-:Y:S04]  /*1d520*/  STL.64 [R1+0x160], R24 ;  /* 0x0001601801007387 */ /* 0x000fe80000100a00 */
[----:B------:R4:W-:Y:S02]  /*1d530*/  STL.64 [R1+0x168], R26 ;  /* 0x0001681a01007387 */ /* 0x0009e40000100a00 */
[----:B----4-:R-:W-:Y:S11]  /*1d540*/  HMMA.16816.F32.BF16 R24, R4, R22, R16 ;  /* 0x000000160418723c */ /* 0x010ff60000041810 */
[----:B------:R-:W-:Y:S11]  /*1d550*/  @!UPT UIADD3 URZ, URZ, URZ, URZ ;  /* 0x0000003f3f3ff290 */ /* 0x000ff6000fffe03f */
[----:B------:R-:W-:Y:S01]  /*1d560*/  @!UPT UIADD3 URZ, URZ, URZ, URZ ;  /* 0x0000003f3f3ff290 */ /* 0x000fe2000fffe03f */
[----:B------:R0:W-:Y:S04]  /*1d570*/  STL.64 [R1+0x5398], R26 ;  /* 0x0053981a01007387 */ /* 0x0001e80000100a00 */
[----:B------:R-:W-:Y:S01]  /*1d580*/  STL.64 [R1+0x5390], R24 ;  /* 0x0053901801007387 */ /* 0x000fe20000100a00 */
[----:B0-----:R-:W-:Y:S01]  /*1d590*/  IMAD.MOV.U32 R26, RZ, RZ, R9 ;  /* 0x000000ffff1a7224 */ /* 0x001fe200078e0009 */
[----:B------:R-:W-:-:S05]  /*1d5a0*/  MOV R27, R8 ;  /* 0x00000008001b7202 */ /* 0x000fca0000000f00 */
[----:B------:R3:W-:Y:S04]  /*1d5b0*/  STL.64 [R1+0x54f0], R26 ;  /* 0x0054f01a01007387 */ /* 0x0007e80000100a00 */
[----:B------:R-:W2:Y:S04]  /*1d5c0*/  LDL.LU R8, [R1+0x290] ;  /* 0x0002900001087983 */ /* 0x000ea80000300800 */
[----:B------:R-:W2:Y:S04]  /*1d5d0*/  LDL.LU R9, [R1+0x294] ;  /* 0x0002940001097983 */ /* 0x000ea80000300800 */
[----:B------:R-:W4:Y:S04]  /*1d5e0*/  LDL.LU R10, [R1+0x298] ;  /* 0x00029800010a7983 */ /* 0x000f280000300800 */
[----:B------:R-:W4:Y:S01]  /*1d5f0*/  LDL.LU R11, [R1+0x29c] ;  /* 0x00029c00010b7983 */ /* 0x000f220000300800 */
[----:B---3--:R-:W-:Y:S01]  /*1d600*/  MOV R26, R13 ;  /* 0x0000000d001a7202 */ /* 0x008fe20000000f00 */
[----:B------:R-:W-:-:S02]  /*1d610*/  IMAD.MOV.U32 R27, RZ, RZ, R12 ;  /* 0x000000ffff1b7224 */ /* 0x000fc400078e000c */
[----:B----4-:R-:W-:Y:S04]  /*1d620*/  STL.64 [R1+0x5500], R10 ;  /* 0x0055000a01007387 */ /* 0x010fe80000100a00 */
[----:B--2---:R0:W-:Y:S04]  /*1d630*/  STL.64 [R1+0x54f8], R8 ;  /* 0x0054f80801007387 */ /* 0x0041e80000100a00 */
[----:B------:R-:W-:Y:S04]  /*1d640*/  STL.64 [R1+0x5508], R26 ;  /* 0x0055081a01007387 */ /* 0x000fe80000100a00 */
[----:B0-----:R-:W2:Y:S04]  /*1d650*/  LDL.LU R8, [R1+0x2a0] ;  /* 0x0002a00001087983 */ /* 0x001ea80000300800 */
[----:B------:R-:W2:Y:S04]  /*1d660*/  LDL.LU R9, [R1+0x2a4] ;  /* 0x0002a40001097983 */ /* 0x000ea80000300800 */
[----:B------:R-:W3:Y:S04]  /*1d670*/  LDL.LU R10, [R1+0x2a8] ;  /* 0x0002a800010a7983 */ /* 0x000ee80000300800 */
[----:B------:R-:W3:Y:S04]  /*1d680*/  LDL.LU R11, [R1+0x2ac] ;  /* 0x0002ac00010b7983 */ /* 0x000ee80000300800 */
[----:B------:R-:W4:Y:S04]  /*1d690*/  LDL.LU R12, [R1+0xf0] ;  /* 0x0000f000010c7983 */ /* 0x000f280000300800 */
[----:B------:R-:W4:Y:S04]  /*1d6a0*/  LDL.LU R13, [R1+0xf4] ;  /* 0x0000f400010d7983 */ /* 0x000f280000300800 */
[----:B------:R-:W5:Y:S04]  /*1d6b0*/  LDL.LU R14, [R1+0xf8] ;  /* 0x0000f800010e7983 */ /* 0x000f680000300800 */
[----:B------:R-:W5:Y:S01]  /*1d6c0*/  LDL.LU R15, [R1+0xfc] ;  /* 0x0000fc00010f7983 */ /* 0x000f620000300800 */
[----:B------:R-:W-:-:S03]  /*1d6d0*/  MOV R23, R3 ;  /* 0x0000000300177202 */ /* 0x000fc60000000f00 */
[----:B-----5:R0:W-:Y:S04]  /*1d6e0*/  STL.64 [R1+0x5580], R14 ;  /* 0x0055800e01007387 */ /* 0x0201e80000100a00 */
[----:B----4-:R-:W-:Y:S04]  /*1d6f0*/  STL.64 [R1+0x5578], R12 ;  /* 0x0055780c01007387 */ /* 0x010fe80000100a00 */
[----:B------:R-:W4:Y:S04]  /*1d700*/  LDL.LU R22, [R1+0x8] ;  /* 0x0000080001167983 */ /* 0x000f280000300800 */
[----:B------:R-:W5:Y:S04]  /*1d710*/  LDL.LU R3, [R1+0x55f4] ;  /* 0x0055f40001037983 */ /* 0x000f680000300800 */
[----:B----4-:R-:W-:Y:S04]  /*1d720*/  STL.64 [R1+0x5588], R22 ;  /* 0x0055881601007387 */ /* 0x010fe80000100a00 */
[----:B------:R-:W4:Y:S04]  /*1d730*/  LDL.LU R16, [R1+0x100] ;  /* 0x0001000001107983 */ /* 0x000f280000300800 */
[----:B------:R-:W4:Y:S04]  /*1d740*/  LDL.LU R17, [R1+0x104] ;  /* 0x0001040001117983 */ /* 0x000f280000300800 */
[----:B------:R-:W2:Y:S04]  /*1d750*/  LDL.LU R18, [R1+0x108] ;  /* 0x0001080001127983 */ /* 0x000ea80000300800 */
[----:B------:R-:W2:Y:S04]  /*1d760*/  LDL.LU R19, [R1+0x10c] ;  /* 0x00010c0001137983 */ /* 0x000ea80000300800 */
[----:B--2---:R5:W-:Y:S04]  /*1d770*/  STL.64 [R1+0x5598], R18 ;  /* 0x0055981201007387 */ /* 0x004be80000100a00 */
[----:B----4-:R-:W-:Y:S04]  /*1d780*/  STL.64 [R1+0x5590], R16 ;  /* 0x0055901001007387 */ /* 0x010fe80000100a00 */
[----:B0-----:R-:W2:Y:S04]  /*1d790*/  LDL.LU R14, [R1+0x18] ;  /* 0x00001800010e7983 */ /* 0x001ea80000300800 */
[----:B------:R-:W2:Y:S01]  /*1d7a0*/  LDL.LU R15, [R1+0x1c] ;  /* 0x00001c00010f7983 */ /* 0x000ea20000300800 */
[----:B-----5:R-:W-:-:S03]  /*1d7b0*/  MOV R19, R3 ;  /* 0x0000000300137202 */ /* 0x020fc60000000f00 */
[----:B--2---:R0:W-:Y:S04]  /*1d7c0*/  STL.64 [R1+0x55a0], R14 ;  /* 0x0055a00e01007387 */ /* 0x0041e80000100a00 */
[----:B------:R-:W2:Y:S04]  /*1d7d0*/  LDL.LU R18, [R1+0x28] ;  /* 0x0000280001127983 */ /* 0x000ea80000300800 */
[----:B------:R-:W4:Y:S04]  /*1d7e0*/  LDL.LU R3, [R1+0x55f0] ;  /* 0x0055f00001037983 */ /* 0x000f280000300800 */
[----:B--2---:R1:W-:Y:S04]  /*1d7f0*/  STL.64 [R1+0x55a8], R18 ;  /* 0x0055a81201007387 */ /* 0x0043e80000100a00 */
[----:B------:R-:W2:Y:S04]  /*1d800*/  LDL.LU R12, [R1+0x120] ;  /* 0x00012000010c7983 */ /* 0x000ea80000300800 */
[----:B------:R-:W2:Y:S04]  /*1d810*/  LDL.LU R13, [R1+0x124] ;  /* 0x00012400010d7983 */ /* 0x000ea80000300800 */
[----:B0-----:R-:W5:Y:S04]  /*1d820*/  LDL.LU R14, [R1+0x128] ;  /* 0x00012800010e7983 */ /* 0x001f680000300800 */
[----:B------:R-:W5:Y:S04]  /*1d830*/  LDL.LU R15, [R1+0x12c] ;  /* 0x00012c00010f7983 */ /* 0x000f680000300800 */
[----:B-----5:R-:W-:Y:S04]  /*1d840*/  STL.64 [R1+0x55b8], R14 ;  /* 0x0055b80e01007387 */ /* 0x020fe80000100a00 */
[----:B--2---:R-:W-:Y:S04]  /*1d850*/  STL.64 [R1+0x55b0], R12 ;  /* 0x0055b00c01007387 */ /* 0x004fe80000100a00 */
[----:B-1----:R-:W2:Y:S04]  /*1d860*/  LDL.LU R18, [R1+0x38] ;  /* 0x0000380001127983 */ /* 0x002ea80000300800 */
[----:B------:R-:W2:Y:S04]  /*1d870*/  LDL.LU R19, [R1+0x3c] ;  /* 0x00003c0001137983 */ /* 0x000ea80000300800 */
[----:B--2---:R0:W-:Y:S04]  /*1d880*/  STL.64 [R1+0x55c0], R18 ;  /* 0x0055c01201007387 */ /* 0x0041e80000100a00 */
[----:B0-----:R-:W2:Y:S01]  /*1d890*/  LDL.LU R18, [R1+0x48] ;  /* 0x0000480001127983 */ /* 0x001ea20000300800 */
[----:B----4-:R-:W-:-:S03]  /*1d8a0*/  IMAD.MOV.U32 R19, RZ, RZ, R3 ;  /* 0x000000ffff137224 */ /* 0x010fc600078e0003 */
[----:B------:R-:W4:Y:S04]  /*1d8b0*/  LDL.LU R3, [R1+0x55ec] ;  /* 0x0055ec0001037983 */ /* 0x000f280000300800 */
[----:B------:R-:W5:Y:S04]  /*1d8c0*/  LDL.LU R12, [R1+0x130] ;  /* 0x00013000010c7983 */ /* 0x000f680000300800 */
[----:B------:R-:W5:Y:S04]  /*1d8d0*/  LDL.LU R13, [R1+0x134] ;  /* 0x00013400010d7983 */ /* 0x000f680000300800 */
[----:B------:R-:W2:Y:S04]  /*1d8e0*/  LDL.LU R14, [R1+0x138] ;  /* 0x00013800010e7983 */ /* 0x000ea80000300800 */
[----:B------:R-:W2:Y:S01]  /*1d8f0*/  LDL.LU R15, [R1+0x13c] ;  /* 0x00013c00010f7983 */ /* 0x000ea20000300800 */
[----:B------:R-:W-:-:S02]  /*1d900*/  MOV R26, R0 ;  /* 0x00000000001a7202 */ /* 0x000fc40000000f00 */
[----:B------:R-:W-:Y:S01]  /*1d910*/  MOV R27, R2 ;  /* 0x00000002001b7202 */ /* 0x000fe20000000f00 */
        /* <DEDUP_REMOVED lines=11> */
[----:B------:R-:W-:Y:S04]  /*1d9d0*/  STL.64 [R1+0x5510], R8 ;  /* 0x0055100801007387 */ /* 0x000fe80000100a00 */
[----:B------:R-:W3:Y:S04]  /*1d9e0*/  LDL.LU R0, [R1+0x55e8] ;  /* 0x0055e80001007983 */ /* 0x000ee80000300800 */
[----:B------:R-:W3:Y:S04]  /*1d9f0*/  LDL.LU R2, [R1+0x55e4] ;  /* 0x0055e40001027983 */ /* 0x000ee80000300800 */
[----:B------:R0:W-:Y:S02]  /*1da00*/  STL.64 [R1+0x5520], R26 ;  /* 0x0055201a01007387 */ /* 0x0001e40000100a00 */
[----:B0-----:R-:W-:Y:S01]  /*1da10*/  IMAD.MOV.U32 R26, RZ, RZ, R28 ;  /* 0x000000ffff1a7224 */ /* 0x001fe200078e001c */
[----:B------:R-:W-:Y:S01]  /*1da20*/  MOV R27, R29 ;  /* 0x0000001d001b7202 */ /* 0x000fe20000000f00 */
[----:B------:R-:W3:Y:S04]  /*1da30*/  LDL.LU R28, [R1+0x55e0] ;  /* 0x0055e000011c7983 */ /* 0x000ee80000300800 */
[----:B------:R-:W3:Y:S04]  /*1da40*/  LDL.LU R29, [R1+0x55dc] ;  /* 0x0055dc00011d7983 */ /* 0x000ee80000300800 */
[----:B------:R0:W-:Y:S04]  /*1da50*/  STL.64 [R1+0x5538], R26 ;  /* 0x0055381a01007387 */ /* 0x0001e80000100a00 */
[----:B------:R-:W3:Y:S04]  /*1da60*/  LDL.LU R24, [R1+0xd0] ;  /* 0x0000d00001187983 */ /* 0x000ee80000300800 */
[----:B------:R-:W3:Y:S04]  /*1da70*/  LDL.LU R25, [R1+0xd4] ;  /* 0x0000d40001197983 */ /* 0x000ee80000300800 */
[----:B0-----:R-:W3:Y:S04]  /*1da80*/  LDL.LU R26, [R1+0xd8] ;  /* 0x0000d800011a7983 */ /* 0x001ee80000300800 */
[----:B------:R-:W3:Y:S04]  /*1da90*/  LDL.LU R27, [R1+0xdc] ;  /* 0x0000dc00011b7983 */ /* 0x000ee80000300800 */
[----:B------:R-:W3:Y:S04]  /*1daa0*/  LDL.LU R8, [R1+0x2b0] ;  /* 0x0002b00001087983 */ /* 0x000ee80000300800 */
[----:B------:R-:W3:Y:S04]  /*1dab0*/  LDL.LU R9, [R1+0x2b4] ;  /* 0x0002b40001097983 */ /* 0x000ee80000300800 */
[----:B------:R-:W3:Y:S01]  /*1dac0*/  LDL.LU R10, [R1+0x2b8] ;  /* 0x0002b800010a7983 */ /* 0x000ee20000300800 */
[----:B----4-:R-:W-:-:S03]  /*1dad0*/  MOV R11, R3 ;  /* 0x00000003000b7202 */ /* 0x010fc60000000f00 */
[----:B------:R-:W4:Y:S01]  /*1dae0*/  LDL.LU R3, [R1+0x55d8] ;  /* 0x0055d80001037983 */ /* 0x000f220000300800 */
[----:B--2---:R-:W-:Y:S03]  /*1daf0*/  HMMA.16816.F32.BF16 R16, R4, R18, R12 ;  /* 0x000000120410723c */ /* 0x004fe6000004180c */
[----:B---3--:R0:W-:Y:S04]  /*1db00*/  STL.64 [R1+0x5530], R10 ;  /* 0x0055300a01007387 */ /* 0x0081e80000100a00 */
[----:B------:R-:W-:Y:S04]  /*1db10*/  STL.64 [R1+0x5528], R8 ;  /* 0x0055280801007387 */ /* 0x000fe80000100a00 */
[----:B------:R-:W2:Y:S01]  /*1db20*/  LDL.LU.64 R14, [R1+0x55d0] ;  /* 0x0055d000010e7983 */ /* 0x000ea20000300a00 */
[----:B0-----:R-:W-:Y:S01]  /*1db30*/  MOV R10, R2 ;  /* 0x00000002000a7202 */ /* 0x001fe20000000f00 */
[----:B------:R-:W-:-:S02]  /*1db40*/  IMAD.MOV.U32 R11, RZ, RZ, R0 ;  /* 0x000000ffff0b7224 */ /* 0x000fc400078e0000 */
[----:B------:R-:W2:Y:S09]  /*1db50*/  LDL.LU.64 R12, [R1+0x55c8] ;  /* 0x0055c800010c7983 */ /* 0x000eb20000300a00 */
[----:B------:R-:W-:Y:S02]  /*1db60*/  MOV R2, R18 ;  /* 0x0000001200027202 */ /* 0x000fe40000000f00 */
[----:B------:R-:W-:Y:S01]  /*1db70*/  MOV R0, R19 ;  /* 0x0000001300007202 */ /* 0x000fe20000000f00 */
[----:B------:R2:W-:Y:S04]  /*1db80*/  STL.64 [R1+0x140], R16 ;  /* 0x0001401001007387 */ /* 0x0005e80000100a00 */
[----:B------:R-:W2:Y:S04]  /*1db90*/  LDL.LU.64 R18, [R1+0x55c0] ;  /* 0x0055c00001127983 */ /* 0x000ea80000300a00 */
[----:B------:R-:W-:Y:S04]  /*1dba0*/  STL [R1+0x53f4], R0 ;  /* 0x0053f40001007387 */ /* 0x000fe80000100800 */
        /* <DEDUP_REMOVED lines=8> */
[C---:B--2---:R-:W-:Y:S02]  /*1dc30*/  HMMA.16816.F32.BF16 R16, R4.reuse, R18, R12 ;  /* 0x000000120410723c */ /* 0x044fe4000004180c */
[----:B------:R-:W5:Y:S11]  /*1dc40*/  LDL.LU.64 R14, [R1+0x55a0] ;  /* 0x0055a000010e7983 */ /* 0x000f760000300a00 */
[----:B------:R-:W-:Y:S10]  /*1dc50*/  @!UPT UIADD3 URZ, URZ, URZ, URZ ;  /* 0x0000003f3f3ff290 */ /* 0x000ff4000fffe03f */
[----:B------:R-:W-:Y:S04]  /*1dc60*/  STL.64 [R1+0x120], R16 ;  /* 0x0001201001007387 */ /* 0x000fe80000100a00 */
[----:B------:R0:W-:Y:S04]  /*1dc70*/  STL.64 [R1+0x128], R18 ;  /* 0x0001281201007387 */ /* 0x0001e80000100a00 */
[----:B0-----:R-:W2:Y:S04]  /*1dc80*/  LDL.LU.64 R18, [R1+0x5598] ;  /* 0x0055980001127983 */ /* 0x001ea80000300a00 */
[----:B------:R-:W2:Y:S01]  /*1dc90*/  LDL.LU.64 R16, [R1+0x5590] ;  /* 0x0055900001107983 */ /* 0x000ea20000300a00 */
[C---:B-----5:R-:W-:Y:S03]  /*1dca0*/  HMMA.16816.F32.BF16 R12, R4.reuse, R14, R20 ;  /* 0x0000000e040c723c */ /* 0x060fe60000041814 */
[----:B------:R-:W2:Y:S11]  /*1dcb0*/  LDL.LU.64 R22, [R1+0x5588] ;  /* 0x0055880001167983 */ /* 0x000eb60000300a00 */
[----:B------:R-:W-:Y:S09]  /*1dcc0*/  @!UPT UIADD3 URZ, URZ, URZ, URZ ;  /* 0x0000003f3f3ff290 */ /* 0x000ff2000fffe03f */
[----:B------:R-:W-:Y:S04]  /*1dcd0*/  STL.64 [R1+0x110], R12 ;  /* 0x0001100c01007387 */ /* 0x000fe80000100a00 */
[----:B------:R0:W-:Y:S04]  /*1dce0*/  STL.64 [R1+0x118], R14 ;  /* 0x0001180e01007387 */ /* 0x0001e80000100a00 */
[----:B0-----:R-:W3:Y:S04]  /*1dcf0*/  LDL.LU.64 R14, [R1+0x5580] ;  /* 0x00558000010e7983 */ /* 0x001ee80000300a00 */
[----:B------:R-:W3:Y:S01]  /*1dd00*/  LDL.LU.64 R12, [R1+0x5578] ;  /* 0x00557800010c7983 */ /* 0x000ee20000300a00 */
[C---:B--2---:R-:W-:Y:S03]  /*1dd10*/  HMMA.16816.F32.BF16 R20, R4.reuse, R22, R16 ;  /* 0x000000160414723c */ /* 0x044fe60000041810 */
[----:B------:R-:W2:Y:S04]  /*1dd20*/  LDL.LU.64 R18, [R1+0x5570] ;  /* 0x0055700001127983 */ /* 0x000ea80000300a00 */
[----:B------:R-:W5:Y:S11]  /*1dd30*/  LDL.LU.64 R16, [R1+0x5568] ;  /* 0x0055680001107983 */ /* 0x000f760000300a00 */
[----:B------:R-:W-:Y:S05]  /*1dd40*/  @!UPT UIADD3 URZ, URZ, URZ, URZ ;  /* 0x0000003f3f3ff290 */ /* 0x000fea000fffe03f */
        /* <DEDUP_REMOVED lines=9> */
[----:B0-----:R-:W3:Y:S04]  /*1dde0*/  LDL.LU.64 R14, [R1+0x5550] ;  /* 0x00555000010e7983 */ /* 0x001ee80000300a00 */
[----:B------:R-:W2:Y:S04]  /*1ddf0*/  LDL.LU.64 R12, [R1+0x5548] ;  /* 0x00554800010c7983 */ /* 0x000ea80000300a00 */
[----:B------:R-:W2:Y:S01]  /*1de00*/  LDL.LU R22, [R1+0xe8] ;  /* 0x0000e80001167983 */ /* 0x000ea20000300800 */
[----:B----4-:R-:W-:-:S02]  /*1de10*/  IMAD.MOV.U32 R23, RZ, RZ, R3 ;  /* 0x000000ffff177224 */ /* 0x010fc400078e0003 */
[----:B------:R-:W-:Y:S01]  /*1de20*/  IMAD.MOV.U32 R8, RZ, RZ, R29 ;  /* 0x000000ffff087224 */ /* 0x000fe200078e001d */
[----:B------:R-:W4:Y:S04]  /*1de30*/  LDL.LU R3, [R1+0x5540] ;  /* 0x0055400001037983 */ /* 0x000f280000300800 */
[----:B------:R-:W0:Y:S01]  /*1de40*/  S2R R29, SR_TID.X ;  /* 0x00000000001d7919 */ /* 0x000e220000002100 */
[----:B------:R-:W-:Y:S02]  /*1de50*/  MOV R9, R28 ;  /* 0x0000001c00097202 */ /* 0x000fe40000000f00 */
[C---:B0-----:R-:W-:Y:S01]  /*1de60*/  LOP3.LUT R28, R29.reuse, 0x7, RZ, 0xc0, !PT ;  /* 0x000000071d1c7812 */ /* 0x041fe200078ec0ff */
[C---:B---3--:R-:W-:Y:S08]  /*1de70*/  HMMA.16816.F32.BF16 R24, R4.reuse, R14, R24 ;  /* 0x0000000e0418723c */ /* 0x048ff00000041818 */
[----:B--2---:R-:W-:Y:S11]  /*1de80*/  HMMA.16816.F32.BF16 R20, R4, R18, R20 ;  /* 0x000000120414723c */ /* 0x004ff60000041814 */
[----:B------:R-:W-:Y:S11]  /*1de90*/  @!UPT UIADD3 URZ, URZ, URZ, URZ ;  /* 0x0000003f3f3ff290 */ /* 0x000ff6000fffe03f */
[----:B------:R-:W-:Y:S01]  /*1dea0*/  @!UPT UIADD3 URZ, URZ, URZ, URZ ;  /* 0x0000003f3f3ff290 */ /* 0x000fe2000fffe03f */
[----:B------:R0:W-:Y:S04]  /*1deb0*/  STL.64 [R1+0xe0], R20 ;  /* 0x0000e01401007387 */ /* 0x0001e80000100a00 */
[----:B------:R-:W-:Y:S04]  /*1dec0*/  STL.64 [R1+0xe8], R22 ;  /* 0x0000e81601007387 */ /* 0x000fe80000100a00 */
[----:B------:R-:W-:Y:S01]  /*1ded0*/  STL.64 [R1+0xd0], R24 ;  /* 0x0000d01801007387 */ /* 0x000fe20000100a00 */
[----:B0-----:R-:W-:Y:S01]  /*1dee0*/  IMAD R21, R28, 0x210, RZ ;  /* 0x000002101c157824 */ /* 0x001fe200078e02ff */
[----:B------:R-:W-:Y:S01]  /*1def0*/  SHF.L.U32 R20, R29, 0x1, RZ ;  /* 0x000000011d147819 */ /* 0x000fe200000006ff */
[----:B------:R-:W-:Y:S01]  /*1df00*/  IMAD.MOV.U32 R28, RZ, RZ, R27 ;  /* 0x000000ffff1c7224 */ /* 0x000fe200078e001b */
[----:B------:R-:W-:-:S02]  /*1df10*/  MOV R29, R26 ;  /* 0x0000001a001d7202 */ /* 0x000fc40000000f00 */
[----:B------:R-:W2:Y:S01]  /*1df20*/  LDL.LU.64 R26, [R1+0x5538] ;  /* 0x00553800011a7983 */ /* 0x000ea20000300a00 */
[----:B------:R-:W-:-:S03]  /*1df30*/  LOP3.LUT R0, R21, 0x30, R20, 0x78, !PT ;  /* 0x0000003015007812 */ /* 0x000fc600078e7814 */
[----:B----4-:R-:W0:Y:S04]  /*1df40*/  LDSM.16.MT88.4 R20, [R3+0xc000] ;  /* 0x00c000000314783b */ /* 0x010e280000004200 */
[----:B------:R1:W-:Y:S04]  /*1df50*/  STL [R1+0x5384], R28 ;  /* 0x0053841c01007387 */ /* 0x0003e80000100800 */
[----:B------:R3:W-:Y:S04]  /*1df60*/  STL [R1+0x5380], R29 ;  /* 0x0053801d01007387 */ /* 0x0007e80000100800 */
[----:B0-----:R5:W-:Y:S04]  /*1df70*/  STL.64 [R1+0x54d8], R22 ;  /* 0x0054d81601007387 */ /* 0x001be80000100a00 */
[----:B------:R-:W-:Y:S01]  /*1df80*/  STL.64 [R1+0x54d0], R20 ;  /* 0x0054d01401007387 */ /* 0x000fe20000100a00 */
[C---:B--2---:R-:W-:Y:S03]  /*1df90*/  HMMA.16816.F32.BF16 R24, R4.reuse, R26, R8 ;  /* 0x0000001a0418723c */ /* 0x044fe60000041808 */
[----:B------:R-:W2:Y:S04]  /*1dfa0*/  LDL.LU.64 R10, [R1+0x5530] ;  /* 0x00553000010a7983 */ /* 0x000ea80000300a00 */
[----:B------:R-:W2:Y:S11]  /*1dfb0*/  LDL.LU.64 R8, [R1+0x5528] ;  /* 0x0055280001087983 */ /* 0x000eb60000300a00 */
[----:B------:R-:W-:Y:S05]  /*1dfc0*/  @!UPT UIADD3 URZ, URZ, URZ, URZ ;  /* 0x0000003f3f3ff290 */ /* 0x000fea000fffe03f */
[----:B------:R-:W-:Y:S01]  /*1dfd0*/  STL.64 [R1+0x2c0], R24 ;  /* 0x0002c01801007387 */ /* 0x000fe20000100a00 */
[----:B-1----:R-:W-:Y:S01]  /*1dfe0*/  IMAD.MOV.U32 R28, RZ, RZ, R26 ;  /* 0x000000ffff1c7224 */ /* 0x002fe200078e001a */
[----:B---3--:R-:W-:Y:S02]  /*1dff0*/  MOV R29, R27 ;  /* 0x0000001b001d7202 */ /* 0x008fe40000000f00 */
[----:B------:R-:W2:Y:S01]  /*1e000*/  LDL.LU.64 R26, [R1+0x5520] ;  /* 0x00552000011a7983 */ /* 0x000ea20000300a00 */
[----:B------:R-:W-:Y:S02]  /*1e010*/  LOP3.LUT R0, R0, 0x40, RZ, 0x3c, !PT ;  /* 0x0000004000007812 */ /* 0x000fe400078e3cff */
[----:B-----5:R-:W-:Y:S02]  /*1e020*/  MOV R22, R17 ;  /* 0x0000001100167202 */ /* 0x020fe40000000f00 */
[----:B------:R-:W-:Y:S02]  /*1e030*/  MOV R23, R16 ;  /* 0x0000001000177202 */ /* 0x000fe40000000f00 */
[----:B------:R-:W0:Y:S04]  /*1e040*/  LDSM.16.M88.4 R16, [R0+0x20080] ;  /* 0x020080000010783b */ /* 0x000e280000000200 */
[----:B0-----:R-:W-:Y:S04]  /*1e050*/  STL.64 [R1+0xc8], R18 ;  /* 0x0000c81201007387 */ /* 0x001fe80000100a00 */
        /* <DEDUP_REMOVED lines=15> */
[----:B0-----:R-:W3:Y:S01]  /*1e150*/  LDL.LU.64 R26, [R1+0x54f0] ;  /* 0x0054f000011a7983 */ /* 0x001ee20000300a00 */
[C---:B--2---:R-:W-:Y:S03]  /*1e160*/  HMMA.16816.F32.BF16 R20, R4.reuse, R22, R8 ;  /* 0x000000160414723c */ /* 0x044fe60000041808 */
[----:B------:R-:W3:Y:S04]  /*1e170*/  LDL.LU.64 R10, [R1+0x54e8] ;  /* 0x0054e800010a7983 */ /* 0x000ee80000300a00 */
[----:B------:R-:W3:Y:S11]  /*1e180*/  LDL.LU.64 R8, [R1+0x54e0] ;  /* 0x0054e00001087983 */ /* 0x000ef60000300a00 */
[----:B------:R-:W-:Y:S05]  /*1e190*/  @!UPT UIADD3 URZ, URZ, URZ, URZ ;  /* 0x0000003f3f3ff290 */ /* 0x000fea000fffe03f */
[----:B------:R-:W-:Y:S04]  /*1e1a0*/  STL.64 [R1+0x290], R20 ;  /* 0x0002901401007387 */ /* 0x000fe80000100a00 */
[----:B------:R-:W-:Y:S04]  /*1e1b0*/  STL.64 [R1+0x298], R22 ;  /* 0x0002981601007387 */ /* 0x000fe80000100a00 */
[----:B------:R-:W0:Y:S01]  /*1e1c0*/  LDSM.16.M88.4 R20, [R0+0x22080] ;  /* 0x022080000014783b */ /* 0x000e220000000200 */
[----:B---3--:R-:W-:Y:S03]  /*1e1d0*/  HMMA.16816.F32.BF16 R4, R4, R26, R8 ;  /* 0x0000001a0404723c */ /* 0x008fe60000041808 */
        /* <DEDUP_REMOVED lines=8> */
[----:B-1----:R-:W-:Y:S04]  /*1e260*/  STL.64 [R1+0x68], R26 ;  /* 0x0000681a01007387 */ /* 0x002fe80000100a00 */
[----:B--2---:R-:W-:Y:S04]  /*1e270*/  STL.64 [R1+0x40], R8 ;  /* 0x0000400801007387 */ /* 0x004fe80000100a00 */
[----:B------:R-:W0:Y:S04]  /*1e280*/  LDSM.16.M88.4 R20, [R0+0x25080] ;  /* 0x025080000014783b */ /* 0x000e280000000200 */
[----:B------:R-:W-:Y:S04]  /*1e290*/  STL.64 [R1+0x48], R10 ;  /* 0x0000480a01007387 */ /* 0x000fe80000100a00 */
[----:B------:R1:W-:Y:S04]  /*1e2a0*/  STL.64 [R1+0x54c8], R24 ;  /* 0x0054c81801007387 */ /* 0x0003e80000100a00 */
[----:B------:R-:W2:Y:S04]  /*1e2b0*/  LDSM.16.M88.4 R8, [R0+0x26080] ;  /* 0x026080000008783b */ /* 0x000ea80000000200 */
[----:B---3--:R-:W-:Y:S04]  /*1e2c0*/  STL.64 [R1+0x30], R4 ;  /* 0x0000300401007387 */ /* 0x008fe80000100a00 */
[----:B------:R-:W-:Y:S04]  /*1e2d0*/  STL.64 [R1+0x38], R6 ;  /* 0x0000380601007387 */ /* 0x000fe80000100a00 */
[----:B------:R-:W3:Y:S04]  /*1e2e0*/  LDSM.16.M88.4 R4, [R0+0x27080] ;  /* 0x027080000004783b */ /* 0x000ee80000000200 */
[----:B0-----:R-:W-:Y:S04]  /*1e2f0*/  STL.64 [R1+0x20], R20 ;  /* 0x0000201401007387 */ /* 0x001fe80000100a00 */
[----:B------:R-:W-:Y:S04]  /*1e300*/  STL.64 [R1+0x28], R22 ;  /* 0x0000281601007387 */ /* 0x000fe80000100a00 */
[----:B-1----:R-:W4:Y:S04]  /*1e310*/  LDL.LU R24, [R1+0x280] ;  /* 0x0002800001187983 */ /* 0x002f280000300800 */
[----:B--2---:R-:W-:Y:S04]  /*1e320*/  STL.64 [R1+0x10], R8 ;  /* 0x0000100801007387 */ /* 0x004fe80000100a00 */
[----:B------:R-:W-:Y:S04]  /*1e330*/  STL.64 [R1+0x18], R10 ;  /* 0x0000180a01007387 */ /* 0x000fe80000100a00 */
[----:B------:R-:W-:Y:S01]  /*1e340*/  LDSM.16.M88.4 R8, [R0+0x29080] ;  /* 0x029080000008783b */ /* 0x000fe20000000200 */
[----:B------:R-:W-:Y:S01]  /*1e350*/  MOV R26, R13 ;  /* 0x0000000d001a7202 */ /* 0x000fe20000000f00 */
[----:B------:R-:W-:-:S02]  /*1e360*/  IMAD.MOV.U32 R27, RZ, RZ, R12 ;  /* 0x000000ffff1b7224 */ /* 0x000fc400078e000c */
[----:B------:R-:W-:Y:S04]  /*1e370*/  LDSM.16.M88.4 R12, [R0+0x2a080] ;  /* 0x02a08000000c783b */ /* 0x000fe80000000200 */
[----:B---3--:R-:W-:Y:S04]  /*1e380*/  STL.64 [R1], R4 ;  /* 0x0000000401007387 */ /* 0x008fe80000100a00 */
[----:B------:R-:W-:Y:S04]  /*1e390*/  STL.64 [R1+0x8], R6 ;  /* 0x0000080601007387 */ /* 0x000fe80000100a00 */
[----:B------:R-:W0:Y:S04]  /*1e3a0*/  LDSM.16.M88.4 R4, [R0+0x28080] ;  /* 0x028080000004783b */ /* 0x000e280000000200 */
[----:B------:R-:W4:Y:S04]  /*1e3b0*/  LDL.LU R25, [R1+0x284] ;  /* 0x0002840001197983 */ /* 0x000f280000300800 */
[----:B------:R-:W-:Y:S04]  /*1e3c0*/  LDSM.16.M88.4 R20, [R0+0x2c080] ;  /* 0x02c080000014783b */ /* 0x000fe80000000200 */
[----:B0-----:R-:W-:Y:S04]  /*1e3d0*/  STL [R1+0x522c], R6 ;  /* 0x00522c0601007387 */ /* 0x001fe80000100800 */
[----:B------:R-:W-:Y:S04]  /*1e3e0*/  STL [R1+0x5228], R7 ;  /* 0x0052280701007387 */ /* 0x000fe80000100800 */
[----:B------:R-:W-:Y:S04]  /*1e3f0*/  STL.64 [R1+0x5460], R10 ;  /* 0x0054600a01007387 */ /* 0x000fe80000100a00 */
[----:B------:R0:W-:Y:S04]  /*1e400*/  STL.64 [R1+0x5458], R8 ;  /* 0x0054580801007387 */ /* 0x0001e80000100a00 */
[----:B0-----:R-:W2:Y:S04]  /*1e410*/  LDL.LU.64 R8, [R1+0x40] ;  /* 0x0000400001087983 */ /* 0x001ea80000300a00 */
[----:B--2---:R0:W-:Y:S04]  /*1e420*/  STL.64 [R1+0x54c0], R8 ;  /* 0x0054c00801007387 */ /* 0x0041e80000100a00 */
[----:B------:R-:W-:Y:S04]  /*1e430*/  STL.64 [R1+0x5450], R14 ;  /* 0x0054500e01007387 */ /* 0x000fe80000100a00 */
[----:B------:R-:W-:Y:S04]  /*1e440*/  STL.64 [R1+0x5448], R12 ;  /* 0x0054480c01007387 */ /* 0x000fe80000100a00 */
[----:B------:R-:W1:Y:S04]  /*1e450*/  LDSM.16.M88.4 R12, [R0+0x2b080] ;  /* 0x02b08000000c783b */ /* 0x000e680000000200 */
[----:B0-----:R-:W2:Y:S04]  /*1e460*/  LDL.LU R8, [R1+0x270] ;  /* 0x0002700001087983 */ /* 0x001ea80000300800 */
[----:B-1----:R0:W-:Y:S04]  /*1e470*/  STL.64 [R1+0xb0], R12 ;  /* 0x0000b00c01007387 */ /* 0x0021e80000100a00 */
[----:B------:R-:W-:Y:S04]  /*1e480*/  STL.64 [R1+0xb8], R14 ;  /* 0x0000b80e01007387 */ /* 0x000fe80000100a00 */
[----:B------:R-:W2:Y:S04]  /*1e490*/  LDL.LU R9, [R1+0x274] ;  /* 0x0002740001097983 */ /* 0x000ea80000300800 */
[----:B------:R-:W2:Y:S01]  /*1e4a0*/  LDL.LU R10, [R1+0x278] ;  /* 0x00027800010a7983 */ /* 0x000ea20000300800 */
[----:B0-----:R-:W-:-:S03]  /*1e4b0*/  MOV R13, R20 ;  /* 0x00000014000d7202 */ /* 0x001fc60000000f00 */
[----:B------:R-:W2:Y:S01]  /*1e4c0*/  LDL.LU R11, [R1+0x27c] ;  /* 0x00027c00010b7983 */ /* 0x000ea20000300800 */
[----:B------:R-:W-:-:S03]  /*1e4d0*/  MOV R12, R21 ;  /* 0x00000015000c7202 */ /* 0x000fc60000000f00 */
[----:B------:R-:W-:Y:S04]  /*1e4e0*/  STL.64 [R1+0xa0], R20 ;  /* 0x0000a01401007387 */ /* 0x000fe80000100a00 */
        /* <DEDUP_REMOVED lines=8> */
[----:B------:R-:W-:Y:S04]  /*1e570*/  STL.64 [R1+0x88], R22 ;  /* 0x0000881601007387 */ /* 0x000fe80000100a00 */
[----:B------:R-:W0:Y:S04]  /*1e580*/  LDSM.16.M88.4 R20, [R0+0x2f080] ;  /* 0x02f080000014783b */ /* 0x000e280000000200 */
[----:B------:R-:W-:Y:S04]  /*1e590*/  STL [R1+0x5404], R6 ;  /* 0x0054040601007387 */ /* 0x000fe80000100800 */
[----:B------:R-:W-:Y:S04]  /*1e5a0*/  STL [R1+0x5400], R7 ;  /* 0x0054000701007387 */ /* 0x000fe80000100800 */
[----:B------:R1:W-:Y:S04]  /*1e5b0*/  STL.64 [R1+0x54a8], R4 ;  /* 0x0054a80401007387 */ /* 0x0003e80000100a00 */
[----:B-1----:R-:W3:Y:S04]  /*1e5c0*/  LDL.LU R4, [R1+0x250] ;  /* 0x0002500001047983 */ /* 0x002ee80000300800 */
[----:B------:R-:W3:Y:S04]  /*1e5d0*/  LDL.LU R5, [R1+0x254] ;  /* 0x0002540001057983 */ /* 0x000ee80000300800 */
[----:B------:R-:W3:Y:S04]  /*1e5e0*/  LDL.LU R6, [R1+0x258] ;  /* 0x0002580001067983 */ /* 0x000ee80000300800 */
[----:B------:R-:W3:Y:S04]  /*1e5f0*/  LDL.LU R7, [R1+0x25c] ;  /* 0x00025c0001077983 */ /* 0x000ee80000300800 */
[----:B0-----:R-:W-:Y:S01]  /*1e600*/  STL.64 [R1+0x70], R20 ;  /* 0x0000701401007387 */ /* 0x001fe20000100a00 */
[----:B------:R-:W-:Y:S01]  /*1e610*/  MOV R29, R20 ;  /* 0x00000014001d7202 */ /* 0x000fe20000000f00 */
[----:B------:R-:W-:-:S02]  /*1e620*/  IMAD.MOV.U32 R28, RZ, RZ, R21 ;  /* 0x000000ffff1c7224 */ /* 0x000fc400078e0015 */
[----:B------:R0:W-:Y:S04]  /*1e630*/  STL.64 [R1+0x78], R22 ;  /* 0x0000781601007387 */ /* 0x0001e80000100a00 */
[----:B0-----:R-:W4:Y:S04]  /*1e640*/  LDL.LU.64 R22, [R1+0x54d8] ;  /* 0x0054d80001167983 */ /* 0x001f280000300a00 */
[----:B------:R-:W4:Y:S04]  /*1e650*/  LDL.LU.64 R20, [R1+0x54d0] ;  /* 0x0054d00001147983 */ /* 0x000f280000300a00 */
[----:B------:R-:W-:Y:S04]  /*1e660*/  STL [R1+0x540c], R28 ;  /* 0x00540c1c01007387 */ /* 0x000fe80000100800 */
[----:B------:R-:W-:Y:S01]  /*1e670*/  STL [R1+0x5408], R29 ;  /* 0x0054081d01007387 */ /* 0x000fe20000100800 */
[----:B----4-:R-:W-:Y:S11]  /*1e680*/  HMMA.16816.F32.BF16 R24, R20, R16, R24 ;  /* 0x000000101418723c */ /* 0x010ff60000041818 */
[----:B------:R-:W-:Y:S11]  /*1e690*/  @!UPT UIADD3 URZ, URZ, URZ, URZ ;  /* 0x0000003f3f3ff290 */ /* 0x000ff6000fffe03f */
[----:B------:R-:W-:Y:S01]  /*1e6a0*/  @!UPT UIADD3 URZ, URZ, URZ, URZ ;  /* 0x0000003f3f3ff290 */ /* 0x000fe2000fffe03f */
[----:B------:R0:W-:Y:S04]  /*1e6b0*/  STL.64 [R1+0x280], R24 ;  /* 0x0002801801007387 */ /* 0x0001e80000100a00 */
[----:B------:R-:W-:Y:S04]  /*1e6c0*/  STL.64 [R1+0x288], R26 ;  /* 0x0002881a01007387 */ /* 0x000fe80000100a00 */
[----:B0-----:R-:W2:Y:S01]  /*1e6d0*/  LDL.LU.64 R24, [R1+0x54c8] ;  /* 0x0054c80001187983 */ /* 0x001ea20000300a00 */
[----:B------:R-:W-:Y:S02]  /*1e6e0*/  MOV R0, R16 ;  /* 0x0000001000007202 */ /* 0x000fe40000000f00 */
[----:B------:R-:W-:-:S02]  /*1e6f0*/  MOV R2, R17 ;  /* 0x0000001100027202 */ /* 0x000fc40000000f00 */
[----:B------:R-:W0:Y:S04]  /*1e700*/  LDSM.16.MT88.4 R16, [R3+0xc100] ;  /* 0x00c100000310783b */ /* 0x000e280000004200 */
[----:B------:R-:W-:Y:S04]  /*1e710*/  STL [R1+0x5414], R2 ;  /* 0x0054140201007387 */ /* 0x000fe80000100800 */
[----:B------:R-:W-:Y:S04]  /*1e720*/  STL [R1+0x5410], R0 ;  /* 0x0054100001007387 */ /* 0x000fe80000100800 */
[----:B0-----:R-:W-:Y:S04]  /*1e730*/  STL.64 [R1+0x53c8], R18 ;  /* 0x0053c81201007387 */ /* 0x001fe80000100a00 */
[----:B------:R0:W-:Y:S04]  /*1e740*/  STL.64 [R1+0x53c0], R16 ;  /* 0x0053c01001007387 */ /* 0x0001e80000100a00 */
[----:B0-----:R-:W4:Y:S04]  /*1e750*/  LDL.LU R16, [R1+0x260] ;  /* 0x0002600001107983 */ /* 0x001f280000300800 */
[----:B------:R-:W4:Y:S04]  /*1e760*/  LDL.LU R17, [R1+0x264] ;  /* 0x0002640001117983 */ /* 0x000f280000300800 */
[----:B------:R-:W4:Y:S04]  /*1e770*/  LDL.LU R18, [R1+0x268] ;  /* 0x0002680001127983 */ /* 0x000f280000300800 */
[----:B------:R-:W4:Y:S01]  /*1e780*/  LDL.LU R19, [R1+0x26c] ;  /* 0x00026c0001137983 */ /* 0x000f220000300800 */
[C---:B--2---:R-:W-:Y:S11]  /*1e790*/  HMMA.16816.F32.BF16 R8, R20.reuse, R24, R8 ;  /* 0x000000181408723c */ /* 0x044ff60000041808 */
[----:B------:R-:W-:Y:S11]  /*1e7a0*/  @!UPT UIADD3 URZ, URZ, URZ, URZ ;  /* 0x0000003f3f3ff290 */ /* 0x000ff6000fffe03f */
[----:B------:R-:W-:Y:S01]  /*1e7b0*/  @!UPT UIADD3 URZ, URZ, URZ, URZ ;  /* 0x0000003f3f3ff290 */ /* 0x000fe2000fffe03f */
[----:B------:R0:W-:Y:S04]  /*1e7c0*/  STL.64 [R1+0x270], R8 ;  /* 0x0002700801007387 */ /* 0x0001e80000100a00 */
[----:B------:R-:W-:Y:S04]  /*1e7d0*/  STL.64 [R1+0x278], R10 ;  /* 0x0002780a01007387 */ /* 0x000fe80000100a00 */
[----:B0-----:R-:W3:Y:S04]  /*1e7e0*/  LDL.LU.64 R8, [R1+0x54c0] ;  /* 0x0054c00001087983 */ /* 0x001ee80000300a00 */
[----:B------:R0:W-:Y:S04]  /*1e7f0*/  STL.64 [R1+0x53a8], R24 ;  /* 0x0053a81801007387 */ /* 0x0001e80000100a00 */
[----:B0-----:R-:W4:Y:S01]  /*1e800*/  LDL.LU.64 R24, [R1+0x50] ;  /* 0x0000500001187983 */ /* 0x001f220000300a00 */
[C---:B---3--:R-:W-:Y:S08]  /*1e810*/  HMMA.16816.F32.BF16 R4, R20.reuse, R8, R4 ;  /* 0x000000081404723c */ /* 0x048ff00000041804 */
[----:B----4-:R-:W-:Y:S11]  /*1e820*/  HMMA.16816.F32.BF16 R16, R20, R24, R16 ;  /* 0x000000181410723c */ /* 0x010ff60000041810 */
[----:B------:R-:W-:Y:S11]  /*1e830*/  @!UPT UIADD3 URZ, URZ, URZ, URZ ;  /* 0x0000003f3f3ff290 */ /* 0x000ff6000fffe03f */
[----:B------:R-:W-:Y:S01]  /*1e840*/  @!UPT UIADD3 URZ, URZ, URZ, URZ ;  /* 0x0000003f3f3ff290 */ /* 0x000fe2000fffe03f */
[----:B------:R0:W-:Y:S04]  /*1e850*/  STL.64 [R1+0x260], R16 ;  /* 0x0002601001007387 */ /* 0x0001e80000100a00 */
[----:B------:R-:W-:Y:S04]  /*1e860*/  STL.64 [R1+0x268], R18 ;  /* 0x0002681201007387 */ /* 0x000fe80000100a00 */
[----:B------:R-:W-:Y:S01]  /*1e870*/  STL.64 [R1+0x250], R4 ;  /* 0x0002500401007387 */ /* 0x000fe20000100a00 */
[----:B0-----:R-:W-:-:S03]  /*1e880*/  MOV R17, R8 ;  /* 0x0000000800117202 */ /* 0x001fc60000000f00 */
[----:B------:R-:W-:Y:S01]  /*1e890*/  STL.64 [R1+0x258], R6 ;  /* 0x0002580601007387 */ /* 0x000fe20000100a00 */
[----:B------:R-:W-:-:S03]  /*1e8a0*/  IMAD.MOV.U32 R16, RZ, RZ, R9 ;  /* 0x000000ffff107224 */ /* 0x000fc600078e0009 */
[----:B------:R-:W2:Y:S04]  /*1e8b0*/  LDL.LU R8, [R1+0x200] ;  /* 0x0002000001087983 */ /* 0x000ea80000300800 */
[----:B------:R-:W2:Y:S04]  /*1e8c0*/  LDL.LU R9, [R1+0x204] ;  /* 0x0002040001097983 */ /* 0x000ea80000300800 */
[----:B------:R-:W3:Y:S04]  /*1e8d0*/  LDL.LU R10, [R1+0x208] ;  /* 0x00020800010a7983 */ /* 0x000ee80000300800 */
[----:B------:R-:W3:Y:S04]  /*1e8e0*/  LDL.LU R11, [R1+0x20c] ;  /* 0x00020c00010b7983 */ /* 0x000ee80000300800 */
[----:B---3--:R-:W-:Y:S04]  /*1e8f0*/  STL.64 [R1+0x5470], R10 ;  /* 0x0054700a01007387 */ /* 0x008fe80000100a00 */
[----:B--2---:R0:W-:Y:S04]  /*1e900*/  STL.64 [R1+0x5468], R8 ;  /* 0x0054680801007387 */ /* 0x0041e80000100a00 */
[----:B0-----:R-:W2:Y:S01]  /*1e910*/  LDL.LU.64 R8, [R1] ;  /* 0x0000000001087983 */ /* 0x001ea20000300a00 */
[----:B------:R-:W-:Y:S01]  /*1e920*/  IMAD.MOV.U32 R19, RZ, RZ, R24 ;  /* 0x000000ffff137224 */ /* 0x000fe200078e0018 */
[----:B------:R-:W-:-:S02]  /*1e930*/  MOV R18, R25 ;  /* 0x0000001900127202 */ /* 0x000fc40000000f00 */
[----:B--2---:R0:W-:Y:S04]  /*1e940*/  STL.64 [R1+0x5488], R8 ;  /* 0x0054880801007387 */ /* 0x0041e80000100a00 */
[----:B0-----:R-:W2:Y:S04]  /*1e950*/  LDL.LU.64 R8, [R1+0x10] ;  /* 0x0000100001087983 */ /* 0x001ea80000300a00 */
[----:B--2---:R-:W-:Y:S04]  /*1e960*/  STL.64 [R1+0x54a0], R8 ;  /* 0x0054a00801007387 */ /* 0x004fe80000100a00 */
[----:B------:R-:W-:Y:S04]  /*1e970*/  STL.64 [R1+0x5420], R18 ;  /* 0x0054201201007387 */ /* 0x000fe80000100a00 */
[----:B------:R0:W-:Y:S04]  /*1e980*/  STL.64 [R1+0x5418], R16 ;  /* 0x0054181001007387 */ /* 0x0001e80000100a00 */
[----:B------:R-:W2:Y:S04]  /*1e990*/  LDL.LU R24, [R1+0x240] ;  /* 0x0002400001187983 */ /* 0x000ea80000300800 */
[----:B------:R-:W2:Y:S04]  /*1e9a0*/  LDL.LU R25, [R1+0x244] ;  /* 0x0002440001197983 */ /* 0x000ea80000300800 */
[----:B------:R-:W2:Y:S04]  /*1e9b0*/  LDL.LU R26, [R1+0x248] ;  /* 0x00024800011a7983 */ /* 0x000ea80000300800 */
[----:B------:R-:W2:Y:S04]  /*1e9c0*/  LDL.LU R27, [R1+0x24c] ;  /* 0x00024c00011b7983 */ /* 0x000ea80000300800 */
[----:B------:R-:W3:Y:S04]  /*1e9d0*/  LDL.LU R4, [R1+0x230] ;  /* 0x0002300001047983 */ /* 0x000ee80000300800 */
[----:B------:R-:W3:Y:S04]  /*1e9e0*/  LDL.LU R5, [R1+0x234] ;  /* 0x0002340001057983 */ /* 0x000ee80000300800 */
[----:B------:R-:W4:Y:S04]  /*1e9f0*/  LDL.LU R6, [R1+0x238] ;  /* 0x0002380001067983 */ /* 0x000f280000300800 */
[----:B------:R-:W4:Y:S01]  /*1ea00*/  LDL.LU R7, [R1+0x23c] ;  /* 0x00023c0001077983 */ /* 0x000f220000300800 */
[----:B0-----:R-:W-:-:S02]  /*1ea10*/  MOV R17, R12 ;  /* 0x0000000c00117202 */ /* 0x001fc40000000f00 */
[----:B------:R-:W-:Y:S01]  /*1ea20*/  MOV R16, R13 ;  /* 0x0000000d00107202 */ /* 0x000fe20000000f00 */
[----:B----4-:R-:W-:Y:S04]  /*1ea30*/  STL.64 [R1+0x54b8], R6 ;  /* 0x0054b80601007387 */ /* 0x010fe80000100a00 */
[----:B---3--:R0:W-:Y:S04]  /*1ea40*/  STL.64 [R1+0x54b0], R4 ;  /* 0x0054b00401007387 */ /* 0x0081e80000100a00 */
[----:B0-----:R-:W2:Y:S04]  /*1ea50*/  LDL.LU.64 R4, [R1+0x30] ;  /* 0x0000300001047983 */ /* 0x001ea80000300a00 */
[----:B------:R-:W3:Y:S04]  /*1ea60*/  LDL.LU.64 R8, [R1+0x20] ;  /* 0x0000200001087983 */ /* 0x000ee80000300a00 */
[----:B------:R-:W4:Y:S04]  /*1ea70*/  LDL.LU R12, [R1+0x1f0] ;  /* 0x0001f000010c7983 */ /* 0x000f280000300800 */
[----:B------:R-:W4:Y:S04]  /*1ea80*/  LDL.LU R13, [R1+0x1f4] ;  /* 0x0001f400010d7983 */ /* 0x000f280000300800 */
[----:B------:R-:W5:Y:S04]  /*1ea90*/  LDL.LU R14, [R1+0x1f8] ;  /* 0x0001f800010e7983 */ /* 0x000f680000300800 */
[----:B------:R-:W5:Y:S04]  /*1eaa0*/  LDL.LU R15, [R1+0x1fc] ;  /* 0x0001fc00010f7983 */ /* 0x000f680000300800 */
[----:B-----5:R-:W-:Y:S01]  /*1eab0*/  STL.64 [R1+0x5480], R14 ;  /* 0x0054800e01007387 */ /* 0x020fe20000100a00 */
[----:B----4-:R0:W-:Y:S03]  /*1eac0*/  STL.64 [R1+0x5478], R12 ;  /* 0x0054780c01007387 */ /* 0x0101e60000100a00 */
[----:B0-----:R-:W4:Y:S01]  /*1ead0*/  LDL.LU R12, [R1+0x210] ;  /* 0x00021000010c7983 */ /* 0x001f220000300800 */
[----:B------:R-:W4:Y:S02]  /*1eae0*/  LDL.LU R13, [R1+0x214] ;  /* 0x00021400010d7983 */ /* 0x000f240000300800 */
[----:B------:R-:W5:Y:S02]  /*1eaf0*/  LDL.LU R14, [R1+0x218] ;  /* 0x00021800010e7983 */ /* 0x000f640000300800 */
[----:B------:R-:W5:Y:S01]  /*1eb00*/  LDL.LU R15, [R1+0x21c] ;  /* 0x00021c00010f7983 */ /* 0x000f620000300800 */
[----:B--2---:R-:W-:Y:S01]  /*1eb10*/  HMMA.16816.F32.BF16 R24, R20, R4, R24 ;  /* 0x000000041418723c */ /* 0x004fe20000041818 */
[----:B-----5:R-:W-:Y:S01]  /*1eb20*/  STL.64 [R1+0x5498], R14 ;  /* 0x0054980e01007387 */ /* 0x020fe20000100a00 */
[----:B----4-:R0:W-:Y:S03]  /*1eb30*/  STL.64 [R1+0x5490], R12 ;  /* 0x0054900c01007387 */ /* 0x0101e60000100a00 */
[----:B0-----:R-:W2:Y:S01]  /*1eb40*/  LDL.LU R12, [R1+0x220] ;  /* 0x00022000010c7983 */ /* 0x001ea20000300800 */
[----:B------:R-:W2:Y:S02]  /*1eb50*/  LDL.LU R13, [R1+0x224] ;  /* 0x00022400010d7983 */ /* 0x000ea40000300800 */
[----:B------:R-:W2:Y:S02]  /*1eb60*/  LDL.LU R14, [R1+0x228] ;  /* 0x00022800010e7983 */ /* 0x000ea40000300800 */
[----:B------:R-:W2:Y:S01]  /*1eb70*/  LDL.LU R15, [R1+0x22c] ;  /* 0x00022c00010f7983 */ /* 0x000ea20000300800 */
[----:B------:R0:W-:Y:S04]  /*1eb80*/  STL.64 [R1+0x5430], R16 ;  /* 0x0054301001007387 */ /* 0x0001e80000100a00 */
[----:B0-----:R-:W4:Y:S04]  /*1eb90*/  LDL.LU.64 R16, [R1+0xb0] ;  /* 0x0000b00001107983 */ /* 0x001f280000300a00 */
[----:B----4-:R0:W-:Y:S04]  /*1eba0*/  STL.64 [R1+0x5440], R16 ;  /* 0x0054401001007387 */ /* 0x0101e80000100a00 */
[----:B0-----:R-:W4:Y:S01]  /*1ebb0*/  LDL.LU R16, [R1+0x1e0] ;  /* 0x0001e00001107983 */ /* 0x001f220000300800 */
[----:B------:R-:W4:Y:S02]  /*1ebc0*/  LDL.LU R17, [R1+0x1e4] ;  /* 0x0001e40001117983 */ /* 0x000f240000300800 */
[----:B------:R-:W4:Y:S02]  /*1ebd0*/  LDL.LU R18, [R1+0x1e8] ;  /* 0x0001e80001127983 */ /* 0x000f240000300800 */
[----:B------:R-:W4:Y:S01]  /*1ebe0*/  LDL.LU R19, [R1+0x1ec] ;  /* 0x0001ec0001137983 */ /* 0x000f220000300800 */
[----:B------:R0:W-:Y:S01]  /*1ebf0*/  STL.64 [R1+0x240], R24 ;  /* 0x0002401801007387 */ /* 0x0001e20000100a00 */
[----:B------:R-:W-:Y:S02]  /*1ec00*/  STL.64 [R1+0x248], R26 ;  /* 0x0002481a01007387 */ /* 0x000fe40000100a00 */
[----:B------:R-:W3:Y:S02]  /*1ec10*/  LDL.LU.64 R6, [R1+0x54b8] ;  /* 0x0054b80001067983 */ /* 0x000ee40000300a00 */
[----:B0-----:R-:W-:Y:S01]  /*1ec20*/  IMAD.MOV.U32 R25, RZ, RZ, R4 ;  /* 0x000000ffff197224 */ /* 0x001fe200078e0004 */
[----:B------:R-:W-:-:S02]  /*1ec30*/  MOV R24, R5 ;  /* 0x0000000500187202 */ /* 0x000fc40000000f00 */
[----:B------:R-:W3:Y:S03]  /*1ec40*/  LDL.LU.64 R4, [R1+0x54b0] ;  /* 0x0054b00001047983 */ /* 0x000ee60000300a00 */
[----:B------:R0:W-:Y:S02]  /*1ec50*/  STL.64 [R1+0x5438], R24 ;  /* 0x0054381801007387 */ /* 0x0001e40000100a00 */
[----:B0-----:R-:W5:Y:S01]  /*1ec60*/  LDL.LU R24, [R1+0x1d0] ;  /* 0x0001d00001187983 */ /* 0x001f620000300800 */
[----:B------:R-:W5:Y:S02]  /*1ec70*/  LDL.LU R25, [R1+0x1d4] ;  /* 0x0001d40001197983 */ /* 0x000f640000300800 */
[----:B------:R-:W5:Y:S02]  /*1ec80*/  LDL.LU R26, [R1+0x1d8] ;  /* 0x0001d800011a7983 */ /* 0x000f640000300800 */
[----:B------:R-:W5:Y:S01]  /*1ec90*/  LDL.LU R27, [R1+0x1dc] ;  /* 0x0001dc00011b7983 */ /* 0x000f620000300800 */
[C---:B---3--:R-:W-:Y:S11]  /*1eca0*/  HMMA.16816.F32.BF16 R4, R20.reuse, R8, R4 ;  /* 0x000000081404723c */ /* 0x048ff60000041804 */
[----:B------:R-:W-:Y:S11]  /*1ecb0*/  @!UPT UIADD3 URZ, URZ, URZ, URZ ;  /* 0x0000003f3f3ff290 */ /* 0x000ff6000fffe03f */
[----:B------:R-:W-:Y:S01]  /*1ecc0*/  @!UPT UIADD3 URZ, URZ, URZ, URZ ;  /* 0x0000003f3f3ff290 */ /* 0x000fe2000fffe03f */
[----:B------:R0:W-:Y:S01]  /*1ecd0*/  STL.64 [R1+0x230], R4 ;  /* 0x0002300401007387 */ /* 0x0001e20000100a00 */
[----:B------:R1:W-:Y:S03]  /*1ece0*/  STL.64 [R1+0x238], R6 ;  /* 0x0002380601007387 */ /* 0x0003e60000100a00 */
[----:B0-----:R-:W3:Y:S01]  /*1ecf0*/  LDL.LU.64 R4, [R1+0x54a8] ;  /* 0x0054a80001047983 */ /* 0x001ee20000300a00 */
[----:B-1----:R-:W-:Y:S01]  /*1ed00*/  MOV R6, R8 ;  /* 0x0000000800067202 */ /* 0x002fe20000000f00 */
[----:B------:R-:W-:Y:S02]  /*1ed10*/  IMAD.MOV.U32 R7, RZ, RZ, R9 ;  /* 0x000000ffff077224 */ /* 0x000fe400078e0009 */
[----:B------:R-:W2:Y:S02]  /*1ed20*/  LDL.LU.64 R8, [R1+0x54a0] ;  /* 0x0054a00001087983 */ /* 0x000ea40000300a00 */
[----:B--2---:R-:W-:Y:S01]  /*1ed30*/  HMMA.16816.F32.BF16 R12, R20, R8, R12 ;  /* 0x00000008140c723c */ /* 0x004fe2000004180c */
[----:B------:R-:W-:-:S02]  /*1ed40*/  MOV R28, R8 ;  /* 0x00000008001c7202 */ /* 0x000fc40000000f00 */
[----:B------:R-:W-:Y:S11]  /*1ed50*/  MOV R29, R9 ;  /* 0x00000009001d7202 */ /* 0x000ff60000000f00 */
[----:B------:R-:W-:Y:S09]  /*1ed60*/  @!UPT UIADD3 URZ, URZ, URZ, URZ ;  /* 0x0000003f3f3ff290 */ /* 0x000ff2000fffe03f */
[----:B------:R-:W-:Y:S01]  /*1ed70*/  STL.64 [R1+0x220], R12 ;  /* 0x0002200c01007387 */ /* 0x000fe20000100a00 */
[----:B------:R0:W-:Y:S03]  /*1ed80*/  STL.64 [R1+0x228], R14 ;  /* 0x0002280e01007387 */ /* 0x0001e60000100a00 */
[----:B0-----:R-:W2:Y:S01]  /*1ed90*/  LDL.LU.64 R14, [R1+0x5498] ;  /* 0x00549800010e7983 */ /* 0x001ea20000300a00 */
[----:B------:R-:W2:Y:S02]  /*1eda0*/  LDL.LU.64 R12, [R1+0x5490] ;  /* 0x00549000010c7983 */ /* 0x000ea40000300a00 */
[----:B------:R-:W2:Y:S02]  /*1edb0*/  LDL.LU.64 R8, [R1+0x5488] ;  /* 0x0054880001087983 */ /* 0x000ea40000300a00 */
[C---:B--2---:R-:W-:Y:S01]  /*1edc0*/  HMMA.16816.F32.BF16 R12, R20.reuse, R8, R12 ;  /* 0x00000008140c723c */ /* 0x044fe2000004180c */
[----:B------:R-:W-:Y:S01]  /*1edd0*/  IMAD.MOV.U32 R2, RZ, RZ, R8 ;  /* 0x000000ffff027224 */ /* 0x000fe200078e0008 */
[----:B------:R-:W-:Y:S11]  /*1ede0*/  MOV R0, R9 ;  /* 0x0000000900007202 */ /* 0x000ff60000000f00 */
[----:B------:R-:W-:Y:S10]  /*1edf0*/  @!UPT UIADD3 URZ, URZ, URZ, URZ ;  /* 0x0000003f3f3ff290 */ /* 0x000ff4000fffe03f */
[----:B------:R-:W-:Y:S01]  /*1ee00*/  STL.64 [R1+0x210], R12 ;  /* 0x0002100c01007387 */ /* 0x000fe20000100a00 */
[----:B------:R0:W-:Y:S03]  /*1ee10*/  STL.64 [R1+0x218], R14 ;  /* 0x0002180e01007387 */ /* 0x0001e60000100a00 */
[----:B0-----:R-:W2:Y:S01]  /*1ee20*/  LDL.LU.64 R14, [R1+0x5480] ;  /* 0x00548000010e7983 */ /* 0x001ea20000300a00 */
[----:B------:R-:W2:Y:S02]  /*1ee30*/  LDL.LU.64 R12, [R1+0x5478] ;  /* 0x00547800010c7983 */ /* 0x000ea40000300a00 */
[----:B------:R-:W3:Y:S02]  /*1ee40*/  LDL.LU.64 R10, [R1+0x5470] ;  /* 0x00547000010a7983 */ /* 0x000ee40000300a00 */
[----:B------:R-:W3:Y:S02]  /*1ee50*/  LDL.LU.64 R8, [R1+0x5468] ;  /* 0x0054680001087983 */ /* 0x000ee40000300a00 */
[C---:B---3--:R-:W-:Y:S11]  /*1ee60*/  HMMA.16816.F32.BF16 R8, R20.reuse, R4, R8 ;  /* 0x000000041408723c */ /* 0x048ff60000041808 */
[----:B------:R-:W-:Y:S11]  /*1ee70*/  @!UPT UIADD3 URZ, URZ, URZ, URZ ;  /* 0x0000003f3f3ff290 */ /* 0x000ff6000fffe03f */
[----:B------:R-:W-:Y:S01]  /*1ee80*/  @!UPT UIADD3 URZ, URZ, URZ, URZ ;  /* 0x0000003f3f3ff290 */ /* 0x000fe2000fffe03f */
[----:B------:R-:W-:Y:S01]  /*1ee90*/  STL.64 [R1+0x200], R8 ;  /* 0x0002000801007387 */ /* 0x000fe20000100a00 */
[----:B------:R0:W-:Y:S03]  /*1eea0*/  STL.64 [R1+0x208], R10 ;  /* 0x0002080a01007387 */ /* 0x0001e60000100a00 */
[----:B0-----:R-:W3:Y:S01]  /*1eeb0*/  LDL.LU.64 R10, [R1+0x5460] ;  /* 0x00546000010a7983 */ /* 0x001ee20000300a00 */
[----:B------:R-:W2:Y:S02]  /*1eec0*/  LDL.LU.64 R8, [R1+0x5458] ;  /* 0x0054580001087983 */ /* 0x000ea40000300a00 */
[----:B------:R0:W-:Y:S02]  /*1eed0*/  STL.64 [R1+0x53e8], R4 ;  /* 0x0053e80401007387 */ /* 0x0001e40000100a00 */
[----:B------:R1:W-:Y:S01]  /*1eee0*/  STL.64 [R1+0x5428], R6 ;  /* 0x0054280601007387 */ /* 0x0003e20000100a00 */
[----:B0-----:R-:W3:Y:S01]  /*1eef0*/  LDL.LU R4, [R1+0x1c0] ;  /* 0x0001c00001047983 */ /* 0x001ee20000300800 */
[----:B------:R-:W3:Y:S02]  /*1ef00*/  LDL.LU R5, [R1+0x1c4] ;  /* 0x0001c40001057983 */ /* 0x000ee40000300800 */
[----:B-1----:R-:W3:Y:S02]  /*1ef10*/  LDL.LU R6, [R1+0x1c8] ;  /* 0x0001c80001067983 */ /* 0x002ee40000300800 */
[----:B------:R-:W3:Y:S01]  /*1ef20*/  LDL.LU R7, [R1+0x1cc] ;  /* 0x0001cc0001077983 */ /* 0x000ee20000300800 */
[C---:B--2---:R-:W-:Y:S11]  /*1ef30*/  HMMA.16816.F32.BF16 R12, R20.reuse, R8, R12 ;  /* 0x00000008140c723c */ /* 0x044ff6000004180c */
[----:B------:R-:W-:Y:S11]  /*1ef40*/  @!UPT UIADD3 URZ, URZ, URZ, URZ ;  /* 0x0000003f3f3ff290 */ /* 0x000ff6000fffe03f */
[----:B------:R-:W-:Y:S01]  /*1ef50*/  @!UPT UIADD3 URZ, URZ, URZ, URZ ;  /* 0x0000003f3f3ff290 */ /* 0x000fe2000fffe03f */
[----:B------:R-:W-:Y:S01]  /*1ef60*/  STL.64 [R1+0x1f0], R12 ;  /* 0x0001f00c01007387 */ /* 0x000fe20000100a00 */
[----:B------:R0:W-:Y:S03]  /*1ef70*/  STL.64 [R1+0x1f8], R14 ;  /* 0x0001f80e01007387 */ /* 0x0001e60000100a00 */
[----:B0-----:R-:W2:Y:S01]  /*1ef80*/  LDL.LU.64 R14, [R1+0x5450] ;  /* 0x00545000010e7983 */ /* 0x001ea20000300a00 */
[----:B------:R-:W4:Y:S02]  /*1ef90*/  LDL.LU.64 R12, [R1+0x5448] ;  /* 0x00544800010c7983 */ /* 0x000f240000300a00 */
[----:B---3--:R-:W-:Y:S02]  /*1efa0*/  STL.64 [R1+0x52f8], R10 ;  /* 0x0052f80a01007387 */ /* 0x008fe40000100a00 */
[----:B------:R0:W-:Y:S02]  /*1efb0*/  STL.64 [R1+0x52f0], R8 ;  /* 0x0052f00801007387 */ /* 0x0001e40000100a00 */
[----:B0-----:R-:W3:Y:S04]  /*1efc0*/  LDL R8, [R1+0x90] ;  /* 0x0000900001087983 */ /* 0x001ee80000100800 */
[----:B------:R-:W3:Y:S01]  /*1efd0*/  LDL R9, [R1+0x94] ;  /* 0x0000940001097983 */ /* 0x000ee20000100800 */
[C---:B----4-:R-:W-:Y:S11]  /*1efe0*/  HMMA.16816.F32.BF16 R16, R20.reuse, R12, R16 ;  /* 0x0000000c1410723c */ /* 0x050ff60000041810 */
[----:B------:R-:W-:Y:S11]  /*1eff0*/  @!UPT UIADD3 URZ, URZ, URZ, URZ ;  /* 0x0000003f3f3ff290 */ /* 0x000ff6000fffe03f */
[----:B------:R-:W-:Y:S01]  /*1f000*/  @!UPT UIADD3 URZ, URZ, URZ, URZ ;  /* 0x0000003f3f3ff290 */ /* 0x000fe2000fffe03f */
[----:B------:R0:W-:Y:S01]  /*1f010*/  STL.64 [R1+0x1e0], R16 ;  /* 0x0001e01001007387 */ /* 0x0001e20000100a00 */
[----:B------:R-:W-:Y:S03]  /*1f020*/  STL.64 [R1+0x1e8], R18 ;  /* 0x0001e81201007387 */ /* 0x000fe60000100a00 */
[----:B0-----:R-:W5:Y:S01]  /*1f030*/  LDL.LU.64 R16, [R1+0x5440] ;  /* 0x0054400001107983 */ /* 0x001f620000300a00 */
[----:B--2---:R-:W-:Y:S02]  /*1f040*/  STL.64 [R1+0x52e8], R14 ;  /* 0x0052e80e01007387 */ /* 0x004fe40000100a00 */
[----:B------:R0:W-:Y:S02]  /*1f050*/  STL.64 [R1+0x52e0], R12 ;  /* 0x0052e00c01007387 */ /* 0x0001e40000100a00 */
[----:B0-----:R-:W3:Y:S01]  /*1f060*/  LDL.LU R12, [R1+0x1b0] ;  /* 0x0001b000010c7983 */ /* 0x001ee20000300800 */
[----:B------:R-:W3:Y:S02]  /*1f070*/  LDL.LU R13, [R1+0x1b4] ;  /* 0x0001b400010d7983 */ /* 0x000ee40000300800 */
[----:B------:R-:W3:Y:S02]  /*1f080*/  LDL.LU R14, [R1+0x1b8] ;  /* 0x0001b800010e7983 */ /* 0x000ee40000300800 */
[----:B------:R-:W3:Y:S01]  /*1f090*/  LDL.LU R15, [R1+0x1bc] ;  /* 0x0001bc00010f7983 */ /* 0x000ee20000300800 */
[C---:B-----5:R-:W-:Y:S11]  /*1f0a0*/  HMMA.16816.F32.BF16 R24, R20.reuse, R16, R24 ;  /* 0x000000101418723c */ /* 0x060ff60000041818 */
[----:B------:R-:W-:Y:S11]  /*1f0b0*/  @!UPT UIADD3 URZ, URZ, URZ, URZ ;  /* 0x0000003f3f3ff290 */ /* 0x000ff6000fffe03f */
[----:B------:R-:W-:Y:S01]  /*1f0c0*/  @!UPT UIADD3 URZ, URZ, URZ, URZ ;  /* 0x0000003f3f3ff290 */ /* 0x000fe2000fffe03f */
[----:B------:R0:W-:Y:S01]  /*1f0d0*/  STL.64 [R1+0x1d0], R24 ;  /* 0x0001d01801007387 */ /* 0x0001e20000100a00 */
[----:B------:R1:W-:Y:S03]  /*1f0e0*/  STL.64 [R1+0x1d8], R26 ;  /* 0x0001d81a01007387 */ /* 0x0003e60000100a00 */
[----:B0-----:R-:W2:Y:S01]  /*1f0f0*/  LDL.LU.64 R24, [R1+0x5438] ;  /* 0x0054380001187983 */ /* 0x001ea20000300a00 */
[----:B-1----:R-:W-:Y:S01]  /*1f100*/  MOV R27, R16 ;  /* 0x00000010001b7202 */ /* 0x002fe20000000f00 */
[----:B------:R-:W-:Y:S02]  /*1f110*/  IMAD.MOV.U32 R26, RZ, RZ, R17 ;  /* 0x000000ffff1a7224 */ /* 0x000fe400078e0011 */
[----:B------:R-:W4:Y:S01]  /*1f120*/  LDL.LU.64 R16, [R1+0x5430] ;  /* 0x0054300001107983 */ /* 0x000f220000300a00 */
[C---:B---3--:R-:W-:Y:S08]  /*1f130*/  HMMA.16816.F32.BF16 R12, R20.reuse, R8, R12 ;  /* 0x00000008140c723c */ /* 0x048ff0000004180c */
[----:B----4-:R-:W-:Y:S01]  /*1f140*/  HMMA.16816.F32.BF16 R16, R20, R16, R4 ;  /* 0x000000101410723c */ /* 0x010fe20000041804 */
[----:B------:R-:W3:Y:S11]  /*1f150*/  LDL.LU.64 R6, [R1+0x5428] ;  /* 0x0054280001067983 */ /* 0x000ef60000300a00 */
[----:B------:R-:W-:Y:S11]  /*1f160*/  @!UPT UIADD3 URZ, URZ, URZ, URZ ;  /* 0x0000003f3f3ff290 */ /* 0x000ff6000fffe03f */
[----:B------:R-:W-:Y:S01]  /*1f170*/  STL.64 [R1+0x1c0], R16 ;  /* 0x0001c01001007387 */ /* 0x000fe20000100a00 */
[----:B------:R0:W-:Y:S03]  /*1f180*/  STL.64 [R1+0x1c8], R18 ;  /* 0x0001c81201007387 */ /* 0x0001e60000100a00 */
[----:B0-----:R-:W4:Y:S01]  /*1f190*/  LDL.LU.64 R18, [R1+0x5420] ;  /* 0x0054200001127983 */ /* 0x001f220000300a00 */
[----:B------:R-:W5:Y:S02]  /*1f1a0*/  LDL.LU.64 R16, [R1+0x5418] ;  /* 0x0054180001107983 */ /* 0x000f640000300a00 */
[----:B------:R-:W2:Y:S02]  /*1f1b0*/  LDL.LU R8, [R1+0xf0] ;  /* 0x0000f00001087983 */ /* 0x000ea40000300800 */
[----:B------:R-:W-:Y:S01]  /*1f1c0*/  STL.64 [R1+0x1b0], R12 ;  /* 0x0001b00c01007387 */ /* 0x000fe20000100a00 */
[----:B------:R-:W-:Y:S01]  /*1f1d0*/  STL.64 [R1+0x1b8], R14 ;  /* 0x0001b80e01007387 */ /* 0x000fe20000100a00 */
[----:B------:R-:W2:Y:S02]  /*1f1e0*/  LDL.LU R9, [R1+0xf4] ;  /* 0x0000f40001097983 */ /* 0x000ea40000300800 */
[----:B------:R-:W2:Y:S02]  /*1f1f0*/  LDL.LU R10, [R1+0xf8] ;  /* 0x0000f800010a7983 */ /* 0x000ea40000300800 */
[----:B------:R-:W2:Y:S02]  /*1f200*/  LDL.LU R11, [R1+0xfc] ;  /* 0x0000fc00010b7983 */ /* 0x000ea40000300800 */
[----:B--2---:R-:W-:Y:S01]  /*1f210*/  STL.64 [R1+0x5308], R10 ;  /* 0x0053080a01007387 */ /* 0x004fe20000100a00 */
[----:B------:R0:W-:Y:S02]  /*1f220*/  STL.64 [R1+0x5300], R8 ;  /* 0x0053000801007387 */ /* 0x0001e40000100a00 */
[----:B0-----:R-:W-:-:S02]  /*1f230*/  MOV R8, R2 ;  /* 0x0000000200087202 */ /* 0x001fc40000000f00 */
[----:B------:R-:W-:Y:S01]  /*1f240*/  MOV R9, R0 ;  /* 0x0000000000097202 */ /* 0x000fe20000000f00 */
[----:B------:R-:W2:Y:S01]  /*1f250*/  LDL.LU R2, [R1+0x5414] ;  /* 0x0054140001027983 */ /* 0x000ea20000300800 */
[----:B------:R-:W2:Y:S03]  /*1f260*/  LDL.LU R0, [R1+0x5410] ;  /* 0x0054100001007983 */ /* 0x000ea60000300800 */
[----:B------:R0:W-:Y:S01]  /*1f270*/  STL.64 [R1+0x5320], R8 ;  /* 0x0053200801007387 */ /* 0x0001e20000100a00 */
[----:B------:R-:W2:Y:S02]  /*1f280*/  LDL.LU R12, [R1+0xe0] ;  /* 0x0000e000010c7983 */ /* 0x000ea40000300800 */
[----:B------:R-:W2:Y:S02]  /*1f290*/  LDL.LU R13, [R1+0xe4] ;  /* 0x0000e400010d7983 */ /* 0x000ea40000300800 */
[----:B------:R-:W2:Y:S01]  /*1f2a0*/  LDL.LU R14, [R1+0xe8] ;  /* 0x0000e800010e7983 */ /* 0x000ea20000300800 */
[----:B------:R-:W2:Y:S01]  /*1f2b0*/  LDL.LU R15, [R1+0xec] ;  /* 0x0000ec00010f7983 */ /* 0x000ea20000300800 */
[----:B0-----:R-:W-:Y:S01]  /*1f2c0*/  IMAD.MOV.U32 R8, RZ, RZ, R28 ;  /* 0x000000ffff087224 */ /* 0x001fe200078e001c */
[----:B------:R-:W-:-:S02]  /*1f2d0*/  MOV R9, R29 ;  /* 0x0000001d00097202 */ /* 0x000fc40000000f00 */
[----:B------:R-:W3:Y:S01]  /*1f2e0*/  LDL.LU R28, [R1+0x540c] ;  /* 0x00540c00011c7983 */ /* 0x000ee20000300800 */
[----:B------:R-:W3:Y:S03]  /*1f2f0*/  LDL.LU R29, [R1+0x5408] ;  /* 0x00540800011d7983 */ /* 0x000ee60000300800 */
[----:B------:R-:W-:Y:S04]  /*1f300*/  STL.64 [R1+0x5338], R8 ;  /* 0x0053380801007387 */ /* 0x000fe80000100a00 */
[----:B--2---:R-:W-:Y:S01]  /*1f310*/  STL.64 [R1+0x5318], R14 ;  /* 0x0053180e01007387 */ /* 0x004fe20000100a00 */
[----:B------:R0:W-:Y:S03]  /*1f320*/  STL.64 [R1+0x5310], R12 ;  /* 0x0053100c01007387 */ /* 0x0001e60000100a00 */
[----:B0-----:R-:W2:Y:S01]  /*1f330*/  LDL.LU R12, [R1+0x100] ;  /* 0x00010000010c7983 */ /* 0x001ea20000300800 */
[----:B------:R-:W2:Y:S02]  /*1f340*/  LDL.LU R13, [R1+0x104] ;  /* 0x00010400010d7983 */ /* 0x000ea40000300800 */
[----:B------:R-:W2:Y:S02]  /*1f350*/  LDL.LU R14, [R1+0x108] ;  /* 0x00010800010e7983 */ /* 0x000ea40000300800 */
[----:B------:R-:W2:Y:S01]  /*1f360*/  LDL.LU R15, [R1+0x10c] ;  /* 0x00010c00010f7983 */ /* 0x000ea20000300800 */
[----:B---3--:R-:W-:Y:S01]  /*1f370*/  MOV R8, R6 ;  /* 0x0000000600087202 */ /* 0x008fe20000000f00 */
[----:B------:R-:W-:Y:S01]  /*1f380*/  IMAD.MOV.U32 R9, RZ, RZ, R7 ;  /* 0x000000ffff097224 */ /* 0x000fe200078e0007 */
        /* <DEDUP_REMOVED lines=9> */
[----:B------:R-:W-:-:S02]  /*1f420*/  MOV R8, R25 ;  /* 0x0000001900087202 */ /* 0x000fc40000000f00 */
[----:B------:R-:W-:-:S05]  /*1f430*/  MOV R9, R24 ;  /* 0x0000001800097202 */ /* 0x000fca0000000f00 */
[----:B------:R5:W-:Y:S01]  /*1f440*/  STL.64 [R1+0x5368], R8 ;  /* 0x0053680801007387 */ /* 0x000be20000100a00 */
[----:B------:R-:W-:Y:S02]  /*1f450*/  MOV R24, R0 ;  /* 0x0000000000187202 */ /* 0x000fe40000000f00 */
[----:B------:R-:W-:Y:S01]  /*1f460*/  MOV R25, R2 ;  /* 0x0000000200197202 */ /* 0x000fe20000000f00 */
[----:B-----5:R-:W-:Y:S01]  /*1f470*/  IMAD.MOV.U32 R8, RZ, RZ, R17 ;  /* 0x000000ffff087224 */ /* 0x020fe200078e0011 */
[----:B------:R-:W-:Y:S01]  /*1f480*/  MOV R9, R16 ;  /* 0x0000001000097202 */ /* 0x000fe20000000f00 */
[----:B------:R-:W-:Y:S02]  /*1f490*/  MOV R16, R29 ;  /* 0x0000001d00107202 */ /* 0x000fe40000000f00 */
[----:B------:R-:W-:Y:S01]  /*1f4a0*/  IMAD.MOV.U32 R17, RZ, RZ, R28 ;  /* 0x000000ffff117224 */ /* 0x000fe200078e001c */
[----:B--2---:R-:W-:Y:S01]  /*1f4b0*/  STL.64 [R1+0x5348], R14 ;  /* 0x0053480e01007387 */ /* 0x004fe20000100a00 */
[----:B------:R0:W-:Y:S03]  /*1f4c0*/  STL.64 [R1+0x5340], R12 ;  /* 0x0053400c01007387 */ /* 0x0001e60000100a00 */
[----:B0-----:R-:W2:Y:S01]  /*1f4d0*/  LDL.LU R12, [R1+0x120] ;  /* 0x00012000010c7983 */ /* 0x001ea20000300800 */
[----:B------:R-:W2:Y:S02]  /*1f4e0*/  LDL.LU R13, [R1+0x124] ;  /* 0x00012400010d7983 */ /* 0x000ea40000300800 */
[----:B------:R-:W5:Y:S02]  /*1f4f0*/  LDL.LU R14, [R1+0x128] ;  /* 0x00012800010e7983 */ /* 0x000f640000300800 */
[----:B------:R-:W5:Y:S01]  /*1f500*/  LDL.LU R15, [R1+0x12c] ;  /* 0x00012c00010f7983 */ /* 0x000f620000300800 */
[----:B------:R-:W2:Y:S01]  /*1f510*/  LDL.LU R29, [R1+0x53fc] ;  /* 0x0053fc00011d7983 */ /* 0x000ea20000300800 */
[----:B------:R-:W2:Y:S02]  /*1f520*/  LDL.LU R28, [R1+0x53f8] ;  /* 0x0053f800011c7983 */ /* 0x000ea40000300800 */
[----:B------:R3:W-:Y:S02]  /*1f530*/  STL.64 [R1+0x53e0], R16 ;  /* 0x0053e01001007387 */ /* 0x0007e40000100a00 */
[----:B------:R-:W2:Y:S01]  /*1f540*/  LDL.LU R0, [R1+0x53f4] ;  /* 0x0053f40001007983 */ /* 0x000ea20000300800 */
[----:B------:R-:W2:Y:S01]  /*1f550*/  LDL.LU R2, [R1+0x53f0] ;  /* 0x0053f00001027983 */ /* 0x000ea20000300800 */
[----:B------:R-:W2:Y:S02]  /*1f560*/  LDL.LU R4, [R1+0x1a0] ;  /* 0x0001a00001047983 */ /* 0x000ea40000300800 */
[----:B------:R-:W2:Y:S01]  /*1f570*/  LDL.LU R5, [R1+0x1a4] ;  /* 0x0001a40001057983 */ /* 0x000ea20000300800 */
[----:B---3--:R-:W-:Y:S01]  /*1f580*/  MOV R17, R6 ;  /* 0x0000000600117202 */ /* 0x008fe20000000f00 */
[----:B------:R-:W-:Y:S01]  /*1f590*/  IMAD.MOV.U32 R16, RZ, RZ, R7 ;  /* 0x000000ffff107224 */ /* 0x000fe200078e0007 */
[----:B------:R-:W3:Y:S01]  /*1f5a0*/  LDL.LU R6, [R1+0x1a8] ;  /* 0x0001a80001067983 */ /* 0x000ee20000300800 */
[----:B------:R-:W3:Y:S02]  /*1f5b0*/  LDL.LU R7, [R1+0x1ac] ;  /* 0x0001ac0001077983 */ /* 0x000ee40000300800 */
[----:B------:R-:W-:Y:S02]  /*1f5c0*/  STL.64 [R1+0x53d8], R26 ;  /* 0x0053d81a01007387 */ /* 0x000fe40000100a00 */
[----:B------:R0:W-:Y:S02]  /*1f5d0*/  STL.64 [R1+0x53d0], R24 ;  /* 0x0053d01801007387 */ /* 0x0001e40000100a00 */
[----:B0-----:R-:W2:Y:S01]  /*1f5e0*/  LDL.LU R24, [R1+0x180] ;  /* 0x0001800001187983 */ /* 0x001ea20000300800 */
[----:B------:R-:W2:Y:S02]  /*1f5f0*/  LDL.LU R25, [R1+0x184] ;  /* 0x0001840001197983 */ /* 0x000ea40000300800 */
[----:B------:R-:W2:Y:S02]  /*1f600*/  LDL.LU R26, [R1+0x188] ;  /* 0x00018800011a7983 */ /* 0x000ea40000300800 */
[----:B------:R-:W2:Y:S01]  /*1f610*/  LDL.LU R27, [R1+0x18c] ;  /* 0x00018c00011b7983 */ /* 0x000ea20000300800 */
[----:B------:R4:W-:Y:S02]  /*1f620*/  STL.64 [R1+0x5388], R8 ;  /* 0x0053880801007387 */ /* 0x0009e40000100a00 */
[----:B----4-:R-:W-:Y:S01]  /*1f630*/  MOV R8, R19 ;  /* 0x0000001300087202 */ /* 0x010fe20000000f00 */
[----:B------:R-:W-:-:S05]  /*1f640*/  IMAD.MOV.U32 R9, RZ, RZ, R18 ;  /* 0x000000ffff097224 */ /* 0x000fca00078e0012 */
[----:B------:R0:W-:Y:S04]  /*1f650*/  STL.64 [R1+0x53a0], R8 ;  /* 0x0053a00801007387 */ /* 0x0001e80000100a00 */
[----:B0-----:R-:W4:Y:S01]  /*1f660*/  LDL.LU R8, [R1+0x160] ;  /* 0x0001600001087983 */ /* 0x001f220000300800 */
[----:B------:R-:W4:Y:S02]  /*1f670*/  LDL.LU R9, [R1+0x164] ;  /* 0x0001640001097983 */ /* 0x000f240000300800 */
[----:B------:R-:W2:Y:S02]  /*1f680*/  LDL.LU R10, [R1+0x168] ;  /* 0x00016800010a7983 */ /* 0x000ea40000300800 */
[----:B------:R-:W2:Y:S02]  /*1f690*/  LDL.LU R11, [R1+0x16c] ;  /* 0x00016c00010b7983 */ /* 0x000ea40000300800 */
[----:B--2---:R-:W-:Y:S01]  /*1f6a0*/  STL.64 [R1+0x53b8], R10 ;  /* 0x0053b80a01007387 */ /* 0x004fe20000100a00 */
[----:B----4-:R0:W-:Y:S03]  /*1f6b0*/  STL.64 [R1+0x53b0], R8 ;  /* 0x0053b00801007387 */ /* 0x0101e60000100a00 */
[----:B0-----:R-:W2:Y:S01]  /*1f6c0*/  LDL.LU R8, [R1+0x170] ;  /* 0x0001700001087983 */ /* 0x001ea20000300800 */
[----:B------:R-:W2:Y:S02]  /*1f6d0*/  LDL.LU R9, [R1+0x174] ;  /* 0x0001740001097983 */ /* 0x000ea40000300800 */
[----:B------:R-:W2:Y:S02]  /*1f6e0*/  LDL.LU R10, [R1+0x178] ;  /* 0x00017800010a7983 */ /* 0x000ea40000300800 */
[----:B------:R-:W2:Y:S01]  /*1f6f0*/  LDL.LU R11, [R1+0x17c] ;  /* 0x00017c00010b7983 */ /* 0x000ea20000300800 */
[----:B-----5:R-:W-:Y:S01]  /*1f700*/  STL.64 [R1+0x5360], R14 ;  /* 0x0053600e01007387 */ /* 0x020fe20000100a00 */
[----:B------:R0:W-:Y:S03]  /*1f710*/  STL.64 [R1+0x5358], R12 ;  /* 0x0053580c01007387 */ /* 0x0001e60000100a00 */
[----:B0-----:R-:W4:Y:S01]  /*1f720*/  LDL.LU R12, [R1+0x130] ;  /* 0x00013000010c7983 */ /* 0x001f220000300800 */
[----:B------:R-:W4:Y:S02]  /*1f730*/  LDL.LU R13, [R1+0x134] ;  /* 0x00013400010d7983 */ /* 0x000f240000300800 */
[----:B------:R-:W5:Y:S02]  /*1f740*/  LDL.LU R14, [R1+0x138] ;  /* 0x00013800010e7983 */ /* 0x000f640000300800 */
[----:B------:R-:W5:Y:S01]  /*1f750*/  LDL.LU R15, [R1+0x13c] ;  /* 0x00013c00010f7983 */ /* 0x000f620000300800 */
[C---:B---3--:R-:W-:Y:S01]  /*1f760*/  HMMA.16816.F32.BF16 R16, R20.reuse, R16, R4 ;  /* 0x000000101410723c */ /* 0x048fe20000041804 */
[----:B-----5:R-:W-:Y:S01]  /*1f770*/  STL.64 [R1+0x5378], R14 ;  /* 0x0053780e01007387 */ /* 0x020fe20000100a00 */
[----:B----4-:R0:W-:Y:S03]  /*1f780*/  STL.64 [R1+0x5370], R12 ;  /* 0x0053700c01007387 */ /* 0x0101e60000100a00 */
[----:B0-----:R-:W3:Y:S01]  /*1f790*/  LDL.LU R12, [R1+0x140] ;  /* 0x00014000010c7983 */ /* 0x001ee20000300800 */
[----:B------:R-:W3:Y:S02]  /*1f7a0*/  LDL.LU R13, [R1+0x144] ;  /* 0x00014400010d7983 */ /* 0x000ee40000300800 */
[----:B------:R-:W4:Y:S11]  /*1f7b0*/  LDL.LU.64 R4, [R1+0x53e8] ;  /* 0x0053e80001047983 */ /* 0x000f360000300a00 */
[----:B------:R-:W-:Y:S04]  /*1f7c0*/  @!UPT UIADD3 URZ, URZ, URZ, URZ ;  /* 0x0000003f3f3ff290 */ /* 0x000fe8000fffe03f */
[----:B------:R0:W-:Y:S02]  /*1f7d0*/  STL.64 [R1+0x1a0], R16 ;  /* 0x0001a01001007387 */ /* 0x0001e40000100a00 */
[----:B0-----:R-:W5:Y:S01]  /*1f7e0*/  LDL.LU.64 R16, [R1+0x53e0] ;  /* 0x0053e00001107983 */ /* 0x001f620000300a00 */
[----:B------:R-:W-:Y:S01]  /*1f7f0*/  IMAD.MOV.U32 R6, RZ, RZ, R18 ;  /* 0x000000ffff067224 */ /* 0x000fe200078e0012 */
[----:B------:R-:W-:Y:S02]  /*1f800*/  MOV R7, R19 ;  /* 0x0000001300077202 */ /* 0x000fe40000000f00 */
[----:B------:R-:W-:Y:S02]  /*1f810*/  MOV R14, R2 ;  /* 0x00000002000e7202 */ /* 0x000fe40000000f00 */
[----:B------:R-:W-:Y:S01]  /*1f820*/  MOV R15, R0 ;  /* 0x00000000000f7202 */ /* 0x000fe20000000f00 */
[----:B-----5:R-:W-:Y:S01]  /*1f830*/  HMMA.16816.F32.BF16 R20, R20, R16, R24 ;  /* 0x000000101414723c */ /* 0x020fe20000041818 */
[----:B------:R-:W5:Y:S01]  /*1f840*/  LDL.LU.64 R26, [R1+0x53d8] ;  /* 0x0053d800011a7983 */ /* 0x000f620000300a00 */
[----:B------:R-:W2:Y:S02]  /*1f850*/  LDL.LU.64 R24, [R1+0x53d0] ;  /* 0x0053d00001187983 */ /* 0x000ea40000300a00 */
[----:B------:R-:W2:Y:S02]  /*1f860*/  LDL.LU.64 R18, [R1+0x53c8] ;  /* 0x0053c80001127983 */ /* 0x000ea40000300a00 */
[----:B------:R-:W2:Y:S11]  /*1f870*/  LDL.LU.64 R16, [R1+0x53c0] ;  /* 0x0053c00001107983 */ /* 0x000eb60000300a00 */
[----:B------:R-:W-:Y:S06]  /*1f880*/  @!UPT UIADD3 URZ, URZ, URZ, URZ ;  /* 0x0000003f3f3ff290 */ /* 0x000fec000fffe03f */
[----:B------:R-:W-:Y:S01]  /*1f890*/  STL.64 [R1+0x180], R20 ;  /* 0x0001801401007387 */ /* 0x000fe20000100a00 */
[----:B------:R-:W-:Y:S01]  /*1f8a0*/  MOV R2, R22 ;  /* 0x0000001600027202 */ /* 0x000fe20000000f00 */
[----:B------:R-:W-:Y:S02]  /*1f8b0*/  IMAD.MOV.U32 R0, RZ, RZ, R23 ;  /* 0x000000ffff007224 */ /* 0x000fe400078e0017 */
[----:B------:R-:W0:Y:S04]  /*1f8c0*/  LDSM.16.MT88.4 R20, [R3+0xe000] ;  /* 0x00e000000314783b */ /* 0x000e280000004200 */
[----:B0-----:R-:W-:Y:S01]  /*1f8d0*/  STL.64 [R1+0x52a0], R22 ;  /* 0x0052a01601007387 */ /* 0x001fe20000100a00 */
[----:B------:R5:W-:Y:S02]  /*1f8e0*/  STL.64 [R1+0x5298], R20 ;  /* 0x0052981401007387 */ /* 0x000be40000100a00 */
[----:B-----5:R-:W-:-:S02]  /*1f8f0*/  MOV R20, R27 ;  /* 0x0000001b00147202 */ /* 0x020fc40000000f00 */
[----:B------:R-:W-:Y:S02]  /*1f900*/  MOV R21, R26 ;  /* 0x0000001a00157202 */ /* 0x000fe40000000f00 */
[C---:B--2---:R-:W-:Y:S01]  /*1f910*/  HMMA.16816.F32.BF16 R24, R16.reuse, R24, R8 ;  /* 0x000000181018723c */ /* 0x044fe20000041808 */
[----:B------:R-:W2:Y:S01]  /*1f920*/  LDL.LU.64 R10, [R1+0x53b8] ;  /* 0x0053b800010a7983 */ /* 0x000ea20000300a00 */
[----:B------:R-:W2:Y:S11]  /*1f930*/  LDL.LU.64 R8, [R1+0x53b0] ;  /* 0x0053b00001087983 */ /* 0x000eb60000300a00 */
[----:B------:R-:W-:Y:S10]  /*1f940*/  @!UPT UIADD3 URZ, URZ, URZ, URZ ;  /* 0x0000003f3f3ff290 */ /* 0x000ff4000fffe03f */
[----:B------:R0:W-:Y:S01]  /*1f950*/  STL.64 [R1+0x170], R24 ;  /* 0x0001701801007387 */ /* 0x0001e20000100a00 */
[----:B------:R2:W-:Y:S03]  /*1f960*/  STL.64 [R1+0x178], R26 ;  /* 0x0001781a01007387 */ /* 0x0005e60000100a00 */
[----:B0-----:R-:W2:Y:S02]  /*1f970*/  LDL.LU.64 R24, [R1+0x53a8] ;  /* 0x0053a80001187983 */ /* 0x001ea40000300a00 */
[C---:B--2---:R-:W-:Y:S02]  /*1f980*/  HMMA.16816.F32.BF16 R24, R16.reuse, R24, R8 ;  /* 0x000000181018723c */ /* 0x044fe40000041808 */
[----:B------:R-:W2:Y:S11]  /*1f990*/  LDL.LU.64 R8, [R1+0x53a0] ;  /* 0x0053a00001087983 */ /* 0x000eb60000300a00 */
[----:B------:R-:W-:Y:S10]  /*1f9a0*/  @!UPT UIADD3 URZ, URZ, URZ, URZ ;  /* 0x0000003f3f3ff290 */ /* 0x000ff4000fffe03f */
[----:B------:R-:W-:Y:S01]  /*1f9b0*/  STL.64 [R1+0x160], R24 ;  /* 0x0001601801007387 */ /* 0x000fe20000100a00 */
[----:B------:R0:W-:Y:S03]  /*1f9c0*/  STL.64 [R1+0x168], R26 ;  /* 0x0001681a01007387 */ /* 0x0001e60000100a00 */
[----:B0-----:R-:W2:Y:S01]  /*1f9d0*/  LDL.LU.64 R26, [R1+0x5398] ;  /* 0x00539800011a7983 */ /* 0x001ea20000300a00 */
[----:B------:R-:W2:Y:S02]  /*1f9e0*/  LDL.LU.64 R24, [R1+0x5390] ;  /* 0x0053900001187983 */ /* 0x000ea40000300a00 */
[C---:B--2---:R-:W-:Y:S01]  /*1f9f0*/  HMMA.16816.F32.BF16 R24, R16.reuse, R8, R24 ;  /* 0x000000081018723c */ /* 0x044fe20000041818 */
[----:B------:R-:W3:Y:S11]  /*1fa00*/  LDL.LU.64 R8, [R1+0x5388] ;  /* 0x0053880001087983 */ /* 0x000ef60000300a00 */
[----:B------:R-:W-:Y:S11]  /*1fa10*/  @!UPT UIADD3 URZ, URZ, URZ, URZ ;  /* 0x0000003f3f3ff290 */ /* 0x000ff6000fffe03f */
[----:B------:R-:W-:Y:S01]  /*1fa20*/  STL.64 [R1+0x150], R24 ;  /* 0x0001501801007387 */ /* 0x000fe20000100a00 */
[----:B------:R-:W-:Y:S02]  /*1fa30*/  STL.64 [R1+0x158], R26 ;  /* 0x0001581a01007387 */ /* 0x000fe40000100a00 */
[----:B------:R-:W0:Y:S02]  /*1fa40*/  LDSM.16.MT88.4 R24, [R3+0xe100] ;  /* 0x00e100000318783b */ /* 0x000e240000004200 */
[----:B0-----:R0:W-:Y:S02]  /*1fa50*/  STL [R1+0x515c], R24 ;  /* 0x00515c1801007387 */ /* 0x0011e40000100800 */
[----:B------:R1:W-:Y:S02]  /*1fa60*/  STL [R1+0x5158], R25 ;  /* 0x0051581901007387 */ /* 0x0003e40000100800 */
[----:B------:R2:W-:Y:S02]  /*1fa70*/  STL [R1+0x5154], R26 ;  /* 0x0051541a01007387 */ /* 0x0005e40000100800 */
[----:B------:R5:W-:Y:S01]  /*1fa80*/  STL [R1+0x5150], R27 ;  /* 0x0051501b01007387 */ /* 0x000be20000100800 */
[----:B0-----:R-:W4:Y:S01]  /*1fa90*/  LDL.LU R24, [R1+0x2c0] ;  /* 0x0002c00001187983 */ /* 0x001f220000300800 */
[----:B-1----:R-:W4:Y:S02]  /*1faa0*/  LDL.LU R25, [R1+0x2c4] ;  /* 0x0002c40001197983 */ /* 0x002f240000300800 */
[----:B--2---:R-:W-:Y:S01]  /*1fab0*/  IMAD.MOV.U32 R26, RZ, RZ, R28 ;  /* 0x000000ffff1a7224 */ /* 0x004fe200078e001c */
[----:B-----5:R-:W-:Y:S01]  /*1fac0*/  MOV R27, R29 ;  /* 0x0000001d001b7202 */ /* 0x020fe20000000f00 */
[----:B------:R-:W2:Y:S01]  /*1fad0*/  LDL.LU R28, [R1+0x5384] ;  /* 0x00538400011c7983 */ /* 0x000ea20000300800 */
[----:B------:R-:W5:Y:S02]  /*1fae0*/  LDL.LU R29, [R1+0x5380] ;  /* 0x00538000011d7983 */ /* 0x000f640000300800 */
[----:B------:R-:W-:Y:S01]  /*1faf0*/  STL [R1+0x5068], R3 ;  /* 0x0050680301007387 */ /* 0x000fe20000100800 */
[C---:B---3--:R-:W-:Y:S01]  /*1fb00*/  HMMA.16816.F32.BF16 R8, R16.reuse, R8, R12 ;  /* 0x000000081008723c */ /* 0x048fe2000004180c */
[----:B------:R-:W3:Y:S01]  /*1fb10*/  LDL.LU.64 R14, [R1+0x5378] ;  /* 0x00537800010e7983 */ /* 0x000ee20000300a00 */
[----:B------:R-:W3:Y:S11]  /*1fb20*/  LDL.LU.64 R12, [R1+0x5370] ;  /* 0x00537000010c7983 */ /* 0x000ef60000300a00 */
[----:B------:R-:W-:Y:S10]  /*1fb30*/  @!UPT UIADD3 URZ, URZ, URZ, URZ ;  /* 0x0000003f3f3ff290 */ /* 0x000ff4000fffe03f */
[----:B------:R0:W-:Y:S01]  /*1fb40*/  STL.64 [R1+0x140], R8 ;  /* 0x0001400801007387 */ /* 0x0001e20000100a00 */
[----:B------:R3:W-:Y:S03]  /*1fb50*/  STL.64 [R1+0x148], R10 ;  /* 0x0001480a01007387 */ /* 0x0007e60000100a00 */
[----:B0-----:R-:W3:Y:S02]  /*1fb60*/  LDL.LU.64 R8, [R1+0x5368] ;  /* 0x0053680001087983 */ /* 0x001ee40000300a00 */
[C---:B---3--:R-:W-:Y:S02]  /*1fb70*/  HMMA.16816.F32.BF16 R8, R16.reuse, R8, R12 ;  /* 0x000000081008723c */ /* 0x048fe4000004180c */
[----:B------:R-:W3:Y:S01]  /*1fb80*/  LDL.LU.64 R14, [R1+0x5360] ;  /* 0x00536000010e7983 */ /* 0x000ee20000300a00 */
[----:B------:R-:W3:Y:S11]  /*1fb90*/  LDL.LU.64 R12, [R1+0x5358] ;  /* 0x00535800010c7983 */ /* 0x000ef60000300a00 */
[----:B------:R-:W-:Y:S09]  /*1fba0*/  @!UPT UIADD3 URZ, URZ, URZ, URZ ;  /* 0x0000003f3f3ff290 */ /* 0x000ff2000fffe03f */
        /* <DEDUP_REMOVED lines=21> */
[----:B------:R-:W-:Y:S01]  /*1fd00*/  STL.64 [R1+0x100], R8 ;  /* 0x0001000801007387 */ /* 0x000fe20000100a00 */
[----:B------:R0:W-:Y:S03]  /*1fd10*/  STL.64 [R1+0x108], R10 ;  /* 0x0001080a01007387 */ /* 0x0001e60000100a00 */
[----:B0-----:R-:W4:Y:S01]  /*1fd20*/  LDL.LU.64 R10, [R1+0x5308] ;  /* 0x00530800010a7983 */ /* 0x001f220000300a00 */
[----:B------:R-:W4:Y:S02]  /*1fd30*/  LDL.LU.64 R8, [R1+0x5300] ;  /* 0x0053000001087983 */ /* 0x000f240000300a00 */
[C---:B----4-:R-:W-:Y:S11]  /*1fd40*/  HMMA.16816.F32.BF16 R8, R16.reuse, R4, R8 ;  /* 0x000000041008723c */ /* 0x050ff60000041808 */
[----:B------:R-:W-:Y:S11]  /*1fd50*/  @!UPT UIADD3 URZ, URZ, URZ, URZ ;  /* 0x0000003f3f3ff290 */ /* 0x000ff6000fffe03f */
[----:B------:R-:W-:Y:S01]  /*1fd60*/  @!UPT UIADD3 URZ, URZ, URZ, URZ ;  /* 0x0000003f3f3ff290 */ /* 0x000fe2000fffe03f */
[----:B------:R-:W-:Y:S01]  /*1fd70*/  STL.64 [R1+0xf0], R8 ;  /* 0x0000f00801007387 */ /* 0x000fe20000100a00 */
[----:B------:R0:W-:Y:S03]  /*1fd80*/  STL.64 [R1+0xf8], R10 ;  /* 0x0000f80a01007387 */ /* 0x0001e60000100a00 */
[----:B0-----:R-:W4:Y:S01]  /*1fd90*/  LDL.LU.64 R10, [R1+0x52f8] ;  /* 0x0052f800010a7983 */ /* 0x001f220000300a00 */
[----:B------:R-:W3:Y:S02]  /*1fda0*/  LDL.LU.64 R8, [R1+0x52f0] ;  /* 0x0052f00001087983 */ /* 0x000ee40000300a00 */
[C---:B---3--:R-:W-:Y:S11]  /*1fdb0*/  HMMA.16816.F32.BF16 R12, R16.reuse, R8, R12 ;  /* 0x00000008100c723c */ /* 0x048ff6000004180c */
[----:B------:R-:W-:Y:S11]  /*1fdc0*/  @!UPT UIADD3 URZ, URZ, URZ, URZ ;  /* 0x0000003f3f3ff290 */ /* 0x000ff6000fffe03f */
[----:B------:R-:W-:Y:S01]  /*1fdd0*/  @!UPT UIADD3 URZ, URZ, URZ, URZ ;  /* 0x0000003f3f3ff290 */ /* 0x000fe2000fffe03f */
[----:B------:R0:W-:Y:S01]  /*1fde0*/  STL [R1+0xe8], R14 ;  /* 0x0000e80e01007387 */ /* 0x0001e20000100800 */
[----:B------:R-:W-:Y:S02]  /*1fdf0*/  MOV R3, R15 ;  /* 0x0000000f00037202 */ /* 0x000fe40000000f00 */
[----:B------:R-:W-:Y:S01]  /*1fe00*/  MOV R4, R12 ;  /* 0x0000000c00047202 */ /* 0x000fe20000000f00 */
[----:B------:R-:W-:Y:S01]  /*1fe10*/  IMAD.MOV.U32 R5, RZ, RZ, R13 ;  /* 0x000000ffff057224 */ /* 0x000fe200078e000d */
[----:B0-----:R-:W3:Y:S01]  /*1fe20*/  LDL.LU.64 R14, [R1+0x52e8] ;  /* 0x0052e800010e7983 */ /* 0x001ee20000300a00 */
[----:B------:R-:W3:Y:S02]  /*1fe30*/  LDL.LU.64 R12, [R1+0x52e0] ;  /* 0x0052e000010c7983 */ /* 0x000ee40000300a00 */
[----:B----4-:R5:W-:Y:S02]  /*1fe40*/  STL.64 [R1+0x5280], R10 ;  /* 0x0052800a01007387 */ /* 0x010be40000100a00 */
[----:B------:R-:W3:Y:S01]  /*1fe50*/  LDL.LU R8, [R1+0xd0] ;  /* 0x0000d00001087983 */ /* 0x000ee20000300800 */
[----:B------:R-:W3:Y:S01]  /*1fe60*/  LDL.LU R9, [R1+0xd4] ;  /* 0x0000d40001097983 */ /* 0x000ee20000300800 */
[----:B------:R-:W-:Y:S02]  /*1fe70*/  STL.64 [R1+0x5238], R6 ;  /* 0x0052380601007387 */ /* 0x000fe40000100a00 */
[----:B------:R0:W-:Y:S01]  /*1fe80*/  STL.64 [R1+0x5230], R4 ;  /* 0x0052300401007387 */ /* 0x0001e20000100a00 */
[----:B-----5:R-:W-:Y:S01]  /*1fe90*/  MOV R10, R29 ;  /* 0x0000001d000a7202 */ /* 0x020fe20000000f00 */
[----:B--2---:R-:W-:Y:S01]  /*1fea0*/  IMAD.MOV.U32 R11, RZ, RZ, R28 ;  /* 0x000000ffff0b7224 */ /* 0x004fe200078e001c */
[C---:B0-----:R-:W-:Y:S01]  /*1feb0*/  HMMA.16816.F32.BF16 R4, R16.reuse, R20, R24 ;  /* 0x000000141004723c */ /* 0x041fe20000041818 */
[----:B------:R-:W-:Y:S07]  /*1fec0*/  STL [R1+0x514c], R3 ;  /* 0x00514c0301007387 */ /* 0x000fee0000100800 */
[C---:B---3--:R-:W-:Y:S01]  /*1fed0*/  HMMA.16816.F32.BF16 R8, R16.reuse, R12, R8 ;  /* 0x0000000c1008723c */ /* 0x048fe20000041808 */
[----:B------:R-:W-:Y:S11]  /*1fee0*/  STL.64 [R1+0x5290], R14 ;  /* 0x0052900e01007387 */ /* 0x000ff60000100a00 */
[----:B------:R-:W-:Y:S11]  /*1fef0*/  @!UPT UIADD3 URZ, URZ, URZ, URZ ;  /* 0x0000003f3f3ff290 */ /* 0x000ff6000fffe03f */
[----:B------:R-:W-:Y:S01]  /*1ff00*/  STL.64 [R1+0xd0], R8 ;  /* 0x0000d00801007387 */ /* 0x000fe20000100a00 */
[----:B------:R-:W-:Y:S02]  /*1ff10*/  STL.64 [R1+0xd8], R10 ;  /* 0x0000d80a01007387 */ /* 0x000fe40000100a00 */
[----:B------:R-:W-:Y:S02]  /*1ff20*/  STL [R1+0x2c0], R4 ;  /* 0x0002c00401007387 */ /* 0x000fe40000100800 */
[----:B------:R-:W2:Y:S01]  /*1ff30*/  LDL.LU R20, [R1+0x70] ;  /* 0x0000700001147983 */ /* 0x000ea20000300800 */
[----:B------:R-:W2:Y:S01]  /*1ff40*/  LDL.LU R21, [R1+0x74] ;  /* 0x0000740001157983 */ /* 0x000ea20000300800 */
[----:B------:R-:W3:Y:S02]  /*1ff50*/  LDL.LU R24, [R1+0xa0] ;  /* 0x0000a00001187983 */ /* 0x000ee40000300800 */
[----:B------:R-:W3:Y:S01]  /*1ff60*/  LDL.LU R25, [R1+0xa4] ;  /* 0x0000a40001197983 */ /* 0x000ee20000300800 */
[----:B--2---:R0:W-:Y:S04]  /*1ff70*/  STL.64 [R1+0x52b0], R20 ;  /* 0x0052b01401007387 */ /* 0x0041e80000100a00 */
[----:B0-----:R-:W2:Y:S01]  /*1ff80*/  LDL.LU R20, [R1+0x80] ;  /* 0x0000800001147983 */ /* 0x001ea20000300800 */
[----:B------:R-:W2:Y:S03]  /*1ff90*/  LDL.LU R21, [R1+0x84] ;  /* 0x0000840001157983 */ /* 0x000ea60000300800 */
[----:B--2---:R0:W-:Y:S04]  /*1ffa0*/  STL.64 [R1+0x52c8], R20 ;  /* 0x0052c81401007387 */ /* 0x0041e80000100a00 */
[----:B0-----:R-:W2:Y:S01]  /*1ffb0*/  LDL.LU R20, [R1+0x2a0] ;  /* 0x0002a00001147983 */ /* 0x001ea20000300800 */
[----:B------:R-:W2:Y:S02]  /*1ffc0*/  LDL.LU R21, [R1+0x2a4] ;  /* 0x0002a40001157983 */ /* 0x000ea40000300800 */
[----:B------:R-:W4:Y:S02]  /*1ffd0*/  LDL.LU R22, [R1+0x2a8] ;  /* 0x0002a80001167983 */ /* 0x000f240000300800 */
[----:B------:R-:W4:Y:S02]  /*1ffe0*/  LDL.LU R23, [R1+0x2ac] ;  /* 0x0002ac0001177983 */ /* 0x000f240000300800 */
[----:B----4-:R-:W-:Y:S01]  /*1fff0*/  STL.64 [R1+0x52d8], R22 ;  /* 0x0052d81601007387 */ /* 0x010fe20000100a00 */
[----:B--2---:R0:W-:Y:S03]  /*20000*/  STL.64 [R1+0x52d0], R20 ;  /* 0x0052d01401007387 */ /* 0x0041e60000100a00 */
[----:B0-----:R-:W3:Y:S01]  /*20010*/  LDL.LU R20, [R1+0x2b0] ;  /* 0x0002b00001147983 */ /* 0x001ee20000300800 */
[----:B------:R-:W3:Y:S02]  /*20020*/  LDL.LU R21, [R1+0x2b4] ;  /* 0x0002b40001157983 */ /* 0x000ee40000300800 */
[----:B------:R-:W3:Y:S02]  /*20030*/  LDL.LU R22, [R1+0x2b8] ;  /* 0x0002b80001167983 */ /* 0x000ee40000300800 */
[----:B------:R-:W3:Y:S01]  /*20040*/  LDL.LU R23, [R1+0x2bc] ;  /* 0x0002bc0001177983 */ /* 0x000ee20000300800 */
[----:B------:R-:W2:Y:S04]  /*20050*/  LDL.LU.64 R14, [R1+0xc8] ;  /* 0x0000c800010e7983 */ /* 0x000ea80000300a00 */
[----:B--2---:R0:W-:Y:S01]  /*20060*/  STL.64 [R1+0x52a8], R14 ;  /* 0x0052a80e01007387 */ /* 0x0041e20000100a00 */
[----:B------:R-:W2:Y:S02]  /*20070*/  LDL.LU R12, [R1+0x190] ;  /* 0x00019000010c7983 */ /* 0x000ea40000300800 */
[----:B------:R-:W2:Y:S01]  /*20080*/  LDL.LU R13, [R1+0x194] ;  /* 0x00019400010d7983 */ /* 0x000ea20000300800 */
[----:B0-----:R-:W4:Y:S01]  /*20090*/  LDL.LU R14, [R1+0x198] ;  /* 0x00019800010e7983 */ /* 0x001f220000300800 */
[----:B------:R-:W4:Y:S01]  /*200a0*/  LDL.LU R15, [R1+0x19c] ;  /* 0x00019c00010f7983 */ /* 0x000f220000300800 */
[C---:B---3--:R-:W-:Y:S01]  /*200b0*/  HMMA.16816.F32.BF16 R20, R16.reuse, R24, R20 ;  /* 0x000000181014723c */ /* 0x048fe20000041814 */
[----:B------:R-:W-:Y:S01]  /*200c0*/  MOV R3, R5 ;  /* 0x0000000500037202 */ /* 0x000fe20000000f00 */
[----:B------:R-:W-:Y:S01]  /*200d0*/  IMAD.MOV.U32 R29, RZ, RZ, R7 ;  /* 0x000000ffff1d7224 */ /* 0x000fe200078e0007 */
[----:B------:R-:W-:Y:S11]  /*200e0*/  MOV R28, R6 ;  /* 0x00000006001c7202 */ /* 0x000ff60000000f00 */
[----:B------:R-:W-:Y:S10]  /*200f0*/  @!UPT UIADD3 URZ, URZ, URZ, URZ ;  /* 0x0000003f3f3ff290 */ /* 0x000ff4000fffe03f */
[----:B------:R-:W-:Y:S01]  /*20100*/  IMAD.MOV.U32 R27, RZ, RZ, R22 ;  /* 0x000000ffff1b7224 */ /* 0x000fe200078e0016 */
[----:B------:R-:W-:Y:S02]  /*20110*/  MOV R26, R21 ;  /* 0x00000015001a7202 */ /* 0x000fe40000000f00 */
[----:B------:R-:W-:Y:S01]  /*20120*/  MOV R25, R20 ;  /* 0x0000001400197202 */ /* 0x000fe20000000f00 */
[----:B----4-:R-:W-:Y:S01]  /*20130*/  STL.64 [R1+0x52c0], R14 ;  /* 0x0052c00e01007387 */ /* 0x010fe20000100a00 */
[----:B--2---:R0:W-:Y:S03]  /*20140*/  STL.64 [R1+0x52b8], R12 ;  /* 0x0052b80c01007387 */ /* 0x0041e60000100a00 */
[----:B0-----:R-:W2:Y:S01]  /*20150*/  LDL.LU R12, [R1+0x290] ;  /* 0x00029000010c7983 */ /* 0x001ea20000300800 */
[----:B------:R-:W2:Y:S02]  /*20160*/  LDL.LU R13, [R1+0x294] ;  /* 0x00029400010d7983 */ /* 0x000ea40000300800 */
[----:B------:R-:W2:Y:S02]  /*20170*/  LDL.LU R14, [R1+0x298] ;  /* 0x00029800010e7983 */ /* 0x000ea40000300800 */
[----:B------:R-:W2:Y:S01]  /*20180*/  LDL.LU R15, [R1+0x29c] ;  /* 0x00029c00010f7983 */ /* 0x000ea20000300800 */
[----:B------:R-:W3:Y:S01]  /*20190*/  LDL.LU R4, [R1+0x270] ;  /* 0x0002700001047983 */ /* 0x000ee20000300800 */
[----:B------:R-:W3:Y:S02]  /*201a0*/  LDL.LU R5, [R1+0x274] ;  /* 0x0002740001057983 */ /* 0x000ee40000300800 */
[----:B------:R-:W3:Y:S02]  /*201b0*/  LDL.LU R6, [R1+0x278] ;  /* 0x0002780001067983 */ /* 0x000ee40000300800 */
[----:B------:R-:W3:Y:S01]  /*201c0*/  LDL.LU R7, [R1+0x27c] ;  /* 0x00027c0001077983 */ /* 0x000ee20000300800 */
[----:B------:R-:W3:Y:S01]  /*201d0*/  LDL.LU.64 R10, [R1+0x68] ;  /* 0x00006800010a7983 */ /* 0x000ee20000300a00 */
[----:B------:R-:W-:Y:S02]  /*201e0*/  STL [R1+0x5168], R29 ;  /* 0x0051681d01007387 */ /* 0x000fe40000100800 */
[----:B------:R-:W-:Y:S02]  /*201f0*/  STL [R1+0x5164], R28 ;  /* 0x0051641c01007387 */ /* 0x000fe40000100800 */
[----:B------:R-:W-:Y:S01]  /*20200*/  STL [R1+0x5160], R3 ;  /* 0x0051600301007387 */ /* 0x000fe20000100800 */
[----:B------:R0:W-:Y:S04]  /*20210*/  STL [R1+0x2bc], R23 ;  /* 0x0002bc1701007387 */ /* 0x0001e80000100800 */
[----:B0-----:R-:W4:Y:S01]  /*20220*/  LDL.LU.64 R22, [R1+0x52d8] ;  /* 0x0052d80001167983 */ /* 0x001f220000300a00 */
[----:B------:R-:W4:Y:S02]  /*20230*/  LDL.LU.64 R20, [R1+0x52d0] ;  /* 0x0052d00001147983 */ /* 0x000f240000300a00 */
[----:B------:R-:W-:Y:S02]  /*20240*/  STL [R1+0x5174], R27 ;  /* 0x0051741b01007387 */ /* 0x000fe40000100800 */
[----:B------:R-:W-:Y:S01]  /*20250*/  STL [R1+0x5170], R26 ;  /* 0x0051701a01007387 */ /* 0x000fe20000100800 */
[----:B------:R0:W-:Y:S01]  /*20260*/  STL [R1+0x516c], R25 ;  /* 0x00516c1901007387 */ /* 0x0001e20000100800 */
[----:B------:R-:W4:Y:S03]  /*20270*/  LDL.LU R24, [R1+0x90] ;  /* 0x0000900001187983 */ /* 0x000f260000300800 */
[----:B0-----:R-:W4:Y:S02]  /*20280*/  LDL.LU R25, [R1+0x94] ;  /* 0x0000940001197983 */ /* 0x001f240000300800 */
[C---:B----4-:R-:W-:Y:S02]  /*20290*/  HMMA.16816.F32.BF16 R24, R16.reuse, R24, R20 ;  /* 0x000000181018723c */ /* 0x050fe40000041814 */
[----:B------:R-:W2:Y:S11]  /*202a0*/  LDL.LU.64 R20, [R1+0x52c8] ;  /* 0x0052c80001147983 */ /* 0x000eb60000300a00 */
[----:B------:R-:W-:Y:S11]  /*202b0*/  @!UPT UIADD3 URZ, URZ, URZ, URZ ;  /* 0x0000003f3f3ff290 */ /* 0x000ff6000fffe03f */
[----:B------:R-:W-:Y:S01]  /*202c0*/  MOV R29, R24 ;  /* 0x00000018001d7202 */ /* 0x000fe20000000f00 */
[----:B------:R-:W-:Y:S02]  /*202d0*/  MOV R24, R27 ;  /* 0x0000001b00187202 */ /* 0x000fe40000000f00 */
[----:B------:R-:W-:Y:S01]  /*202e0*/  IMAD.MOV.U32 R3, RZ, RZ, R26 ;  /* 0x000000ffff037224 */ /* 0x000fe200078e001a */
[----:B------:R-:W-:Y:S02]  /*202f0*/  MOV R28, R25 ;  /* 0x00000019001c7202 */ /* 0x000fe40000000f00 */
[----:B------:R0:W-:Y:S04]  /*20300*/  STL [R1+0x5184], R24 ;  /* 0x0051841801007387 */ /* 0x0001e80000100800 */
[----:B0-----:R-:W4:Y:S01]  /*20310*/  LDL.LU R24, [R1+0x280] ;  /* 0x0002800001187983 */ /* 0x001f220000300800 */
[----:B------:R-:W4:Y:S02]  /*20320*/  LDL.LU R25, [R1+0x284] ;  /* 0x0002840001197983 */ /* 0x000f240000300800 */
[----:B------:R-:W4:Y:S02]  /*20330*/  LDL.LU R26, [R1+0x288] ;  /* 0x00028800011a7983 */ /* 0x000f240000300800 */
[----:B------:R-:W4:Y:S01]  /*20340*/  LDL.LU R27, [R1+0x28c] ;  /* 0x00028c00011b7983 */ /* 0x000f220000300800 */
[----:B------:R-:W-:Y:S01]  /*20350*/  STL [R1+0x5180], R3 ;  /* 0x0051800301007387 */ /* 0x000fe20000100800 */
[----:B------:R-:W-:Y:S02]  /*20360*/  STL [R1+0x517c], R28 ;  /* 0x00517c1c01007387 */ /* 0x000fe40000100800 */
[----:B------:R-:W-:Y:S01]  /*20370*/  STL [R1+0x5178], R29 ;  /* 0x0051781d01007387 */ /* 0x000fe20000100800 */
[C---:B--2---:R-:W-:Y:S01]  /*20380*/  HMMA.16816.F32.BF16 R20, R16.reuse, R20, R12 ;  /* 0x000000141014723c */ /* 0x044fe2000004180c */
[----:B------:R-:W2:Y:S01]  /*20390*/  LDL.LU.64 R14, [R1+0x52c0] ;  /* 0x0052c000010e7983 */ /* 0x000ea20000300a00 */
[----:B------:R-:W2:Y:S11]  /*203a0*/  LDL.LU.64 R12, [R1+0x52b8] ;  /* 0x0052b800010c7983 */ /* 0x000eb60000300a00 */
[----:B------:R-:W-:Y:S10]  /*203b0*/  @!UPT UIADD3 URZ, URZ, URZ, URZ ;  /* 0x0000003f3f3ff290 */ /* 0x000ff4000fffe03f */
[----:B------:R0:W-:Y:S01]  /*203c0*/  STL.64 [R1+0x290], R20 ;  /* 0x0002901401007387 */ /* 0x0001e20000100a00 */
[----:B------:R1:W-:Y:S03]  /*203d0*/  STL.64 [R1+0x298], R22 ;  /* 0x0002981601007387 */ /* 0x0003e60000100a00 */
[----:B0-----:R-:W2:Y:S02]  /*203e0*/  LDL.LU.64 R20, [R1+0x52b0] ;  /* 0x0052b00001147983 */ /* 0x001ea40000300a00 */
[----:B--2---:R-:W-:Y:S02]  /*203f0*/  HMMA.16816.F32.BF16 R16, R16, R20, R12 ;  /* 0x000000141010723c */ /* 0x004fe4000004180c */
[----:B------:R-:W2:Y:S01]  /*20400*/  LDL.LU.64 R14, [R1+0x52a8] ;  /* 0x0052a800010e7983 */ /* 0x000ea20000300a00 */
[----:B-1----:R-:W4:Y:S02]  /*20410*/  LDL.LU.64 R22, [R1+0x52a0] ;  /* 0x0052a00001167983 */ /* 0x002f240000300a00 */
[----:B------:R-:W4:Y:S11]  /*20420*/  LDL.LU.64 R20, [R1+0x5298] ;  /* 0x0052980001147983 */ /* 0x000f360000300a00 */
[----:B------:R-:W-:Y:S07]  /*20430*/  @!UPT UIADD3 URZ, URZ, URZ, URZ ;  /* 0x0000003f3f3ff290 */ /* 0x000fee000fffe03f */
[----:B------:R0:W-:Y:S01]  /*20440*/  STL.64 [R1+0x5008], R18 ;  /* 0x0050081201007387 */ /* 0x0001e20000100a00 */
[----:B------:R2:W-:Y:S03]  /*20450*/  STL.64 [R1+0x5000], R16 ;  /* 0x0050001001007387 */ /* 0x0005e60000100a00 */
[----:B0-----:R-:W5:Y:S01]  /*20460*/  LDL.LU R18, [R1+0x88] ;  /* 0x0000880001127983 */ /* 0x001f620000300800 */
[----:B------:R-:W5:Y:S01]  /*20470*/  LDL.LU R19, [R1+0x8c] ;  /* 0x00008c0001137983 */ /* 0x000f620000300800 */
[----:B--2---:R-:W-:Y:S01]  /*20480*/  MOV R17, R14 ;  /* 0x0000000e00117202 */ /* 0x004fe20000000f00 */
[----:B------:R-:W-:Y:S01]  /*20490*/  IMAD.MOV.U32 R16, RZ, RZ, R15 ;  /* 0x000000ffff107224 */ /* 0x000fe200078e000f */
[C---:B----4-:R-:W-:Y:S01]  /*204a0*/  HMMA.16816.F32.BF16 R24, R20.reuse, R14, R24 ;  /* 0x0000000e1418723c */ /* 0x050fe20000041818 */
[----:B------:R-:W2:Y:S07]  /*204b0*/  LDL.LU.64 R14, [R1+0x5290] ;  /* 0x00529000010e7983 */ /* 0x000eae0000300a00 */
[C---:B---3--:R-:W-:Y:S11]  /*204c0*/  HMMA.16816.F32.BF16 R4, R20.reuse, R10, R4 ;  /* 0x0000000a1404723c */ /* 0x048ff60000041804 */
[----:B------:R-:W-:Y:S05]  /*204d0*/  @!UPT UIADD3 URZ, URZ, URZ, URZ ;  /* 0x0000003f3f3ff290 */ /* 0x000fea000fffe03f */
[----:B------:R-:W-:Y:S02]  /*204e0*/  MOV R13, R26 ;  /* 0x0000001a000d7202 */ /* 0x000fe40000000f00 */
[----:B------:R-:W-:Y:S01]  /*204f0*/  MOV R12, R27 ;  /* 0x0000001b000c7202 */ /* 0x000fe20000000f00 */
[----:B------:R0:W-:Y:S01]  /*20500*/  STL.64 [R1+0x280], R24 ;  /* 0x0002801801007387 */ /* 0x0001e20000100a00 */
[----:B------:R-:W-:Y:S01]  /*20510*/  IMAD.MOV.U32 R26, RZ, RZ, R10 ;  /* 0x000000ffff1a7224 */ /* 0x000fe200078e000a */
[----:B0-----:R-:W-:Y:S02]  /*20520*/  MOV R25, R11 ;  /* 0x0000000b00197202 */ /* 0x001fe40000000f00 */
[----:B--2---:R-:W-:Y:S01]  /*20530*/  STL.64 [R1+0x5210], R14 ;  /* 0x0052100e01007387 */ /* 0x004fe20000100a00 */
[----:B------:R-:W-:Y:S02]  /*20540*/  STL.64 [R1+0x5208], R12 ;  /* 0x0052080c01007387 */ /* 0x000fe40000100a00 */
[----:B------:R-:W-:Y:S02]  /*20550*/  STL [R1+0x518c], R16 ;  /* 0x00518c1001007387 */ /* 0x000fe40000100800 */
[----:B------:R-:W-:Y:S01]  /*20560*/  STL [R1+0x5188], R17 ;  /* 0x0051881101007387 */ /* 0x000fe20000100800 */
[----:B-----5:R-:W-:Y:S01]  /*20570*/  STL.64 [R1+0x5268], R18 ;  /* 0x0052681201007387 */ /* 0x020fe20000100a00 */
[----:B------:R-:W-:Y:S02]  /*20580*/  STL.64 [R1+0x270], R4 ;  /* 0x0002700401007387 */ /* 0x000fe40000100a00 */
[----:B------:R-:W-:Y:S02]  /*20590*/  STL.64 [R1+0x278], R6 ;  /* 0x0002780601007387 */ /* 0x000fe40000100a00 */
[----:B------:R-:W2:Y:S02]  /*205a0*/  LDL.LU.64 R10, [R1+0x48] ;  /* 0x00004800010a7983 */ /* 0x000ea40000300a00 */
[----:B--2---:R0:W-:Y:S01]  /*205b0*/  STL.64 [R1+0x5288], R10 ;  /* 0x0052880a01007387 */ /* 0x0041e20000100a00 */
[----:B------:R-:W2:Y:S02]  /*205c0*/  LDL.LU R8, [R1+0x260] ;  /* 0x0002600001087983 */ /* 0x000ea40000300800 */
[----:B------:R-:W2:Y:S01]  /*205d0*/  LDL.LU R9, [R1+0x264] ;  /* 0x0002640001097983 */ /* 0x000ea20000300800 */
[----:B0-----:R-:W2:Y:S01]  /*205e0*/  LDL.LU R10, [R1+0x268] ;  /* 0x00026800010a7983 */ /* 0x001ea20000300800 */
[----:B------:R-:W2:Y:S02]  /*205f0*/  LDL.LU R11, [R1+0x26c] ;  /* 0x00026c00010b7983 */ /* 0x000ea40000300800 */
[----:B------:R-:W3:Y:S02]  /*20600*/  LDL.LU R16, [R1+0x240] ;  /* 0x0002400001107983 */ /* 0x000ee40000300800 */
[----:B------:R-:W3:Y:S01]  /*20610*/  LDL.LU R17, [R1+0x244] ;  /* 0x0002440001117983 */ /* 0x000ee20000300800 */
[----:B------:R-:W4:Y:S01]  /*20620*/  LDL.LU R18, [R1+0x248] ;  /* 0x0002480001127983 */ /* 0x000f220000300800 */
[----:B------:R-:W4:Y:S03]  /*20630*/  LDL.LU R19, [R1+0x24c] ;  /* 0x00024c0001137983 */ /* 0x000f260000300800 */
[----:B----4-:R-:W-:Y:S01]  /*20640*/  STL.64 [R1+0x5278], R18 ;  /* 0x0052781201007387 */ /* 0x010fe20000100a00 */
[----:B---3--:R0:W-:Y:S03]  /*20650*/  STL.64 [R1+0x5270], R16 ;  /* 0x0052701001007387 */ /* 0x0081e60000100a00 */
[----:B0-----:R-:W3:Y:S01]  /*20660*/  LDL.LU R16, [R1+0x250] ;  /* 0x0002500001107983 */ /* 0x001ee20000300800 */
[----:B------:R-:W3:Y:S02]  /*20670*/  LDL.LU R17, [R1+0x254] ;  /* 0x0002540001117983 */ /* 0x000ee40000300800 */
[----:B------:R-:W3:Y:S02]  /*20680*/  LDL.LU R18, [R1+0x258] ;  /* 0x0002580001127983 */ /* 0x000ee40000300800 */
[----:B------:R-:W3:Y:S01]  /*20690*/  LDL.LU R19, [R1+0x25c] ;  /* 0x00025c0001137983 */ /* 0x000ee20000300800 */
[----:B------:R-:W4:Y:S04]  /*206a0*/  LDL.LU.64 R6, [R1+0x18] ;  /* 0x0000180001067983 */ /* 0x000f280000300a00 */
[----:B----4-:R0:W-:Y:S01]  /*206b0*/  STL.64 [R1+0x5250], R6 ;  /* 0x0052500601007387 */ /* 0x0101e20000100a00 */
[----:B------:R-:W4:Y:S02]  /*206c0*/  LDL.LU R4, [R1+0x230] ;  /* 0x0002300001047983 */ /* 0x000f240000300800 */
[----:B------:R-:W4:Y:S01]  /*206d0*/  LDL.LU R5, [R1+0x234] ;  /* 0x0002340001057983 */ /* 0x000f220000300800 */
[----:B0-----:R-:W4:Y:S01]  /*206e0*/  LDL.LU R6, [R1+0x238] ;  /* 0x0002380001067983 */ /* 0x001f220000300800 */
[----:B------:R-:W4:Y:S02]  /*206f0*/  LDL.LU R7, [R1+0x23c] ;  /* 0x00023c0001077983 */ /* 0x000f240000300800 */
[----:B------:R-:W5:Y:S02]  /*20700*/  LDL.LU R12, [R1+0x210] ;  /* 0x00021000010c7983 */ /* 0x000f640000300800 */
[----:B------:R-:W5:Y:S01]  /*20710*/  LDL.LU R13, [R1+0x214] ;  /* 0x00021400010d7983 */ /* 0x000f620000300800 */
[----:B------:R-:W2:Y:S01]  /*20720*/  LDL.LU R14, [R1+0x218] ;  /* 0x00021800010e7983 */ /* 0x000ea20000300800 */
[----:B------:R-:W2:Y:S03]  /*20730*/  LDL.LU R15, [R1+0x21c] ;  /* 0x00021c00010f7983 */ /* 0x000ea60000300800 */
[----:B--2---:R-:W-:Y:S01]  /*20740*/  STL.64 [R1+0x5248], R14 ;  /* 0x0052480e01007387 */ /* 0x004fe20000100a00 */
[----:B-----5:R0:W-:Y:S03]  /*20750*/  STL.64 [R1+0x5240], R12 ;  /* 0x0052400c01007387 */ /* 0x0201e60000100a00 */
[----:B0-----:R-:W2:Y:S01]  /*20760*/  LDL.LU R12, [R1+0x220] ;  /* 0x00022000010c7983 */ /* 0x001ea20000300800 */
[----:B------:R-:W2:Y:S02]  /*20770*/  LDL.LU R13, [R1+0x224] ;  /* 0x00022400010d7983 */ /* 0x000ea40000300800 */
[----:B------:R-:W5:Y:S02]  /*20780*/  LDL.LU R14, [R1+0x228] ;  /* 0x00022800010e7983 */ /* 0x000f640000300800 */
[----:B------:R-:W5:Y:S02]  /*20790*/  LDL.LU R15, [R1+0x22c] ;  /* 0x00022c00010f7983 */ /* 0x000f640000300800 */
[----:B-----5:R0:W-:Y:S01]  /*207a0*/  STL.64 [R1+0x5260], R14 ;  /* 0x0052600e01007387 */ /* 0x0201e20000100a00 */
[----:B--2---:R-:W-:Y:S03]  /*207b0*/  STL.64 [R1+0x5258], R12 ;  /* 0x0052580c01007387 */ /* 0x004fe60000100a00 */
[----:B0-----:R-:W4:Y:S01]  /*207c0*/  LDL.LU.64 R14, [R1+0x28] ;  /* 0x00002800010e7983 */ /* 0x001f220000300a00 */
[----:B------:R-:W-:Y:S02]  /*207d0*/  STL [R1+0x5194], R25 ;  /* 0x0051941901007387 */ /* 0x000fe40000100800 */
[----:B------:R0:W-:Y:S02]  /*207e0*/  STL [R1+0x5190], R26 ;  /* 0x0051901a01007387 */ /* 0x0001e40000100800 */
[----:B0-----:R-:W2:Y:S02]  /*207f0*/  LDL.LU.64 R26, [R1+0x58] ;  /* 0x00005800011a7983 */ /* 0x001ea40000300a00 */
[C---:B--2---:R-:W-:Y:S11]  /*20800*/  HMMA.16816.F32.BF16 R8, R20.reuse, R26, R8 ;  /* 0x0000001a1408723c */ /* 0x044ff60000041808 */
[----:B------:R-:W-:Y:S11]  /*20810*/  @!UPT UIADD3 URZ, URZ, URZ, URZ ;  /* 0x0000003f3f3ff290 */ /* 0x000ff6000fffe03f */
[----:B------:R-:W-:Y:S01]  /*20820*/  @!UPT UIADD3 URZ, URZ, URZ, URZ ;  /* 0x0000003f3f3ff290 */ /* 0x000fe2000fffe03f */
[----:B------:R-:W-:Y:S01]  /*20830*/  STL.64 [R1+0x260], R8 ;  /* 0x0002600801007387 */ /* 0x000fe20000100a00 */
[----:B------:R0:W-:Y:S03]  /*20840*/  STL.64 [R1+0x268], R10 ;  /* 0x0002680a01007387 */ /* 0x0001e60000100a00 */
[----:B0-----:R-:W3:Y:S01]  /*20850*/  LDL.LU.64 R10, [R1+0x5288] ;  /* 0x00528800010a7983 */ /* 0x001ee20000300a00 */
[----:B------:R-:W-:Y:S01]  /*20860*/  MOV R29, R26 ;  /* 0x0000001a001d7202 */ /* 0x000fe20000000f00 */
[----:B------:R0:W-:Y:S02]  /*20870*/  STL [R1+0x519c], R27 ;  /* 0x00519c1b01007387 */ /* 0x0001e40000100800 */
[----:B0-----:R-:W2:Y:S02]  /*20880*/  LDL.LU.64 R26, [R1+0x38] ;  /* 0x00003800011a7983 */ /* 0x001ea40000300a00 */
[----:B------:R-:W-:Y:S01]  /*20890*/  STL [R1+0x5198], R29 ;  /* 0x0051981d01007387 */ /* 0x000fe20000100800 */
[----:B---3--:R-:W-:Y:S01]  /*208a0*/  HMMA.16816.F32.BF16 R16, R20, R10, R16 ;  /* 0x0000000a1410723c */ /* 0x008fe20000041810 */
[----:B------:R-:W-:Y:S01]  /*208b0*/  IMAD.MOV.U32 R3, RZ, RZ, R10 ;  /* 0x000000ffff037224 */ /* 0x000fe200078e000a */
[----:B------:R-:W-:-:S02]  /*208c0*/  MOV R28, R11 ;  /* 0x0000000b001c7202 */ /* 0x000fc40000000f00 */
[----:B------:R-:W3:Y:S11]  /*208d0*/  LDL.LU.64 R10, [R1+0x5280] ;  /* 0x00528000010a7983 */ /* 0x000ef60000300a00 */
[----:B------:R-:W-:Y:S08]  /*208e0*/  @!UPT UIADD3 URZ, URZ, URZ, URZ ;  /* 0x0000003f3f3ff290 */ /* 0x000ff0000fffe03f */
[----:B------:R0:W-:Y:S01]  /*208f0*/  STL.64 [R1+0x250], R16 ;  /* 0x0002501001007387 */ /* 0x0001e20000100a00 */
[----:B------:R-:W-:Y:S01]  /*20900*/  MOV R9, R18 ;  /* 0x0000001200097202 */ /* 0x000fe20000000f00 */
[----:B------:R-:W-:Y:S02]  /*20910*/  IMAD.MOV.U32 R8, RZ, RZ, R19 ;  /* 0x000000ffff087224 */ /* 0x000fe400078e0013 */
[----:B------:R-:W2:Y:S04]  /*20920*/  LDL.LU.64 R18, [R1+0x5278] ;  /* 0x0052780001127983 */ /* 0x000ea80000300a00 */
[----:B0-----:R-:W2:Y:S01]  /*20930*/  LDL.LU.64 R16, [R1+0x5270] ;  /* 0x0052700001107983 */ /* 0x001ea20000300a00 */
[C---:B----4-:R-:W-:Y:S01]  /*20940*/  HMMA.16816.F32.BF16 R4, R20.reuse, R14, R4 ;  /* 0x0000000e1404723c */ /* 0x050fe20000041804 */
[----:B------:R-:W-:Y:S02]  /*20950*/  STL [R1+0x51a0], R3 ;  /* 0x0051a00301007387 */ /* 0x000fe40000100800 */
[----:B------:R-:W-:Y:S01]  /*20960*/  STL [R1+0x4ff4], R8 ;  /* 0x004ff40801007387 */ /* 0x000fe20000100800 */
[----:B------:R-:W-:Y:S04]  /*20970*/  STL [R1+0x4ff0], R9 ;  /* 0x004ff00901007387 */ /* 0x000fe80000100800 */
[----:B--2---:R-:W-:Y:S11]  /*20980*/  HMMA.16816.F32.BF16 R16, R20, R26, R16 ;  /* 0x0000001a1410723c */ /* 0x004ff60000041810 */
[----:B------:R-:W-:Y:S11]  /*20990*/  @!UPT UIADD3 URZ, URZ, URZ, URZ ;  /* 0x0000003f3f3ff290 */ /* 0x000ff6000fffe03f */
[----:B------:R-:W-:Y:S01]  /*209a0*/  @!UPT UIADD3 URZ, URZ, URZ, URZ ;  /* 0x0000003f3f3ff290 */ /* 0x000fe2000fffe03f */
[----:B------:R0:W-:Y:S01]  /*209b0*/  STL.64 [R1+0x240], R16 ;  /* 0x0002401001007387 */ /* 0x0001e20000100a00 */
[----:B------:R1:W-:Y:S01]  /*209c0*/  STL.64 [R1+0x248], R18 ;  /* 0x0002481201007387 */ /* 0x0003e20000100a00 */
[----:B0-----:R-:W-:Y:S02]  /*209d0*/  MOV R17, R26 ;  /* 0x0000001a00117202 */ /* 0x001fe40000000f00 */
[----:B-1----:R-:W2:Y:S01]  /*209e0*/  LDL.LU.64 R18, [R1+0x5268] ;  /* 0x0052680001127983 */ /* 0x002ea20000300a00 */
[----:B------:R-:W-:Y:S01]  /*209f0*/  IMAD.MOV.U32 R26, RZ, RZ, R14 ;  /* 0x000000ffff1a7224 */ /* 0x000fe200078e000e */
[----:B------:R-:W-:Y:S02]  /*20a00*/  MOV R16, R15 ;  /* 0x0000000f00107202 */ /* 0x000fe40000000f00 */
[----:B------:R-:W4:Y:S01]  /*20a10*/  LDL.LU.64 R14, [R1+0x5260] ;  /* 0x00526000010e7983 */ /* 0x000f220000300a00 */
[----:B------:R-:W4:Y:S02]  /*20a20*/  LDL.LU.64 R12, [R1+0x5258] ;  /* 0x00525800010c7983 */ /* 0x000f240000300a00 */
[----:B------:R0:W-:Y:S02]  /*20a30*/  STL.64 [R1+0x238], R6 ;  /* 0x0002380601007387 */ /* 0x0001e40000100a00 */
[----:B0-----:R-:W4:Y:S01]  /*20a40*/  LDL.LU.64 R6, [R1+0x5250] ;  /* 0x0052500001067983 */ /* 0x001f220000300a00 */
[----:B------:R-:W-:Y:S01]  /*20a50*/  IMAD.MOV.U32 R9, RZ, RZ, R5 ;  /* 0x000000ffff097224 */ /* 0x000fe200078e0005 */
[----:B------:R-:W-:-:S02]  /*20a60*/  MOV R8, R4 ;  /* 0x0000000400087202 */ /* 0x000fc40000000f00 */
[----:B--2---:R0:W-:Y:S01]  /*20a70*/  STL.64 [R1+0x51c0], R18 ;  /* 0x0051c01201007387 */ /* 0x0041e20000100a00 */
[C---:B----4-:R-:W-:Y:S03]  /*20a80*/  HMMA.16816.F32.BF16 R12, R20.reuse, R6, R12 ;  /* 0x00000006140c723c */ /* 0x050fe6000004180c */
[----:B------:R-:W-:Y:S01]  /*20a90*/  STL.64 [R1+0x51b8], R16 ;  /* 0x0051b81001007387 */ /* 0x000fe20000100a00 */
[----:B0-----:R-:W2:Y:S02]  /*20aa0*/  LDL.LU.64 R18, [R1+0x8] ;  /* 0x0000080001127983 */ /* 0x001ea40000300a00 */
[----:B------:R-:W-:Y:S02]  /*20ab0*/  STL [R1+0x4ffc], R9 ;  /* 0x004ffc0901007387 */ /* 0x000fe40000100800 */
[----:B------:R-:W-:Y:S11]  /*20ac0*/  STL [R1+0x4ff8], R8 ;  /* 0x004ff80801007387 */ /* 0x000ff60000100800 */
[----:B------:R-:W-:Y:S04]  /*20ad0*/  @!UPT UIADD3 URZ, URZ, URZ, URZ ;  /* 0x0000003f3f3ff290 */ /* 0x000fe8000fffe03f */
[----:B------:R-:W-:Y:S01]  /*20ae0*/  STL.64 [R1+0x220], R12 ;  /* 0x0002200c01007387 */ /* 0x000fe20000100a00 */
[----:B------:R0:W-:Y:S03]  /*20af0*/  STL.64 [R1+0x228], R14 ;  /* 0x0002280e01007387 */ /* 0x0001e60000100a00 */
[----:B0-----:R-:W4:Y:S01]  /*20b00*/  LDL.LU.64 R14, [R1+0x5248] ;  /* 0x00524800010e7983 */ /* 0x001f220000300a00 */
[----:B------:R-:W4:Y:S01]  /*20b10*/  LDL.LU.64 R12, [R1+0x5240] ;  /* 0x00524000010c7983 */ /* 0x000f220000300a00 */
[----:B------:R-:W-:Y:S02]  /*20b20*/  MOV R29, R6 ;  /* 0x00000006001d7202 */ /* 0x000fe40000000f00 */
[----:B------:R-:W-:Y:S02]  /*20b30*/  MOV R25, R7 ;  /* 0x0000000700197202 */ /* 0x000fe40000000f00 */
[----:B------:R-:W5:Y:S01]  /*20b40*/  LDL.LU.64 R6, [R1+0x5238] ;  /* 0x0052380001067983 */ /* 0x000f620000300a00 */
[----:B------:R-:W3:Y:S01]  /*20b50*/  LDL.LU.64 R4, [R1+0x5230] ;  /* 0x0052300001047983 */ /* 0x000ee20000300a00 */
[----:B------:R-:W-:Y:S01]  /*20b60*/  MOV R24, R27 ;  /* 0x0000001b00187202 */ /* 0x000fe20000000f00 */
[----:B--2---:R-:W-:Y:S01]  /*20b70*/  IMAD.MOV.U32 R3, RZ, RZ, R18 ;  /* 0x000000ffff037224 */ /* 0x004fe200078e0012 */
[----:B----4-:R-:W-:Y:S01]  /*20b80*/  HMMA.16816.F32.BF16 R12, R20, R18, R12 ;  /* 0x00000012140c723c */ /* 0x010fe2000004180c */
[----:B------:R-:W-:Y:S11]  /*20b90*/  MOV R27, R19 ;  /* 0x00000013001b7202 */ /* 0x000ff60000000f00 */
[----:B------:R-:W-:Y:S11]  /*20ba0*/  @!UPT UIADD3 URZ, URZ, URZ, URZ ;  /* 0x0000003f3f3ff290 */ /* 0x000ff6000fffe03f */
[----:B------:R-:W-:Y:S01]  /*20bb0*/  @!UPT UIADD3 URZ, URZ, URZ, URZ ;  /* 0x0000003f3f3ff290 */ /* 0x000fe2000fffe03f */
[----:B------:R-:W-:Y:S01]  /*20bc0*/  MOV R9, R14 ;  /* 0x0000000e00097202 */ /* 0x000fe20000000f00 */
[----:B------:R-:W-:Y:S01]  /*20bd0*/  IMAD.MOV.U32 R8, RZ, RZ, R15 ;  /* 0x000000ffff087224 */ /* 0x000fe200078e000f */
[----:B------:R-:W-:Y:S01]  /*20be0*/  STL.64 [R1+0x210], R12 ;  /* 0x0002100c01007387 */ /* 0x000fe20000100a00 */
[----:B---3--:R-:W-:Y:S03]  /*20bf0*/  STL.64 [R1+0x5220], R10 ;  /* 0x0052200a01007387 */ /* 0x008fe60000100a00 */
[----:B------:R0:W-:Y:S04]  /*20c00*/  STL.64 [R1+0x5218], R8 ;  /* 0x0052180801007387 */ /* 0x0001e80000100a00 */
[----:B0-----:R-:W2:Y:S01]  /*20c10*/  LDL.LU R8, [R1+0x200] ;  /* 0x0002000001087983 */ /* 0x001ea20000300800 */
[----:B------:R-:W2:Y:S02]  /*20c20*/  LDL.LU R9, [R1+0x204] ;  /* 0x0002040001097983 */ /* 0x000ea40000300800 */
[----:B------:R-:W2:Y:S02]  /*20c30*/  LDL.LU R10, [R1+0x208] ;  /* 0x00020800010a7983 */ /* 0x000ea40000300800 */
[----:B------:R-:W2:Y:S01]  /*20c40*/  LDL.LU R11, [R1+0x20c] ;  /* 0x00020c00010b7983 */ /* 0x000ea20000300800 */
[----:B------:R-:W3:Y:S01]  /*20c50*/  LDL.LU R16, [R1+0x1b0] ;  /* 0x0001b00001107983 */ /* 0x000ee20000300800 */
[----:B------:R-:W3:Y:S02]  /*20c60*/  LDL.LU R17, [R1+0x1b4] ;  /* 0x0001b40001117983 */ /* 0x000ee40000300800 */
[----:B------:R-:W4:Y:S02]  /*20c70*/  LDL.LU R18, [R1+0x1b8] ;  /* 0x0001b80001127983 */ /* 0x000f240000300800 */
[----:B------:R-:W4:Y:S01]  /*20c80*/  LDL.LU R19, [R1+0x1bc] ;  /* 0x0001bc0001137983 */ /* 0x000f220000300800 */
[----:B------:R-:W2:Y:S01]  /*20c90*/  LDL.LU R12, [R1+0x1f0] ;  /* 0x0001f000010c7983 */ /* 0x000ea20000300800 */
[----:B------:R-:W2:Y:S02]  /*20ca0*/  LDL.LU R13, [R1+0x1f4] ;  /* 0x0001f400010d7983 */ /* 0x000ea40000300800 */
[----:B------:R-:W2:Y:S02]  /*20cb0*/  LDL.LU R14, [R1+0x1f8] ;  /* 0x0001f800010e7983 */ /* 0x000ea40000300800 */
[----:B------:R-:W2:Y:S01]  /*20cc0*/  LDL.LU R15, [R1+0x1fc] ;  /* 0x0001fc00010f7983 */ /* 0x000ea20000300800 */
[----:B----4-:R0:W-:Y:S01]  /*20cd0*/  STL.64 [R1+0x51e0], R18 ;  /* 0x0051e01201007387 */ /* 0x0101e20000100a00 */
[----:B---3--:R1:W-:Y:S03]  /*20ce0*/  STL.64 [R1+0x51d8], R16 ;  /* 0x0051d81001007387 */ /* 0x0083e60000100a00 */
[----:B0-----:R-:W3:Y:S04]  /*20cf0*/  LDL.LU.64 R18, [R1+0xa8] ;  /* 0x0000a80001127983 */ /* 0x001ee80000300a00 */
[----:B---3--:R0:W-:Y:S01]  /*20d00*/  STL.64 [R1+0x51f0], R18 ;  /* 0x0051f01201007387 */ /* 0x0081e20000100a00 */
[----:B-1----:R-:W3:Y:S02]  /*20d10*/  LDL.LU R16, [R1+0x1d0] ;  /* 0x0001d00001107983 */ /* 0x002ee40000300800 */
[----:B------:R-:W3:Y:S01]  /*20d20*/  LDL.LU R17, [R1+0x1d4] ;  /* 0x0001d40001117983 */ /* 0x000ee20000300800 */
[----:B0-----:R-:W3:Y:S01]  /*20d30*/  LDL.LU R18, [R1+0x1d8] ;  /* 0x0001d80001127983 */ /* 0x001ee20000300800 */
[----:B------:R-:W3:Y:S02]  /*20d40*/  LDL.LU R19, [R1+0x1dc] ;  /* 0x0001dc0001137983 */ /* 0x000ee40000300800 */
[----:B------:R-:W-:Y:S02]  /*20d50*/  STL.64 [R1+0x51b0], R26 ;  /* 0x0051b01a01007387 */ /* 0x000fe40000100a00 */
[----:B------:R0:W-:Y:S02]  /*20d60*/  STL.64 [R1+0x51a8], R24 ;  /* 0x0051a81801007387 */ /* 0x0001e40000100a00 */
[----:B0-----:R-:W4:Y:S01]  /*20d70*/  LDL.LU R24, [R1+0x1a0] ;  /* 0x0001a00001187983 */ /* 0x001f220000300800 */
[----:B------:R-:W4:Y:S01]  /*20d80*/  LDL.LU R25, [R1+0x1a4] ;  /* 0x0001a40001197983 */ /* 0x000f220000300800 */
[----:B-----5:R-:W-:-:S02]  /*20d90*/  MOV R26, R6 ;  /* 0x00000006001a7202 */ /* 0x020fc40000000f00 */
[----:B------:R-:W-:Y:S01]  /*20da0*/  MOV R27, R7 ;  /* 0x00000007001b7202 */ /* 0x000fe20000000f00 */
[----:B------:R-:W2:Y:S01]  /*20db0*/  LDL.LU R6, [R1+0x522c] ;  /* 0x00522c0001067983 */ /* 0x000ea20000300800 */
[----:B------:R-:W2:Y:S03]  /*20dc0*/  LDL.LU R7, [R1+0x5228] ;  /* 0x0052280001077983 */ /* 0x000ea60000300800 */
[----:B------:R0:W-:Y:S04]  /*20dd0*/  STL.64 [R1+0x51d0], R26 ;  /* 0x0051d01a01007387 */ /* 0x0001e80000100a00 */
[----:B----4-:R1:W-:Y:S01]  /*20de0*/  STL.64 [R1+0x51c8], R24 ;  /* 0x0051c81801007387 */ /* 0x0103e20000100a00 */
[----:B0-----:R-:W4:Y:S01]  /*20df0*/  LDL.LU.64 R26, [R1+0x98] ;  /* 0x00009800011a7983 */ /* 0x001f220000300a00 */
[C---:B--2---:R-:W-:Y:S02]  /*20e00*/  HMMA.16816.F32.BF16 R8, R20.reuse, R6, R8 ;  /* 0x000000061408723c */ /* 0x044fe40000041808 */
[----:B----4-:R0:W-:Y:S01]  /*20e10*/  STL.64 [R1+0x51e8], R26 ;  /* 0x0051e81a01007387 */ /* 0x0101e20000100a00 */
[----:B-1----:R-:W2:Y:S02]  /*20e20*/  LDL.LU R24, [R1+0x1c0] ;  /* 0x0001c00001187983 */ /* 0x002ea40000300800 */
[----:B------:R-:W2:Y:S01]  /*20e30*/  LDL.LU R25, [R1+0x1c4] ;  /* 0x0001c40001197983 */ /* 0x000ea20000300800 */
[----:B0-----:R-:W4:Y:S01]  /*20e40*/  LDL.LU R26, [R1+0x1c8] ;  /* 0x0001c800011a7983 */ /* 0x001f220000300800 */
[----:B------:R-:W4:Y:S03]  /*20e50*/  LDL.LU R27, [R1+0x1cc] ;  /* 0x0001cc00011b7983 */ /* 0x000f260000300800 */
[----:B----4-:R0:W-:Y:S01]  /*20e60*/  STL.64 [R1+0x5200], R26 ;  /* 0x0052001a01007387 */ /* 0x0101e20000100a00 */
[----:B--2---:R-:W-:Y:S03]  /*20e70*/  STL.64 [R1+0x51f8], R24 ;  /* 0x0051f81801007387 */ /* 0x004fe60000100a00 */
[----:B0-----:R-:W3:Y:S09]  /*20e80*/  LDL.LU.64 R26, [R1+0xb8] ;  /* 0x0000b800011a7983 */ /* 0x001ef20000300a00 */
[----:B------:R-:W-:Y:S02]  /*20e90*/  STL.64 [R1+0x200], R8 ;  /* 0x0002000801007387 */ /* 0x000fe40000100a00 */
[----:B------:R0:W-:Y:S02]  /*20ea0*/  STL.64 [R1+0x208], R10 ;  /* 0x0002080a01007387 */ /* 0x0001e40000100a00 */
[----:B0-----:R-:W2:Y:S01]  /*20eb0*/  LDL.LU.64 R10, [R1+0x5220] ;  /* 0x00522000010a7983 */ /* 0x001ea20000300a00 */
[----:B------:R-:W4:Y:S02]  /*20ec0*/  LDL.LU.64 R8, [R1+0x5218] ;  /* 0x0052180001087983 */ /* 0x000f240000300a00 */
[----:B------:R-:W-:Y:S02]  /*20ed0*/  STL.64 [R1+0x5088], R6 ;  /* 0x0050880601007387 */ /* 0x000fe40000100a00 */
[----:B------:R0:W-:Y:S02]  /*20ee0*/  STL.64 [R1+0x5080], R4 ;  /* 0x0050800401007387 */ /* 0x0001e40000100a00 */
[----:B0-----:R-:W5:Y:S01]  /*20ef0*/  LDL.LU R4, [R1+0x1e0] ;  /* 0x0001e00001047983 */ /* 0x001f620000300800 */
[----:B------:R-:W5:Y:S02]  /*20f00*/  LDL.LU R5, [R1+0x1e4] ;  /* 0x0001e40001057983 */ /* 0x000f640000300800 */
[----:B------:R-:W5:Y:S02]  /*20f10*/  LDL.LU R6, [R1+0x1e8] ;  /* 0x0001e80001067983 */ /* 0x000f640000300800 */
[----:B------:R-:W5:Y:S01]  /*20f20*/  LDL.LU R7, [R1+0x1ec] ;  /* 0x0001ec0001077983 */ /* 0x000f620000300800 */
[C---:B--2---:R-:W-:Y:S11]  /*20f30*/  HMMA.16816.F32.BF16 R12, R20.reuse, R10, R12 ;  /* 0x0000000a140c723c */ /* 0x044ff6000004180c */
[----:B------:R-:W-:Y:S11]  /*20f40*/  @!UPT UIADD3 URZ, URZ, URZ, URZ ;  /* 0x0000003f3f3ff290 */ /* 0x000ff6000fffe03f */
[----:B------:R-:W-:Y:S01]  /*20f50*/  @!UPT UIADD3 URZ, URZ, URZ, URZ ;  /* 0x0000003f3f3ff290 */ /* 0x000fe2000fffe03f */
[----:B------:R-:W-:Y:S01]  /*20f60*/  STL.64 [R1+0x1f0], R12 ;  /* 0x0001f00c01007387 */ /* 0x000fe20000100a00 */
[----:B------:R0:W-:Y:S03]  /*20f70*/  STL.64 [R1+0x1f8], R14 ;  /* 0x0001f80e01007387 */ /* 0x0001e60000100a00 */
[----:B0-----:R-:W5:Y:S01]  /*20f80*/  LDL.LU.64 R14, [R1+0x5210] ;  /* 0x00521000010e7983 */ /* 0x001f620000300a00 */
[----:B------:R-:W2:Y:S01]  /*20f90*/  LDL.LU.64 R12, [R1+0x5208] ;  /* 0x00520800010c7983 */ /* 0x000ea20000300a00 */
[C---:B---3--:R-:W-:Y:S01]  /*20fa0*/  HMMA.16816.F32.BF16 R16, R20.reuse, R26, R16 ;  /* 0x0000001a1410723c */ /* 0x048fe20000041810 */
[----:B------:R-:W-:Y:S01]  /*20fb0*/  STL.64 [R1+0x5078], R10 ;  /* 0x0050780a01007387 */ /* 0x000fe20000100a00 */
[----:B----4-:R0:W-:Y:S04]  /*20fc0*/  STL.64 [R1+0x5070], R8 ;  /* 0x0050700801007387 */ /* 0x0101e80000100a00 */
[----:B0-----:R-:W3:Y:S01]  /*20fd0*/  LDL.LU R8, [R1+0x180] ;  /* 0x0001800001087983 */ /* 0x001ee20000300800 */
[----:B------:R-:W3:Y:S02]  /*20fe0*/  LDL.LU R9, [R1+0x184] ;  /* 0x0001840001097983 */ /* 0x000ee40000300800 */
[----:B------:R-:W-:Y:S01]  /*20ff0*/  IMAD.MOV.U32 R10, RZ, RZ, R2 ;  /* 0x000000ffff0a7224 */ /* 0x000fe200078e0002 */
[----:B------:R-:W-:Y:S11]  /*21000*/  MOV R11, R0 ;  /* 0x00000000000b7202 */ /* 0x000ff60000000f00 */
[----:B------:R-:W-:Y:S03]  /*21010*/  @!UPT UIADD3 URZ, URZ, URZ, URZ ;  /* 0x0000003f3f3ff290 */ /* 0x000fe6000fffe03f */
[----:B------:R-:W-:Y:S02]  /*21020*/  MOV R2, R18 ;  /* 0x0000001200027202 */ /* 0x000fe40000000f00 */
[----:B------:R-:W-:Y:S01]  /*21030*/  MOV R0, R19 ;  /* 0x0000001300007202 */ /* 0x000fe20000000f00 */
[C---:B-----5:R-:W-:Y:S01]  /*21040*/  HMMA.16816.F32.BF16 R4, R20.reuse, R14, R4 ;  /* 0x0000000e1404723c */ /* 0x060fe20000041804 */
[----:B------:R0:W-:Y:S01]  /*21050*/  STL.64 [R1+0x5098], R14 ;  /* 0x0050980e01007387 */ /* 0x0001e20000100a00 */
[----:B--2---:R-:W-:Y:S11]  /*21060*/  STL.64 [R1+0x5090], R12 ;  /* 0x0050900c01007387 */ /* 0x004ff60000100a00 */
[----:B------:R-:W-:Y:S10]  /*21070*/  @!UPT UIADD3 URZ, URZ, URZ, URZ ;  /* 0x0000003f3f3ff290 */ /* 0x000ff4000fffe03f */
[----:B------:R1:W-:Y:S01]  /*21080*/  STL.64 [R1+0x1e0], R4 ;  /* 0x0001e00401007387 */ /* 0x0003e20000100a00 */
[----:B------:R2:W-:Y:S02]  /*21090*/  STL.64 [R1+0x1e8], R6 ;  /* 0x0001e80601007387 */ /* 0x0005e40000100a00 */
[----:B0-----:R-:W3:Y:S01]  /*210a0*/  LDL.LU.64 R14, [R1+0x78] ;  /* 0x00007800010e7983 */ /* 0x001ee20000300a00 */
[----:B-1----:R-:W-:Y:S01]  /*210b0*/  MOV R5, R26 ;  /* 0x0000001a00057202 */ /* 0x002fe20000000f00 */
[----:B------:R-:W-:Y:S02]  /*210c0*/  IMAD.MOV.U32 R4, RZ, RZ, R27 ;  /* 0x000000ffff047224 */ /* 0x000fe400078e001b */
[----:B------:R-:W4:Y:S01]  /*210d0*/  LDL.LU.64 R26, [R1+0x5200] ;  /* 0x00520000011a7983 */ /* 0x000f220000300a00 */
[----:B------:R-:W4:Y:S02]  /*210e0*/  LDL.LU.64 R24, [R1+0x51f8] ;  /* 0x0051f80001187983 */ /* 0x000f240000300a00 */
[----:B------:R-:W-:Y:S02]  /*210f0*/  STL.64 [R1+0x1d0], R16 ;  /* 0x0001d01001007387 */ /* 0x000fe40000100a00 */
[----:B------:R-:W4:Y:S01]  /*21100*/  LDL.LU.64 R18, [R1+0x51f0] ;  /* 0x0051f00001127983 */ /* 0x000f220000300a00 */
[----:B------:R-:W-:Y:S01]  /*21110*/  STL [R1+0x4f84], R0 ;  /* 0x004f840001007387 */ /* 0x000fe20000100800 */
[----:B------:R-:W-:Y:S01]  /*21120*/  STL [R1+0x4f80], R2 ;  /* 0x004f800201007387 */ /* 0x000fe20000100800 */
[C---:B----4-:R-:W-:Y:S01]  /*21130*/  HMMA.16816.F32.BF16 R24, R20.reuse, R18, R24 ;  /* 0x000000121418723c */ /* 0x050fe20000041818 */
[----:B--2---:R-:W-:Y:S01]  /*21140*/  IMAD.MOV.U32 R7, RZ, RZ, R18 ;  /* 0x000000ffff077224 */ /* 0x004fe200078e0012 */
[----:B------:R-:W-:Y:S11]  /*21150*/  MOV R6, R19 ;  /* 0x0000001300067202 */ /* 0x000ff60000000f00 */
[----:B------:R-:W-:Y:S10]  /*21160*/  @!UPT UIADD3 URZ, URZ, URZ, URZ ;  /* 0x0000003f3f3ff290 */ /* 0x000ff4000fffe03f */
[----:B------:R-:W-:Y:S01]  /*21170*/  STL.64 [R1+0x1c0], R24 ;  /* 0x0001c01801007387 */ /* 0x000fe20000100a00 */
[----:B------:R0:W-:Y:S03]  /*21180*/  STL.64 [R1+0x1c8], R26 ;  /* 0x0001c81a01007387 */ /* 0x0001e60000100a00 */
[----:B0-----:R-:W2:Y:S01]  /*21190*/  LDL.LU.64 R26, [R1+0x51e8] ;  /* 0x0051e800011a7983 */ /* 0x001ea20000300a00 */
[----:B------:R-:W2:Y:S02]  /*211a0*/  LDL.LU.64 R18, [R1+0x51e0] ;  /* 0x0051e00001127983 */ /* 0x000ea40000300a00 */
[----:B------:R-:W2:Y:S02]  /*211b0*/  LDL.LU.64 R16, [R1+0x51d8] ;  /* 0x0051d80001107983 */ /* 0x000ea40000300a00 */
[----:B--2---:R-:W-:Y:S01]  /*211c0*/  HMMA.16816.F32.BF16 R16, R20, R26, R16 ;  /* 0x0000001a1410723c */ /* 0x004fe20000041810 */
[----:B------:R-:W-:Y:S01]  /*211d0*/  MOV R13, R26 ;  /* 0x0000001a000d7202 */ /* 0x000fe20000000f00 */
[----:B------:R-:W-:-:S02]  /*211e0*/  IMAD.MOV.U32 R12, RZ, RZ, R27 ;  /* 0x000000ffff0c7224 */ /* 0x000fc400078e001b */
[----:B------:R-:W2:Y:S01]  /*211f0*/  LDL.LU.64 R26, [R1+0x51d0] ;  /* 0x0051d000011a7983 */ /* 0x000ea20000300a00 */
[----:B------:R-:W2:Y:S11]  /*21200*/  LDL.LU.64 R24, [R1+0x51c8] ;  /* 0x0051c80001187983 */ /* 0x000eb60000300a00 */
[----:B------:R-:W-:Y:S07]  /*21210*/  @!UPT UIADD3 URZ, URZ, URZ, URZ ;  /* 0x0000003f3f3ff290 */ /* 0x000fee000fffe03f */
[----:B------:R-:W-:Y:S01]  /*21220*/  STL [R1+0x1b0], R16 ;  /* 0x0001b01001007387 */ /* 0x000fe20000100800 */
[----:B------:R0:W-:Y:S01]  /*21230*/  STL [R1+0x1bc], R19 ;  /* 0x0001bc1301007387 */ /* 0x0001e20000100800 */
[----:B------:R-:W-:Y:S02]  /*21240*/  MOV R2, R18 ;  /* 0x0000001200027202 */ /* 0x000fe40000000f00 */
[----:B0-----:R-:W2:Y:S01]  /*21250*/  LDL.LU.64 R18, [R1+0x51c0] ;  /* 0x0051c00001127983 */ /* 0x001ea20000300a00 */
[----:B------:R-:W-:Y:S02]  /*21260*/  MOV R0, R17 ;  /* 0x0000001100007202 */ /* 0x000fe40000000f00 */
[----:B------:R-:W4:Y:S01]  /*21270*/  LDL.LU.64 R16, [R1+0x51b8] ;  /* 0x0051b80001107983 */ /* 0x000f220000300a00 */
[C---:B--2---:R-:W-:Y:S08]  /*21280*/  HMMA.16816.F32.BF16 R24, R20.reuse, R18, R24 ;  /* 0x000000121418723c */ /* 0x044ff00000041818 */
[----:B---3--:R-:W-:Y:S07]  /*21290*/  HMMA.16816.F32.BF16 R20, R20, R14, R8 ;  /* 0x0000000e1414723c */ /* 0x008fee0000041808 */
[----:B------:R-:W-:Y:S01]  /*212a0*/  IMAD.MOV.U32 R8, RZ, RZ, R15 ;  /* 0x000000ffff087224 */ /* 0x000fe200078e000f */
[----:B------:R-:W-:-:S07]  /*212b0*/  MOV R9, R14 ;  /* 0x0000000e00097202 */ /* 0x000fce0000000f00 */
[----:B------:R-:W-:Y:S01]  /*212c0*/  STL.64 [R1+0x1a0], R24 ;  /* 0x0001a01801007387 */ /* 0x000fe20000100a00 */
[----:B------:R0:W-:Y:S03]  /*212d0*/  STL.64 [R1+0x1a8], R26 ;  /* 0x0001a81a01007387 */ /* 0x0001e60000100a00 */
[----:B0-----:R-:W2:Y:S01]  /*212e0*/  LDL.LU.64 R26, [R1+0x51b0] ;  /* 0x0051b000011a7983 */ /* 0x001ea20000300a00 */
[----:B------:R-:W3:Y:S02]  /*212f0*/  LDL.LU.64 R24, [R1+0x51a8] ;  /* 0x0051a80001187983 */ /* 0x000ee40000300a00 */
[----:B------:R0:W-:Y:S02]  /*21300*/  STL.64 [R1+0x5018], R18 ;  /* 0x0050181201007387 */ /* 0x0001e40000100a00 */
[----:B0-----:R-:W-:Y:S01]  /*21310*/  IMAD.MOV.U32 R18, RZ, RZ, R13 ;  /* 0x000000ffff127224 */ /* 0x001fe200078e000d */
[----:B------:R-:W-:-:S05]  /*21320*/  MOV R19, R12 ;  /* 0x0000000c00137202 */ /* 0x000fca0000000f00 */
[----:B------:R0:W-:Y:S01]  /*21330*/  STL.64 [R1+0x5030], R18 ;  /* 0x0050301201007387 */ /* 0x0001e20000100a00 */
[----:B------:R-:W-:Y:S02]  /*21340*/  STL.64 [R1+0x180], R20 ;  /* 0x0001801401007387 */ /* 0x000fe40000100a00 */
[----:B------:R1:W-:Y:S02]  /*21350*/  STL.64 [R1+0x188], R22 ;  /* 0x0001881601007387 */ /* 0x0003e40000100a00 */
[----:B0-----:R-:W-:Y:S01]  /*21360*/  IMAD.MOV.U32 R18, RZ, RZ, R7 ;  /* 0x000000ffff127224 */ /* 0x001fe200078e0007 */
[----:B------:R-:W-:Y:S02]  /*21370*/  MOV R19, R6 ;  /* 0x0000000600137202 */ /* 0x000fe40000000f00 */
[----:B-1----:R-:W-:Y:S02]  /*21380*/  MOV R22, R9 ;  /* 0x0000000900167202 */ /* 0x002fe40000000f00 */
[----:B------:R-:W-:Y:S01]  /*21390*/  MOV R23, R8 ;  /* 0x0000000800177202 */ /* 0x000fe20000000f00 */
[----:B------:R-:W-:Y:S04]  /*213a0*/  STL.64 [R1+0x5048], R18 ;  /* 0x0050481201007387 */ /* 0x000fe80000100a00 */
[----:B------:R0:W-:Y:S02]  /*213b0*/  STL.64 [R1+0x5010], R22 ;  /* 0x0050101601007387 */ /* 0x0001e40000100a00 */
[----:B------:R-:W5:Y:S02]  /*213c0*/  LDL.LU R20, [R1+0x290] ;  /* 0x0002900001147983 */ /* 0x000f640000300800 */
[----:B------:R-:W5:Y:S01]  /*213d0*/  LDL.LU R21, [R1+0x294] ;  /* 0x0002940001157983 */ /* 0x000f620000300800 */
[----:B0-----:R-:W3:Y:S01]  /*213e0*/  LDL.LU R22, [R1+0x298] ;  /* 0x0002980001167983 */ /* 0x001ee20000300800 */
[----:B------:R-:W3:Y:S02]  /*213f0*/  LDL.LU R23, [R1+0x29c] ;  /* 0x00029c0001177983 */ /* 0x000ee40000300800 */
[----:B------:R-:W3:Y:S02]  /*21400*/  LDL.LU R8, [R1+0xf0] ;  /* 0x0000f00001087983 */ /* 0x000ee40000300800 */
[----:B------:R-:W3:Y:S01]  /*21410*/  LDL.LU R9, [R1+0xf4] ;  /* 0x0000f40001097983 */ /* 0x000ee20000300800 */
[----:B------:R-:W3:Y:S01]  /*21420*/  LDL.LU R10, [R1+0xf8] ;  /* 0x0000f800010a7983 */ /* 0x000ee20000300800 */
[----:B------:R-:W3:Y:S01]  /*21430*/  LDL.LU R11, [R1+0xfc] ;  /* 0x0000fc00010b7983 */ /* 0x000ee20000300800 */
[----:B------:R-:W-:-:S02]  /*21440*/  MOV R6, R3 ;  /* 0x0000000300067202 */ /* 0x000fc40000000f00 */
[----:B--2---:R-:W-:Y:S01]  /*21450*/  MOV R7, R27 ;  /* 0x0000001b00077202 */ /* 0x004fe20000000f00 */
[----:B---3--:R0:W-:Y:S01]  /*21460*/  STL.64 [R1+0x50a8], R10 ;  /* 0x0050a80a01007387 */ /* 0x0081e20000100a00 */
[----:B------:R-:W-:Y:S02]  /*21470*/  STL.64 [R1+0x50a0], R8 ;  /* 0x0050a00801007387 */ /* 0x000fe40000100a00 */
[----:B------:R-:W2:Y:S02]  /*21480*/  LDL.LU R3, [R1+0x51a0] ;  /* 0x0051a00001037983 */ /* 0x000ea40000300800 */
[----:B------:R-:W3:Y:S01]  /*21490*/  LDL.LU R27, [R1+0x519c] ;  /* 0x00519c00011b7983 */ /* 0x000ee20000300800 */
[----:B------:R-:W-:Y:S01]  /*214a0*/  STL.64 [R1+0x50b0], R6 ;  /* 0x0050b00601007387 */ /* 0x000fe20000100a00 */
[----:B------:R-:W2:Y:S02]  /*214b0*/  LDL.LU R12, [R1+0x100] ;  /* 0x00010000010c7983 */ /* 0x000ea40000300800 */
[----:B------:R-:W2:Y:S02]  /*214c0*/  LDL.LU R13, [R1+0x104] ;  /* 0x00010400010d7983 */ /* 0x000ea40000300800 */
[----:B------:R-:W2:Y:S01]  /*214d0*/  LDL.LU R14, [R1+0x108] ;  /* 0x00010800010e7983 */ /* 0x000ea20000300800 */
[----:B------:R-:W2:Y:S01]  /*214e0*/  LDL.LU R15, [R1+0x10c] ;  /* 0x00010c00010f7983 */ /* 0x000ea20000300800 */
[----:B0-----:R-:W-:Y:S01]  /*214f0*/  IMAD.MOV.U32 R10, RZ, RZ, R29 ;  /* 0x000000ffff0a7224 */ /* 0x001fe200078e001d */
[----:B------:R-:W-:-:S02]  /*21500*/  MOV R11, R25 ;  /* 0x00000019000b7202 */ /* 0x000fc40000000f00 */
[----:B--2---:R0:W-:Y:S01]  /*21510*/  STL.64 [R1+0x50c0], R14 ;  /* 0x0050c00e01007387 */ /* 0x0041e20000100a00 */
[----:B------:R-:W-:Y:S02]  /*21520*/  STL.64 [R1+0x50b8], R12 ;  /* 0x0050b80c01007387 */ /* 0x000fe40000100a00 */
[----:B------:R-:W2:Y:S02]  /*21530*/  LDL.LU R29, [R1+0x5198] ;  /* 0x00519800011d7983 */ /* 0x000ea40000300800 */
[----:B------:R-:W2:Y:S01]  /*21540*/  LDL.LU R25, [R1+0x5194] ;  /* 0x0051940001197983 */ /* 0x000ea20000300800 */
[----:B------:R1:W-:Y:S01]  /*21550*/  STL.64 [R1+0x50c8], R10 ;  /* 0x0050c80a01007387 */ /* 0x0003e20000100a00 */
[----:B0-----:R-:W-:Y:S01]  /*21560*/  MOV R14, R26 ;  /* 0x0000001a000e7202 */ /* 0x001fe20000000f00 */
[----:B----4-:R-:W-:Y:S02]  /*21570*/  IMAD.MOV.U32 R15, RZ, RZ, R16 ;  /* 0x000000ffff0f7224 */ /* 0x010fe400078e0010 */
[----:B------:R-:W4:Y:S01]  /*21580*/  LDL.LU R26, [R1+0x5190] ;  /* 0x00519000011a7983 */ /* 0x000f220000300800 */
[----:B------:R-:W2:Y:S03]  /*21590*/  LDL.LU R16, [R1+0x518c] ;  /* 0x00518c0001107983 */ /* 0x000ea60000300800 */
[----:B------:R0:W-:Y:S01]  /*215a0*/  STL.64 [R1+0x50d0], R14 ;  /* 0x0050d00e01007387 */ /* 0x0001e20000100a00 */
[----:B------:R-:W2:Y:S02]  /*215b0*/  LDL.LU R8, [R1+0x120] ;  /* 0x0001200001087983 */ /* 0x000ea40000300800 */
[----:B------:R-:W2:Y:S02]  /*215c0*/  LDL.LU R9, [R1+0x124] ;  /* 0x0001240001097983 */ /* 0x000ea40000300800 */
[----:B-1----:R-:W2:Y:S01]  /*215d0*/  LDL.LU R10, [R1+0x128] ;  /* 0x00012800010a7983 */ /* 0x002ea20000300800 */
[----:B------:R-:W2:Y:S01]  /*215e0*/  LDL.LU R11, [R1+0x12c] ;  /* 0x00012c00010b7983 */ /* 0x000ea20000300800 */
[----:B0-----:R-:W-:-:S02]  /*215f0*/  MOV R14, R17 ;  /* 0x00000011000e7202 */ /* 0x001fc40000000f00 */
[----:B------:R-:W-:Y:S01]  /*21600*/  MOV R15, R24 ;  /* 0x00000018000f7202 */ /* 0x000fe20000000f00 */
[----:B--2---:R-:W-:Y:S01]  /*21610*/  STL.64 [R1+0x50e0], R10 ;  /* 0x0050e00a01007387 */ /* 0x004fe20000100a00 */
[----:B------:R0:W-:Y:S02]  /*21620*/  STL.64 [R1+0x50d8], R8 ;  /* 0x0050d80801007387 */ /* 0x0001e40000100a00 */
[----:B------:R-:W2:Y:S02]  /*21630*/  LDL.LU R17, [R1+0x5188] ;  /* 0x0051880001117983 */ /* 0x000ea40000300800 */
[----:B------:R-:W2:Y:S01]  /*21640*/  LDL.LU R24, [R1+0x5184] ;  /* 0x0051840001187983 */ /* 0x000ea20000300800 */
[----:B------:R1:W-:Y:S04]  /*21650*/  STL.64 [R1+0x50e8], R14 ;  /* 0x0050e80e01007387 */ /* 0x0003e80000100a00 */
[----:B0-----:R-:W2:Y:S01]  /*21660*/  LDL.LU R8, [R1+0x130] ;  /* 0x0001300001087983 */ /* 0x001ea20000300800 */
[----:B------:R-:W2:Y:S02]  /*21670*/  LDL.LU R9, [R1+0x134] ;  /* 0x0001340001097983 */ /* 0x000ea40000300800 */
[----:B------:R-:W2:Y:S02]  /*21680*/  LDL.LU R10, [R1+0x138] ;  /* 0x00013800010a7983 */ /* 0x000ea40000300800 */
[----:B------:R-:W2:Y:S02]  /*21690*/  LDL.LU R11, [R1+0x13c] ;  /* 0x00013c00010b7983 */ /* 0x000ea40000300800 */
[----:B-1----:R-:W-:Y:S01]  /*216a0*/  IMAD.MOV.U32 R14, RZ, RZ, R3 ;  /* 0x000000ffff0e7224 */ /* 0x002fe200078e0003 */
[----:B------:R-:W-:Y:S01]  /*216b0*/  MOV R15, R28 ;  /* 0x0000001c000f7202 */ /* 0x000fe20000000f00 */
[----:B--2---:R-:W-:Y:S01]  /*216c0*/  STL.64 [R1+0x50f8], R10 ;  /* 0x0050f80a01007387 */ /* 0x004fe20000100a00 */
[----:B------:R-:W-:Y:S02]  /*216d0*/  STL.64 [R1+0x50f0], R8 ;  /* 0x0050f00801007387 */ /* 0x000fe40000100a00 */
[----:B------:R-:W2:Y:S02]  /*216e0*/  LDL.LU R3, [R1+0x5180] ;  /* 0x0051800001037983 */ /* 0x000ea40000300800 */
[----:B------:R-:W2:Y:S01]  /*216f0*/  LDL.LU R28, [R1+0x517c] ;  /* 0x00517c00011c7983 */ /* 0x000ea20000300800 */
[----:B------:R0:W-:Y:S02]  /*21700*/  STL.64 [R1+0x5100], R14 ;  /* 0x0051000e01007387 */ /* 0x0001e40000100a00 */
[----:B0-----:R-:W-:Y:S01]  /*21710*/  MOV R14, R29 ;  /* 0x0000001d000e7202 */ /* 0x001fe20000000f00 */
[----:B---3--:R-:W-:Y:S01]  /*21720*/  IMAD.MOV.U32 R15, RZ, RZ, R27 ;  /* 0x000000ffff0f7224 */ /* 0x008fe200078e001b */
[----:B------:R-:W3:Y:S01]  /*21730*/  LDL.LU R29, [R1+0x5178] ;  /* 0x00517800011d7983 */ /* 0x000ee20000300800 */
[----:B------:R-:W2:Y:S03]  /*21740*/  LDL.LU R27, [R1+0x5174] ;  /* 0x00517400011b7983 */ /* 0x000ea60000300800 */
[----:B------:R4:W-:Y:S01]  /*21750*/  STL.64 [R1+0x5118], R14 ;  /* 0x0051180e01007387 */ /* 0x0009e20000100a00 */
[----:B------:R-:W2:Y:S02]  /*21760*/  LDL.LU R8, [R1+0x140] ;  /* 0x0001400001087983 */ /* 0x000ea40000300800 */
[----:B------:R-:W2:Y:S02]  /*21770*/  LDL.LU R9, [R1+0x144] ;  /* 0x0001440001097983 */ /* 0x000ea40000300800 */
[----:B------:R-:W2:Y:S01]  /*21780*/  LDL.LU R10, [R1+0x148] ;  /* 0x00014800010a7983 */ /* 0x000ea20000300800 */
[----:B------:R-:W2:Y:S01]  /*21790*/  LDL.LU R11, [R1+0x14c] ;  /* 0x00014c00010b7983 */ /* 0x000ea20000300800 */
[----:B----4-:R-:W-:-:S02]  /*217a0*/  MOV R14, R26 ;  /* 0x0000001a000e7202 */ /* 0x010fc40000000f00 */
[----:B------:R-:W-:Y:S01]  /*217b0*/  MOV R15, R25 ;  /* 0x00000019000f7202 */ /* 0x000fe20000000f00 */
[----:B------:R-:W4:Y:S01]  /*217c0*/  LDL.LU R26, [R1+0x5170] ;  /* 0x00517000011a7983 */ /* 0x000f220000300800 */
[----:B------:R-:W3:Y:S03]  /*217d0*/  LDL.LU R25, [R1+0x516c] ;  /* 0x00516c0001197983 */ /* 0x000ee60000300800 */
[----:B------:R-:W-:Y:S04]  /*217e0*/  STL.64 [R1+0x5130], R14 ;  /* 0x0051300e01007387 */ /* 0x000fe80000100a00 */
[----:B--2---:R-:W-:Y:S01]  /*217f0*/  STL.64 [R1+0x5110], R10 ;  /* 0x0051100a01007387 */ /* 0x004fe20000100a00 */
[----:B------:R0:W-:Y:S03]  /*21800*/  STL.64 [R1+0x5108], R8 ;  /* 0x0051080801007387 */ /* 0x0001e60000100a00 */
[----:B0-----:R-:W2:Y:S01]  /*21810*/  LDL.LU R8, [R1+0x150] ;  /* 0x0001500001087983 */ /* 0x001ea20000300800 */
[----:B------:R-:W2:Y:S02]  /*21820*/  LDL.LU R9, [R1+0x154] ;  /* 0x0001540001097983 */ /* 0x000ea40000300800 */
[----:B------:R-:W2:Y:S02]  /*21830*/  LDL.LU R10, [R1+0x158] ;  /* 0x00015800010a7983 */ /* 0x000ea40000300800 */
[----:B------:R-:W2:Y:S02]  /*21840*/  LDL.LU R11, [R1+0x15c] ;  /* 0x00015c00010b7983 */ /* 0x000ea40000300800 */
[----:B--2---:R-:W-:Y:S01]  /*21850*/  STL.64 [R1+0x5128], R10 ;  /* 0x0051280a01007387 */ /* 0x004fe20000100a00 */
[----:B------:R0:W-:Y:S03]  /*21860*/  STL.64 [R1+0x5120], R8 ;  /* 0x0051200801007387 */ /* 0x0001e60000100a00 */
[----:B0-----:R-:W2:Y:S01]  /*21870*/  LDL.LU R8, [R1+0x160] ;  /* 0x0001600001087983 */ /* 0x001ea20000300800 */
[----:B------:R-:W2:Y:S02]  /*21880*/  LDL.LU R9, [R1+0x164] ;  /* 0x0001640001097983 */ /* 0x000ea40000300800 */
[----:B------:R-:W2:Y:S02]  /*21890*/  LDL.LU R10, [R1+0x168] ;  /* 0x00016800010a7983 */ /* 0x000ea40000300800 */
[----:B------:R-:W2:Y:S01]  /*218a0*/  LDL.LU R11, [R1+0x16c] ;  /* 0x00016c00010b7983 */ /* 0x000ea20000300800 */
[----:B------:R-:W-:Y:S01]  /*218b0*/  MOV R18, R5 ;  /* 0x0000000500127202 */ /* 0x000fe20000000f00 */
[----:B------:R-:W-:Y:S01]  /*218c0*/  IMAD.MOV.U32 R19, RZ, RZ, R4 ;  /* 0x000000ffff137224 */ /* 0x000fe200078e0004 */
[----:B------:R-:W-:Y:S01]  /*218d0*/  MOV R15, R16 ;  /* 0x00000010000f7202 */ /* 0x000fe20000000f00 */
[----:B------:R-:W-:Y:S01]  /*218e0*/  IMAD.MOV.U32 R14, RZ, RZ, R17 ;  /* 0x000000ffff0e7224 */ /* 0x000fe200078e0011 */
[----:B--2---:R-:W-:Y:S01]  /*218f0*/  STL.64 [R1+0x5140], R10 ;  /* 0x0051400a01007387 */ /* 0x004fe20000100a00 */
[----:B------:R0:W-:Y:S03]  /*21900*/  STL.64 [R1+0x5138], R8 ;  /* 0x0051380801007387 */ /* 0x0001e60000100a00 */
[----:B0-----:R-:W2:Y:S01]  /*21910*/  LDL.LU R8, [R1+0x170] ;  /* 0x0001700001087983 */ /* 0x001ea20000300800 */
[----:B------:R-:W2:Y:S02]  /*21920*/  LDL.LU R9, [R1+0x174] ;  /* 0x0001740001097983 */ /* 0x000ea40000300800 */
[----:B------:R-:W2:Y:S02]  /*21930*/  LDL.LU R10, [R1+0x178] ;  /* 0x00017800010a7983 */ /* 0x000ea40000300800 */
[----:B------:R-:W2:Y:S01]  /*21940*/  LDL.LU R11, [R1+0x17c] ;  /* 0x00017c00010b7983 */ /* 0x000ea20000300800 */
[----:B------:R-:W2:Y:S01]  /*21950*/  LDL.LU R4, [R1+0x110] ;  /* 0x0001100001047983 */ /* 0x000ea20000300800 */
[----:B------:R-:W2:Y:S02]  /*21960*/  LDL.LU R5, [R1+0x114] ;  /* 0x0001140001057983 */ /* 0x000ea40000300800 */
[----:B------:R-:W2:Y:S02]  /*21970*/  LDL.LU R6, [R1+0x118] ;  /* 0x0001180001067983 */ /* 0x000ea40000300800 */
[----:B------:R-:W2:Y:S01]  /*21980*/  LDL.LU R7, [R1+0x11c] ;  /* 0x00011c0001077983 */ /* 0x000ea20000300800 */
[----:B------:R0:W-:Y:S01]  /*21990*/  STL.64 [R1+0x5060], R18 ;  /* 0x0050601201007387 */ /* 0x0001e20000100a00 */
[----:B------:R-:W2:Y:S02]  /*219a0*/  LDL.LU R16, [R1+0xd0] ;  /* 0x0000d00001107983 */ /* 0x000ea40000300800 */
[----:B------:R-:W2:Y:S01]  /*219b0*/  LDL.LU R17, [R1+0xd4] ;  /* 0x0000d40001117983 */ /* 0x000ea20000300800 */
[----:B0-----:R-:W2:Y:S01]  /*219c0*/  LDL.LU R18, [R1+0xd8] ;  /* 0x0000d80001127983 */ /* 0x001ea20000300800 */
[----:B------:R-:W2:Y:S02]  /*219d0*/  LDL.LU R19, [R1+0xdc] ;  /* 0x0000dc0001137983 */ /* 0x000ea40000300800 */
[----:B------:R0:W-:Y:S02]  /*219e0*/  STL.64 [R1+0x5028], R22 ;  /* 0x0050281601007387 */ /* 0x0001e40000100a00 */
[----:B-----5:R3:W-:Y:S01]  /*219f0*/  STL.64 [R1+0x5020], R20 ;  /* 0x0050201401007387 */ /* 0x0207e20000100a00 */
[----:B0-----:R-:W-:-:S02]  /*21a00*/  MOV R22, R3 ;  /* 0x0000000300167202 */ /* 0x001fc40000000f00 */
[----:B---3--:R-:W-:Y:S02]  /*21a10*/  MOV R20, R29 ;  /* 0x0000001d00147202 */ /* 0x008fe40000000f00 */
[----:B------:R-:W-:Y:S01]  /*21a20*/  MOV R23, R24 ;  /* 0x0000001800177202 */ /* 0x000fe20000000f00 */
[----:B------:R-:W3:Y:S01]  /*21a30*/  LDL.LU R29, [R1+0x5168] ;  /* 0x00516800011d7983 */ /* 0x000ee20000300800 */
[----:B------:R-:W-:Y:S02]  /*21a40*/  IMAD.MOV.U32 R21, RZ, RZ, R28 ;  /* 0x000000ffff157224 */ /* 0x000fe400078e001c */
[----:B------:R-:W5:Y:S02]  /*21a50*/  LDL.LU R28, [R1+0x5164] ;  /* 0x00516400011c7983 */ /* 0x000f640000300800 */
[----:B------:R-:W2:Y:S01]  /*21a60*/  LDL.LU R3, [R1+0x5160] ;  /* 0x0051600001037983 */ /* 0x000ea20000300800 */
[----:B------:R-:W2:Y:S01]  /*21a70*/  LDL.LU R24, [R1+0x515c] ;  /* 0x00515c0001187983 */ /* 0x000ea20000300800 */
[----:B------:R-:W-:Y:S02]  /*21a80*/  STL.64 [R1+0x5040], R22 ;  /* 0x0050401601007387 */ /* 0x000fe40000100a00 */
[----:B------:R0:W-:Y:S02]  /*21a90*/  STL.64 [R1+0x5038], R20 ;  /* 0x0050381401007387 */ /* 0x0001e40000100a00 */
[----:B0-----:R-:W-:Y:S01]  /*21aa0*/  IMAD.MOV.U32 R20, RZ, RZ, R25 ;  /* 0x000000ffff147224 */ /* 0x001fe200078e0019 */
[----:B----4-:R-:W-:Y:S01]  /*21ab0*/  MOV R21, R26 ;  /* 0x0000001a00157202 */ /* 0x010fe20000000f00 */
[----:B------:R-:W2:Y:S01]  /*21ac0*/  LDL.LU R25, [R1+0x5158] ;  /* 0x0051580001197983 */ /* 0x000ea20000300800 */
[----:B------:R-:W2:Y:S01]  /*21ad0*/  LDL.LU R26, [R1+0x5154] ;  /* 0x00515400011a7983 */ /* 0x000ea20000300800 */
[----:B------:R-:W-:-:S02]  /*21ae0*/  MOV R22, R27 ;  /* 0x0000001b00167202 */ /* 0x000fc40000000f00 */
[----:B------:R-:W2:Y:S01]  /*21af0*/  LDL.LU R27, [R1+0x5150] ;  /* 0x00515000011b7983 */ /* 0x000ea20000300800 */
[----:B------:R-:W4:Y:S01]  /*21b00*/  LDL.LU R23, [R1+0x2bc] ;  /* 0x0002bc0001177983 */ /* 0x000f220000300800 */
[C---:B--2---:R-:W-:Y:S02]  /*21b10*/  HMMA.16816.F32.BF16 R12, R24.reuse, R14, R8 ;  /* 0x0000000e180c723c */ /* 0x044fe40000041808 */
[----:B----4-:R5:W-:Y:S01]  /*21b20*/  STL.64 [R1+0x5058], R22 ;  /* 0x0050581601007387 */ /* 0x010be20000100a00 */
[----:B------:R0:W-:Y:S01]  /*21b30*/  STL.64 [R1+0x5050], R20 ;  /* 0x0050501401007387 */ /* 0x0001e20000100a00 */
[----:B-----5:R-:W-:Y:S02]  /*21b40*/  MOV R22, R28 ;  /* 0x0000001c00167202 */ /* 0x020fe40000000f00 */
[----:B0-----:R-:W2:Y:S01]  /*21b50*/  LDL.LU R20, [R1+0x2c0] ;  /* 0x0002c00001147983 */ /* 0x001ea20000300800 */
[----:B------:R-:W-:Y:S02]  /*21b60*/  IMAD.MOV.U32 R21, RZ, RZ, R3 ;  /* 0x000000ffff157224 */ /* 0x000fe400078e0003 */
[----:B------:R-:W4:Y:S02]  /*21b70*/  LDL.LU R3, [R1+0x514c] ;  /* 0x00514c0001037983 */ /* 0x000f240000300800 */
[----:B------:R-:W5:Y:S01]  /*21b80*/  LDL.LU R28, [R1+0x5148] ;  /* 0x00514800011c7983 */ /* 0x000f620000300800 */
[----:B------:R-:W2:Y:S01]  /*21b90*/  LDL.LU.64 R10, [R1+0x5140] ;  /* 0x00514000010a7983 */ /* 0x000ea20000300a00 */
[----:B------:R-:W2:Y:S10]  /*21ba0*/  LDL.LU.64 R8, [R1+0x5138] ;  /* 0x0051380001087983 */ /* 0x000eb40000300a00 */
[----:B------:R-:W-:Y:S01]  /*21bb0*/  STL.64 [R1+0x170], R12 ;  /* 0x0001700c01007387 */ /* 0x000fe20000100a00 */
[----:B------:R0:W-:Y:S03]  /*21bc0*/  STL.64 [R1+0x178], R14 ;  /* 0x0001780e01007387 */ /* 0x0001e60000100a00 */
[----:B0-----:R-:W2:Y:S02]  /*21bd0*/  LDL.LU.64 R14, [R1+0x5130] ;  /* 0x00513000010e7983 */ /* 0x001ea40000300a00 */
[C---:B--2---:R-:W-:Y:S02]  /*21be0*/  HMMA.16816.F32.BF16 R12, R24.reuse, R14, R8 ;  /* 0x0000000e180c723c */ /* 0x044fe40000041808 */
[----:B------:R-:W2:Y:S01]  /*21bf0*/  LDL.LU.64 R10, [R1+0x5128] ;  /* 0x00512800010a7983 */ /* 0x000ea20000300a00 */
[----:B------:R-:W2:Y:S11]  /*21c00*/  LDL.LU.64 R8, [R1+0x5120] ;  /* 0x0051200001087983 */ /* 0x000eb60000300a00 */
[----:B------:R-:W-:Y:S09]  /*21c10*/  @!UPT UIADD3 URZ, URZ, URZ, URZ ;  /* 0x0000003f3f3ff290 */ /* 0x000ff2000fffe03f */
        /* <DEDUP_REMOVED lines=25> */
[----:B------:R-:W2:Y:S11]  /*21db0*/  LDL.LU.64 R10, [R1+0x50c8] ;  /* 0x0050c800010a7983 */ /* 0x000eb60000300a00 */
[----:B------:R-:W-:Y:S10]  /*21dc0*/  @!UPT UIADD3 URZ, URZ, URZ, URZ ;  /* 0x0000003f3f3ff290 */ /* 0x000ff4000fffe03f */
[----:B------:R-:W-:Y:S01]  /*21dd0*/  STL.64 [R1+0x120], R12 ;  /* 0x0001200c01007387 */ /* 0x000fe20000100a00 */
[----:B------:R0:W-:Y:S03]  /*21de0*/  STL.64 [R1+0x128], R14 ;  /* 0x0001280e01007387 */ /* 0x0001e60000100a00 */
[----:B0-----:R-:W3:Y:S01]  /*21df0*/  LDL.LU.64 R14, [R1+0x50c0] ;  /* 0x0050c000010e7983 */ /* 0x001ee20000300a00 */
[----:B------:R-:W3:Y:S01]  /*21e00*/  LDL.LU.64 R12, [R1+0x50b8] ;  /* 0x0050b800010c7983 */ /* 0x000ee20000300a00 */
[C---:B--2---:R-:W-:Y:S02]  /*21e10*/  HMMA.16816.F32.BF16 R8, R24.reuse, R10, R4 ;  /* 0x0000000a1808723c */ /* 0x044fe40000041804 */
[----:B------:R-:W3:Y:S11]  /*21e20*/  LDL.LU.64 R6, [R1+0x50b0] ;  /* 0x0050b00001067983 */ /* 0x000ef60000300a00 */
[----:B------:R-:W-:Y:S10]  /*21e30*/  @!UPT UIADD3 URZ, URZ, URZ, URZ ;  /* 0x0000003f3f3ff290 */ /* 0x000ff4000fffe03f */
[----:B------:R-:W-:Y:S01]  /*21e40*/  STL.64 [R1+0x110], R8 ;  /* 0x0001100801007387 */ /* 0x000fe20000100a00 */
[----:B------:R0:W-:Y:S03]  /*21e50*/  STL.64 [R1+0x118], R10 ;  /* 0x0001180a01007387 */ /* 0x0001e60000100a00 */
[----:B0-----:R-:W2:Y:S01]  /*21e60*/  LDL.LU.64 R10, [R1+0x50a8] ;  /* 0x0050a800010a7983 */ /* 0x001ea20000300a00 */
[----:B------:R-:W2:Y:S01]  /*21e70*/  LDL.LU.64 R8, [R1+0x50a0] ;  /* 0x0050a00001087983 */ /* 0x000ea20000300a00 */
[C---:B---3--:R-:W-:Y:S02]  /*21e80*/  HMMA.16816.F32.BF16 R4, R24.reuse, R6, R12 ;  /* 0x000000061804723c */ /* 0x048fe4000004180c */
[----:B------:R-:W3:Y:S01]  /*21e90*/  LDL.LU.64 R14, [R1+0x5098] ;  /* 0x00509800010e7983 */ /* 0x000ee20000300a00 */
[----:B------:R-:W2:Y:S11]  /*21ea0*/  LDL.LU.64 R12, [R1+0x5090] ;  /* 0x00509000010c7983 */ /* 0x000eb60000300a00 */
[----:B------:R-:W-:Y:S09]  /*21eb0*/  @!UPT UIADD3 URZ, URZ, URZ, URZ ;  /* 0x0000003f3f3ff290 */ /* 0x000ff2000fffe03f */
[----:B------:R-:W-:Y:S01]  /*21ec0*/  STL.64 [R1+0x100], R4 ;  /* 0x0001000401007387 */ /* 0x000fe20000100a00 */
[----:B------:R0:W-:Y:S03]  /*21ed0*/  STL.64 [R1+0x108], R6 ;  /* 0x0001080601007387 */ /* 0x0001e60000100a00 */
[----:B0-----:R-:W2:Y:S01]  /*21ee0*/  LDL.LU.64 R6, [R1+0x5088] ;  /* 0x0050880001067983 */ /* 0x001ea20000300a00 */
[----:B------:R-:W3:Y:S01]  /*21ef0*/  LDL.LU.64 R4, [R1+0x5080] ;  /* 0x0050800001047983 */ /* 0x000ee20000300a00 */
[C---:B--2---:R-:W-:Y:S11]  /*21f00*/  HMMA.16816.F32.BF16 R8, R24.reuse, R6, R8 ;  /* 0x000000061808723c */ /* 0x044ff60000041808 */
[----:B------:R-:W-:Y:S11]  /*21f10*/  @!UPT UIADD3 URZ, URZ, URZ, URZ ;  /* 0x0000003f3f3ff290 */ /* 0x000ff6000fffe03f */
[----:B------:R-:W-:Y:S01]  /*21f20*/  @!UPT UIADD3 URZ, URZ, URZ, URZ ;  /* 0x0000003f3f3ff290 */ /* 0x000fe2000fffe03f */
[----:B------:R-:W-:Y:S01]  /*21f30*/  STL.64 [R1+0xf0], R8 ;  /* 0x0000f00801007387 */ /* 0x000fe20000100a00 */
[----:B------:R0:W-:Y:S03]  /*21f40*/  STL.64 [R1+0xf8], R10 ;  /* 0x0000f80a01007387 */ /* 0x0001e60000100a00 */
[----:B0-----:R-:W2:Y:S01]  /*21f50*/  LDL.LU.64 R10, [R1+0x5078] ;  /* 0x00507800010a7983 */ /* 0x001ea20000300a00 */
[----:B------:R-:W2:Y:S02]  /*21f60*/  LDL.LU.64 R8, [R1+0x5070] ;  /* 0x0050700001087983 */ /* 0x000ea40000300a00 */
[----:B------:R-:W2:Y:S02]  /*21f70*/  LDL.LU R6, [R1+0xe8] ;  /* 0x0000e80001067983 */ /* 0x000ea40000300800 */
[----:B----4-:R-:W-:Y:S01]  /*21f80*/  IMAD.MOV.U32 R7, RZ, RZ, R3 ;  /* 0x000000ffff077224 */ /* 0x010fe200078e0003 */
[----:B------:R-:W-:Y:S01]  /*21f90*/  MOV R23, R29 ;  /* 0x0000001d00177202 */ /* 0x000fe20000000f00 */
[----:B---3--:R-:W-:Y:S01]  /*21fa0*/  HMMA.16816.F32.BF16 R16, R24, R14, R16 ;  /* 0x0000000e1810723c */ /* 0x008fe20000041810 */
[----:B------:R-:W0:Y:S04]  /*21fb0*/  S2R R29, SR_TID.X ;  /* 0x00000000001d7919 */ /* 0x000e280000002100 */
[----:B------:R-:W3:Y:S01]  /*21fc0*/  LDL.LU R3, [R1+0x5068] ;  /* 0x0050680001037983 */ /* 0x000ee20000300800 */
[----:B0-----:R-:W-:-:S02]  /*21fd0*/  LOP3.LUT R29, R29, 0x7, RZ, 0xc0, !PT ;  /* 0x000000071d1d7812 */ /* 0x001fc400078ec0ff */
[----:B--2---:R-:W-:Y:S11]  /*21fe0*/  HMMA.16816.F32.BF16 R4, R24, R10, R4 ;  /* 0x0000000a1804723c */ /* 0x004ff60000041804 */
[----:B------:R-:W-:Y:S11]  /*21ff0*/  @!UPT UIADD3 URZ, URZ, URZ, URZ ;  /* 0x0000003f3f3ff290 */ /* 0x000ff6000fffe03f */
[----:B------:R-:W-:Y:S01]  /*22000*/  @!UPT UIADD3 URZ, URZ, URZ, URZ ;  /* 0x0000003f3f3ff290 */ /* 0x000fe2000fffe03f */
[----:B------:R0:W-:Y:S01]  /*22010*/  STL.64 [R1+0xe0], R4 ;  /* 0x0000e00401007387 */ /* 0x0001e20000100a00 */
[----:B------:R-:W-:Y:S02]  /*22020*/  STL.64 [R1+0xe8], R6 ;  /* 0x0000e80601007387 */ /* 0x000fe40000100a00 */
[----:B------:R-:W-:Y:S02]  /*22030*/  STL.64 [R1+0xd0], R16 ;  /* 0x0000d01001007387 */ /* 0x000fe40000100a00 */
[----:B0-----:R-:W-:Y:S01]  /*22040*/  IMAD R5, R29, 0x210, RZ ;  /* 0x000002101d057824 */ /* 0x001fe200078e02ff */
[----:B-----5:R-:W-:-:S04]  /*22050*/  SHF.L.U32 R4, R28, 0x1, RZ ;  /* 0x000000011c047819 */ /* 0x020fc800000006ff */
[----:B------:R-:W-:Y:S02]  /*22060*/  LOP3.LUT R11, R5, 0x30, R4, 0x78, !PT ;  /* 0x00000030050b7812 */ /* 0x000fe400078e7804 */
[----:B------:R-:W-:Y:S01]  /*22070*/  MOV R29, R18 ;  /* 0x00000012001d7202 */ /* 0x000fe20000000f00 */
[----:B------:R-:W-:Y:S01]  /*22080*/  IMAD.MOV.U32 R28, RZ, RZ, R19 ;  /* 0x000000ffff1c7224 */ /* 0x000fe200078e0013 */
[----:B---3--:R-:W-:Y:S04]  /*22090*/  LDSM.16.MT88.4 R4, [R3+0x10000] ;  /* 0x010000000304783b */ /* 0x008fe80000004200 */
[----:B------:R-:W0:Y:S04]  /*220a0*/  LDSM.16.M88.4 R16, [R11+0x20100] ;  /* 0x020100000b10783b */ /* 0x000e280000000200 */
[----:B------:R-:W-:Y:S01]  /*220b0*/  STL [R1+0x4ed4], R28 ;  /* 0x004ed41c01007387 */ /* 0x000fe20000100800 */
[----:B------:R-:W-:Y:S03]  /*220c0*/  STL [R1+0x4ed0], R29 ;  /* 0x004ed01d01007387 */ /* 0x000fe60000100800 */
[----:B0-----:R-:W-:Y:S01]  /*220d0*/  STL.64 [R1+0xc0], R16 ;  /* 0x0000c01001007387 */ /* 0x001fe20000100a00 */
        /* <DEDUP_REMOVED lines=30> */
[----:B--2---:R-:W-:Y:S01]  /*222c0*/  HMMA.16816.F32.BF16 R16, R24, R22, R16 ;  /* 0x000000161810723c */ /* 0x004fe20000041810 */
[----:B------:R-:W-:Y:S04]  /*222d0*/  LDSM.16.M88.4 R20, [R11+0x22100] ;  /* 0x022100000b14783b */ /* 0x000fe80000000200 */
[----:B------:R-:W2:Y:S02]  /*222e0*/  LDL.LU R24, [R1+0x280] ;  /* 0x0002800001187983 */ /* 0x000ea40000300800 */
[----:B------:R-:W-:-:S02]  /*222f0*/  MOV R26, R13 ;  /* 0x0000000d001a7202 */ /* 0x000fc40000000f00 */
[----:B------:R-:W-:Y:S02]  /*22300*/  MOV R27, R12 ;  /* 0x0000000c001b7202 */ /* 0x000fe40000000f00 */
[----:B------:R-:W0:Y:S11]  /*22310*/  LDSM.16.M88.4 R12, [R11+0x21100] ;  /* 0x021100000b0c783b */ /* 0x000e360000000200 */
[----:B------:R-:W-:Y:S01]  /*22320*/  @!UPT UIADD3 URZ, URZ, URZ, URZ ;  /* 0x0000003f3f3ff290 */ /* 0x000fe2000fffe03f */
[----:B------:R-:W-:Y:S01]  /*22330*/  STL.64 [R1+0x190], R16 ;  /* 0x0001901001007387 */ /* 0x000fe20000100a00 */
[----:B------:R-:W-:Y:S02]  /*22340*/  STL.64 [R1+0x198], R18 ;  /* 0x0001981201007387 */ /* 0x000fe40000100a00 */
[----:B------:R-:W2:Y:S02]  /*22350*/  LDL.LU R25, [R1+0x284] ;  /* 0x0002840001197983 */ /* 0x000ea40000300800 */
[----:B------:R-:W1:Y:S01]  /*22360*/  LDSM.16.M88.4 R16, [R11+0x23100] ;  /* 0x023100000b10783b */ /* 0x000e620000000200 */
[----:B0-----:R-:W-:Y:S03]  /*22370*/  STL.64 [R1+0x60], R12 ;  /* 0x0000600c01007387 */ /* 0x001fe60000100a00 */
[----:B------:R-:W-:Y:S02]  /*22380*/  STL.64 [R1+0x68], R14 ;  /* 0x0000680e01007387 */ /* 0x000fe40000100a00 */
[----:B------:R-:W0:Y:S04]  /*22390*/  LDSM.16.M88.4 R12, [R11+0x24100] ;  /* 0x024100000b0c783b */ /* 0x000e280000000200 */
[----:B------:R-:W-:Y:S01]  /*223a0*/  STL.64 [R1+0x50], R20 ;  /* 0x0000501401007387 */ /* 0x000fe20000100a00 */
[----:B------:R-:W-:Y:S02]  /*223b0*/  STL.64 [R1+0x58], R22 ;  /* 0x0000581601007387 */ /* 0x000fe40000100a00 */
[----:B------:R-:W3:Y:S02]  /*223c0*/  LDSM.16.M88.4 R20, [R11+0x25100] ;  /* 0x025100000b14783b */ /* 0x000ee40000000200 */
[----:B-1----:R-:W-:Y:S02]  /*223d0*/  STL.64 [R1+0x40], R16 ;  /* 0x0000401001007387 */ /* 0x002fe40000100a00 */
[----:B------:R-:W-:Y:S02]  /*223e0*/  STL.64 [R1+0x48], R18 ;  /* 0x0000481201007387 */ /* 0x000fe40000100a00 */
[----:B------:R-:W1:Y:S01]  /*223f0*/  LDSM.16.M88.4 R16, [R11+0x26100] ;  /* 0x026100000b10783b */ /* 0x000e620000000200 */
[----:B0-----:R-:W-:Y:S03]  /*22400*/  STL.64 [R1+0x30], R12 ;  /* 0x0000300c01007387 */ /* 0x001fe60000100a00 */
[----:B------:R-:W-:Y:S02]  /*22410*/  STL.64 [R1+0x38], R14 ;  /* 0x0000380e01007387 */ /* 0x000fe40000100a00 */
[----:B---3--:R-:W-:Y:S02]  /*22420*/  STL.64 [R1+0x20], R20 ;  /* 0x0000201401007387 */ /* 0x008fe40000100a00 */
[----:B------:R-:W-:Y:S02]  /*22430*/  STL.64 [R1+0x28], R22 ;  /* 0x0000281601007387 */ /* 0x000fe40000100a00 */
[----:B------:R-:W0:Y:S04]  /*22440*/  LDSM.16.M88.4 R20, [R11+0x28100] ;  /* 0x028100000b14783b */ /* 0x000e280000000200 */
[----:B------:R-:W3:Y:S04]  /*22450*/  LDSM.16.M88.4 R12, [R11+0x27100] ;  /* 0x027100000b0c783b */ /* 0x000ee80000000200 */
[----:B-1----:R-:W-:Y:S01]  /*22460*/  STL.64 [R1+0x10], R16 ;  /* 0x0000101001007387 */ /* 0x002fe20000100a00 */
[----:B------:R-:W-:Y:S02]  /*22470*/  STL.64 [R1+0x18], R18 ;  /* 0x0000181201007387 */ /* 0x000fe40000100a00 */
[----:B------:R-:W1:Y:S01]  /*22480*/  LDSM.16.M88.4 R16, [R11+0x29100] ;  /* 0x029100000b10783b */ /* 0x000e620000000200 */
[----:B0-----:R-:W-:Y:S03]  /*22490*/  STL [R1+0x4de4], R22 ;  /* 0x004de41601007387 */ /* 0x001fe60000100800 */
[----:B---3--:R-:W-:Y:S02]  /*224a0*/  STL.64 [R1], R12 ;  /* 0x0000000c01007387 */ /* 0x008fe40000100a00 */
[----:B------:R-:W-:Y:S02]  /*224b0*/  STL.64 [R1+0x8], R14 ;  /* 0x0000080e01007387 */ /* 0x000fe40000100a00 */
[----:B------:R-:W-:Y:S01]  /*224c0*/  STL [R1+0x4de0], R23 ;  /* 0x004de01701007387 */ /* 0x000fe20000100800 */
[----:B------:R0:W-:Y:S04]  /*224d0*/  STL.64 [R1+0x4fe0], R20 ;  /* 0x004fe01401007387 */ /* 0x0001e80000100a00 */
[----:B------:R-:W3:Y:S04]  /*224e0*/  LDSM.16.M88.4 R12, [R11+0x2a100] ;  /* 0x02a100000b0c783b */ /* 0x000ee80000000200 */
[----:B0-----:R-:W2:Y:S01]  /*224f0*/  LDL.LU.64 R20, [R1+0xc0] ;  /* 0x0000c00001147983 */ /* 0x001ea20000300a00 */
[----:B-1----:R-:W-:Y:S02]  /*22500*/  STL [R1+0x4d2c], R18 ;  /* 0x004d2c1201007387 */ /* 0x002fe40000100800 */
[----:B------:R-:W-:Y:S02]  /*22510*/  STL [R1+0x4d28], R19 ;  /* 0x004d281301007387 */ /* 0x000fe40000100800 */
[----:B------:R-:W-:Y:S02]  /*22520*/  STL.64 [R1+0x4f78], R16 ;  /* 0x004f781001007387 */ /* 0x000fe40000100a00 */
[----:B------:R-:W0:Y:S04]  /*22530*/  LDSM.16.M88.4 R16, [R11+0x2b100] ;  /* 0x02b100000b10783b */ /* 0x000e280000000200 */
[----:B---3--:R-:W-:Y:S01]  /*22540*/  STL [R1+0x4dec], R14 ;  /* 0x004dec0e01007387 */ /* 0x008fe20000100800 */
[----:B------:R-:W-:Y:S02]  /*22550*/  STL [R1+0x4de8], R15 ;  /* 0x004de80f01007387 */ /* 0x000fe40000100800 */
[----:B------:R-:W-:Y:S02]  /*22560*/  STL.64 [R1+0x4f70], R12 ;  /* 0x004f700c01007387 */ /* 0x000fe40000100a00 */
[----:B------:R-:W1:Y:S04]  /*22570*/  LDSM.16.M88.4 R12, [R11+0x2c100] ;  /* 0x02c100000b0c783b */ /* 0x000e680000000200 */
[----:B0-----:R-:W-:Y:S01]  /*22580*/  STL.64 [R1+0xb0], R16 ;  /* 0x0000b01001007387 */ /* 0x001fe20000100a00 */
[----:B------:R-:W-:Y:S02]  /*22590*/  STL.64 [R1+0xb8], R18 ;  /* 0x0000b81201007387 */ /* 0x000fe40000100a00 */
[----:B------:R-:W0:Y:S01]  /*225a0*/  LDSM.16.M88.4 R16, [R11+0x2d100] ;  /* 0x02d100000b10783b */ /* 0x000e220000000200 */
[----:B-1----:R-:W-:Y:S03]  /*225b0*/  STL.64 [R1+0xa0], R12 ;  /* 0x0000a00c01007387 */ /* 0x002fe60000100a00 */
[----:B------:R-:W-:Y:S02]  /*225c0*/  STL.64 [R1+0xa8], R14 ;  /* 0x0000a80e01007387 */ /* 0x000fe40000100a00 */
[----:B------:R-:W1:Y:S01]  /*225d0*/  LDSM.16.M88.4 R12, [R11+0x2e100] ;  /* 0x02e100000b0c783b */ /* 0x000e620000000200 */
[----:B0-----:R-:W-:Y:S03]  /*225e0*/  STL.64 [R1+0x90], R16 ;  /* 0x0000901001007387 */ /* 0x001fe60000100a00 */
[----:B------:R-:W-:Y:S02]  /*225f0*/  STL.64 [R1+0x98], R18 ;  /* 0x0000981201007387 */ /* 0x000fe40000100a00 */
[----:B------:R-:W0:Y:S01]  /*22600*/  LDSM.16.M88.4 R16, [R11+0x2f100] ;  /* 0x02f100000b10783b */ /* 0x000e220000000200 */
[----:B-1----:R-:W-:Y:S03]  /*22610*/  STL.64 [R1+0x80], R12 ;  /* 0x0000800c01007387 */ /* 0x002fe60000100a00 */
[----:B------:R2:W-:Y:S01]  /*22620*/  STL.64 [R1+0x88], R14 ;  /* 0x0000880e01007387 */ /* 0x0005e20000100a00 */
[----:B0-----:R-:W-:Y:S01]  /*22630*/  STL.64 [R1+0x70], R16 ;  /* 0x0000701001007387 */ /* 0x001fe20000100a00 */
[----:B------:R-:W-:Y:S01]  /*22640*/  STL.64 [R1+0x78], R18 ;  /* 0x0000781201007387 */ /* 0x000fe20000100a00 */
[----:B--2---:R-:W-:Y:S11]  /*22650*/  HMMA.16816.F32.BF16 R12, R4, R20, R24 ;  /* 0x00000014040c723c */ /* 0x004ff60000041818 */
[----:B------:R-:W-:Y:S11]  /*22660*/  @!UPT UIADD3 URZ, URZ, URZ, URZ ;  /* 0x0000003f3f3ff290 */ /* 0x000ff6000fffe03f */
[----:B------:R-:W-:Y:S01]  /*22670*/  @!UPT UIADD3 URZ, URZ, URZ, URZ ;  /* 0x0000003f3f3ff290 */ /* 0x000fe2000fffe03f */
[----:B------:R0:W-:Y:S01]  /*22680*/  STL.64 [R1+0x280], R12 ;  /* 0x0002800c01007387 */ /* 0x0001e20000100a00 */
[----:B------:R1:W-:Y:S03]  /*22690*/  STL.64 [R1+0x288], R14 ;  /* 0x0002880e01007387 */ /* 0x0003e60000100a00 */
[----:B0-----:R-:W2:Y:S01]  /*226a0*/  LDL.LU R12, [R1+0x210] ;  /* 0x00021000010c7983 */ /* 0x001ea20000300800 */
[----:B------:R-:W2:Y:S01]  /*226b0*/  LDL.LU R13, [R1+0x214] ;  /* 0x00021400010d7983 */ /* 0x000ea20000300800 */
[----:B-1----:R-:W-:Y:S01]  /*226c0*/  MOV R14, R9 ;  /* 0x00000009000e7202 */ /* 0x002fe20000000f00 */
[----:B------:R-:W-:Y:S01]  /*226d0*/  IMAD.MOV.U32 R15, RZ, RZ, R8 ;  /* 0x000000ffff0f7224 */ /* 0x000fe200078e0008 */
[----:B------:R-:W3:Y:S01]  /*226e0*/  LDL.LU R9, [R1+0x4ffc] ;  /* 0x004ffc0001097983 */ /* 0x000ee20000300800 */
[----:B------:R-:W4:Y:S03]  /*226f0*/  LDL.LU R8, [R1+0x4ff8] ;  /* 0x004ff80001087983 */ /* 0x000f260000300800 */
[----:B------:R-:W-:Y:S04]  /*22700*/  STL.64 [R1+0x4f90], R14 ;  /* 0x004f900e01007387 */ /* 0x000fe80000100a00 */
[----:B--2---:R0:W-:Y:S04]  /*22710*/  STL.64 [R1+0x4f88], R12 ;  /* 0x004f880c01007387 */ /* 0x0041e80000100a00 */
[----:B0-----:R-:W2:Y:S04]  /*22720*/  LDL.LU.64 R12, [R1+0x10] ;  /* 0x00001000010c7983 */ /* 0x001ea80000300a00 */
[----:B--2---:R0:W-:Y:S04]  /*22730*/  STL.64 [R1+0x4fa0], R12 ;  /* 0x004fa00c01007387 */ /* 0x0041e80000100a00 */
[----:B0-----:R-:W2:Y:S04]  /*22740*/  LDL.LU.64 R12, [R1+0x20] ;  /* 0x00002000010c7983 */ /* 0x001ea80000300a00 */
[----:B--2---:R-:W-:Y:S01]  /*22750*/  STL.64 [R1+0x4fb8], R12 ;  /* 0x004fb80c01007387 */ /* 0x004fe20000100a00 */
[----:B------:R-:W2:Y:S02]  /*22760*/  LDL.LU.64 R16, [R1] ;  /* 0x0000000001107983 */ /* 0x000ea40000300a00 */
[----:B------:R-:W-:Y:S01]  /*22770*/  IMAD.MOV.U32 R27, RZ, RZ, R20 ;  /* 0x000000ffff1b7224 */ /* 0x000fe200078e0014 */
[----:B------:R-:W-:Y:S01]  /*22780*/  MOV R26, R21 ;  /* 0x00000015001a7202 */ /* 0x000fe20000000f00 */
[----:B--2---:R0:W-:Y:S04]  /*22790*/  STL.64 [R1+0x4f98], R16 ;  /* 0x004f981001007387 */ /* 0x0041e80000100a00 */
[----:B0-----:R-:W2:Y:S01]  /*227a0*/  LDL.LU R16, [R1+0x220] ;  /* 0x0002200001107983 */ /* 0x001ea20000300800 */
[----:B------:R-:W2:Y:S02]  /*227b0*/  LDL.LU R17, [R1+0x224] ;  /* 0x0002240001117983 */ /* 0x000ea40000300800 */
[----:B------:R-:W5:Y:S02]  /*227c0*/  LDL.LU R18, [R1+0x228] ;  /* 0x0002280001127983 */ /* 0x000f640000300800 */
[----:B------:R-:W5:Y:S01]  /*227d0*/  LDL.LU R19, [R1+0x22c] ;  /* 0x00022c0001137983 */ /* 0x000f620000300800 */
[----:B------:R-:W2:Y:S04]  /*227e0*/  LDL.LU.64 R20, [R1+0x50] ;  /* 0x0000500001147983 */ /* 0x000ea80000300a00 */
[----:B--2---:R0:W-:Y:S04]  /*227f0*/  STL.64 [R1+0x4fe8], R20 ;  /* 0x004fe81401007387 */ /* 0x0041e80000100a00 */
[----:B0-----:R-:W2:Y:S01]  /*22800*/  LDL.LU R20, [R1+0x270] ;  /* 0x0002700001147983 */ /* 0x001ea20000300800 */
[----:B------:R-:W2:Y:S02]  /*22810*/  LDL.LU R21, [R1+0x274] ;  /* 0x0002740001157983 */ /* 0x000ea40000300800 */
[----:B------:R-:W2:Y:S02]  /*22820*/  LDL.LU R22, [R1+0x278] ;  /* 0x0002780001167983 */ /* 0x000ea40000300800 */
[----:B------:R-:W2:Y:S01]  /*22830*/  LDL.LU R23, [R1+0x27c] ;  /* 0x00027c0001177983 */ /* 0x000ea20000300800 */
[----:B------:R-:W2:Y:S04]  /*22840*/  LDL.LU.64 R12, [R1+0x30] ;  /* 0x00003000010c7983 */ /* 0x000ea80000300a00 */
[----:B--2---:R0:W-:Y:S04]  /*22850*/  STL.64 [R1+0x4fc0], R12 ;  /* 0x004fc00c01007387 */ /* 0x0041e80000100a00 */
[----:B0-----:R-:W2:Y:S04]  /*22860*/  LDL.LU.64 R12, [R1+0x40] ;  /* 0x00004000010c7983 */ /* 0x001ea80000300a00 */
[----:B--2---:R0:W-:Y:S04]  /*22870*/  STL.64 [R1+0x4fd8], R12 ;  /* 0x004fd80c01007387 */ /* 0x0041e80000100a00 */
[----:B0-----:R-:W2:Y:S01]  /*22880*/  LDL.LU R12, [R1+0x260] ;  /* 0x00026000010c7983 */ /* 0x001ea20000300800 */
[----:B------:R-:W2:Y:S02]  /*22890*/  LDL.LU R13, [R1+0x264] ;  /* 0x00026400010d7983 */ /* 0x000ea40000300800 */
[----:B------:R-:W2:Y:S02]  /*228a0*/  LDL.LU R14, [R1+0x268] ;  /* 0x00026800010e7983 */ /* 0x000ea40000300800 */
[----:B------:R-:W2:Y:S01]  /*228b0*/  LDL.LU R15, [R1+0x26c] ;  /* 0x00026c00010f7983 */ /* 0x000ea20000300800 */
[----:B-----5:R-:W-:Y:S01]  /*228c0*/  STL.64 [R1+0x4fb0], R18 ;  /* 0x004fb01201007387 */ /* 0x020fe20000100a00 */
[----:B------:R4:W-:Y:S02]  /*228d0*/  STL.64 [R1+0x4fa8], R16 ;  /* 0x004fa81001007387 */ /* 0x0009e40000100a00 */
[----:B----4-:R-:W-:-:S02]  /*228e0*/  MOV R16, R8 ;  /* 0x0000000800107202 */ /* 0x010fc40000000f00 */
[----:B---3--:R-:W-:Y:S01]  /*228f0*/  MOV R17, R9 ;  /* 0x0000000900117202 */ /* 0x008fe20000000f00 */
[----:B------:R-:W3:Y:S01]  /*22900*/  LDL.LU R8, [R1+0x4ff4] ;  /* 0x004ff40001087983 */ /* 0x000ee20000300800 */
[----:B------:R-:W4:Y:S02]  /*22910*/  LDL.LU R9, [R1+0x4ff0] ;  /* 0x004ff00001097983 */ /* 0x000f240000300800 */
[----:B------:R-:W5:Y:S02]  /*22920*/  LDL.LU R18, [R1+0x238] ;  /* 0x0002380001127983 */ /* 0x000f640000300800 */
[----:B------:R-:W5:Y:S02]  /*22930*/  LDL.LU R19, [R1+0x23c] ;  /* 0x00023c0001137983 */ /* 0x000f640000300800 */
[----:B-----5:R-:W-:Y:S01]  /*22940*/  STL.64 [R1+0x4fd0], R18 ;  /* 0x004fd01201007387 */ /* 0x020fe20000100a00 */
[----:B------:R0:W-:Y:S03]  /*22950*/  STL.64 [R1+0x4fc8], R16 ;  /* 0x004fc81001007387 */ /* 0x0001e60000100a00 */
[----:B0-----:R-:W5:Y:S01]  /*22960*/  LDL.LU R16, [R1+0x250] ;  /* 0x0002500001107983 */ /* 0x001f620000300800 */
[----:B------:R-:W5:Y:S02]  /*22970*/  LDL.LU R17, [R1+0x254] ;  /* 0x0002540001117983 */ /* 0x000f640000300800 */
[----:B------:R-:W-:Y:S02]  /*22980*/  STL [R1+0x4edc], R26 ;  /* 0x004edc1a01007387 */ /* 0x000fe40000100800 */
[----:B------:R-:W-:Y:S01]  /*22990*/  STL [R1+0x4ed8], R27 ;  /* 0x004ed81b01007387 */ /* 0x000fe20000100800 */
[----:B------:R-:W2:Y:S01]  /*229a0*/  LDL.LU.64 R24, [R1+0x60] ;  /* 0x0000600001187983 */ /* 0x000ea20000300a00 */
[----:B----4-:R-:W-:Y:S01]  /*229b0*/  IMAD.MOV.U32 R18, RZ, RZ, R9 ;  /* 0x000000ffff127224 */ /* 0x010fe200078e0009 */
[----:B---3--:R-:W-:-:S02]  /*229c0*/  MOV R19, R8 ;  /* 0x0000000800137202 */ /* 0x008fc40000000f00 */
[----:B------:R-:W0:Y:S04]  /*229d0*/  LDSM.16.MT88.4 R8, [R3+0x10100] ;  /* 0x010100000308783b */ /* 0x000e280000004200 */
[----:B0-----:R0:W-:Y:S01]  /*229e0*/  STL [R1+0x4ef0], R8 ;  /* 0x004ef00801007387 */ /* 0x0011e20000100800 */
[----:B------:R1:W-:Y:S02]  /*229f0*/  STL [R1+0x4eec], R9 ;  /* 0x004eec0901007387 */ /* 0x0003e40000100800 */
[----:B------:R3:W-:Y:S02]  /*22a00*/  STL [R1+0x4ee8], R10 ;  /* 0x004ee80a01007387 */ /* 0x0007e40000100800 */
[----:B------:R4:W-:Y:S01]  /*22a10*/  STL [R1+0x4ee4], R11 ;  /* 0x004ee40b01007387 */ /* 0x0009e20000100800 */
[----:B0-----:R-:W5:Y:S01]  /*22a20*/  LDL.LU R8, [R1+0x240] ;  /* 0x0002400001087983 */ /* 0x001f620000300800 */
[----:B-1----:R-:W5:Y:S02]  /*22a30*/  LDL.LU R9, [R1+0x244] ;  /* 0x0002440001097983 */ /* 0x002f640000300800 */
[----:B---3--:R-:W3:Y:S02]  /*22a40*/  LDL.LU R10, [R1+0x248] ;  /* 0x00024800010a7983 */ /* 0x008ee40000300800 */
[----:B----4-:R-:W3:Y:S01]  /*22a50*/  LDL.LU R11, [R1+0x24c] ;  /* 0x00024c00010b7983 */ /* 0x010ee20000300800 */
[----:B------:R-:W-:Y:S01]  /*22a60*/  STL [R1+0x4ee0], R3 ;  /* 0x004ee00301007387 */ /* 0x000fe20000100800 */
[----:B--2---:R-:W-:Y:S11]  /*22a70*/  HMMA.16816.F32.BF16 R20, R4, R24, R20 ;  /* 0x000000180414723c */ /* 0x004ff60000041814 */
[----:B------:R-:W-:Y:S11]  /*22a80*/  @!UPT UIADD3 URZ, URZ, URZ, URZ ;  /* 0x0000003f3f3ff290 */ /* 0x000ff6000fffe03f */
[----:B------:R-:W-:Y:S01]  /*22a90*/  @!UPT UIADD3 URZ, URZ, URZ, URZ ;  /* 0x0000003f3f3ff290 */ /* 0x000fe2000fffe03f */
[----:B------:R0:W-:Y:S01]  /*22aa0*/  STL.64 [R1+0x270], R20 ;  /* 0x0002701401007387 */ /* 0x0001e20000100a00 */
[----:B------:R1:W-:Y:S03]  /*22ab0*/  STL.64 [R1+0x278], R22 ;  /* 0x0002781601007387 */ /* 0x0003e60000100a00 */
[----:B0-----:R-:W2:Y:S01]  /*22ac0*/  LDL.LU.64 R20, [R1+0x4fe8] ;  /* 0x004fe80001147983 */ /* 0x001ea20000300a00 */
[----:B------:R-:W-:Y:S01]  /*22ad0*/  IMAD.MOV.U32 R29, RZ, RZ, R25 ;  /* 0x000000ffff1d7224 */ /* 0x000fe200078e0019 */
[----:B------:R-:W-:-:S04]  /*22ae0*/  MOV R28, R24 ;  /* 0x00000018001c7202 */ /* 0x000fc80000000f00 */
[----:B------:R-:W-:Y:S01]  /*22af0*/  STL [R1+0x4ef8], R29 ;  /* 0x004ef81d01007387 */ /* 0x000fe20000100800 */
[----:B------:R-:W-:Y:S01]  /*22b00*/  STL [R1+0x4ef4], R28 ;  /* 0x004ef41c01007387 */ /* 0x000fe20000100800 */
[C---:B--2---:R-:W-:Y:S01]  /*22b10*/  HMMA.16816.F32.BF16 R12, R4.reuse, R20, R12 ;  /* 0x00000014040c723c */ /* 0x044fe2000004180c */
[----:B------:R-:W-:Y:S02]  /*22b20*/  MOV R26, R20 ;  /* 0x00000014001a7202 */ /* 0x000fe40000000f00 */
[----:B------:R-:W-:Y:S02]  /*22b30*/  MOV R27, R21 ;  /* 0x00000015001b7202 */ /* 0x000fe40000000f00 */
[----:B------:R-:W2:Y:S11]  /*22b40*/  LDL.LU.64 R20, [R1+0x4fe0] ;  /* 0x004fe00001147983 */ /* 0x000eb60000300a00 */
[----:B------:R-:W-:Y:S07]  /*22b50*/  @!UPT UIADD3 URZ, URZ, URZ, URZ ;  /* 0x0000003f3f3ff290 */ /* 0x000fee000fffe03f */
[----:B------:R-:W-:Y:S01]  /*22b60*/  STL.64 [R1+0x268], R14 ;  /* 0x0002680e01007387 */ /* 0x000fe20000100a00 */
[----:B-1----:R-:W-:Y:S01]  /*22b70*/  IMAD.MOV.U32 R22, RZ, RZ, R12 ;  /* 0x000000ffff167224 */ /* 0x002fe200078e000c */
[----:B------:R-:W-:Y:S02]  /*22b80*/  MOV R23, R13 ;  /* 0x0000000d00177202 */ /* 0x000fe40000000f00 */
[----:B------:R-:W5:Y:S01]  /*22b90*/  LDL.LU.64 R12, [R1+0x4fd8] ;  /* 0x004fd800010c7983 */ /* 0x000f620000300a00 */
[----:B------:R-:W-:Y:S02]  /*22ba0*/  STL [R1+0x4efc], R26 ;  /* 0x004efc1a01007387 */ /* 0x000fe40000100800 */
[----:B------:R-:W-:Y:S02]  /*22bb0*/  STL [R1+0x4df4], R23 ;  /* 0x004df41701007387 */ /* 0x000fe40000100800 */
[----:B------:R-:W-:Y:S01]  /*22bc0*/  STL [R1+0x4df0], R22 ;  /* 0x004df01601007387 */ /* 0x000fe20000100800 */
[C---:B-----5:R-:W-:Y:S01]  /*22bd0*/  HMMA.16816.F32.BF16 R16, R4.reuse, R12, R16 ;  /* 0x0000000c0410723c */ /* 0x060fe20000041810 */
[----:B------:R-:W-:Y:S01]  /*22be0*/  MOV R25, R12 ;  /* 0x0000000c00197202 */ /* 0x000fe20000000f00 */
[----:B------:R-:W-:Y:S11]  /*22bf0*/  IMAD.MOV.U32 R24, RZ, RZ, R13 ;  /* 0x000000ffff187224 */ /* 0x000ff600078e000d */
[----:B------:R-:W-:Y:S10]  /*22c00*/  @!UPT UIADD3 URZ, URZ, URZ, URZ ;  /* 0x0000003f3f3ff290 */ /* 0x000ff4000fffe03f */
[----:B------:R-:W-:Y:S01]  /*22c10*/  STL.64 [R1+0x250], R16 ;  /* 0x0002501001007387 */ /* 0x000fe20000100a00 */
[----:B------:R0:W-:Y:S03]  /*22c20*/  STL.64 [R1+0x258], R18 ;  /* 0x0002581201007387 */ /* 0x0001e60000100a00 */
[----:B0-----:R-:W4:Y:S01]  /*22c30*/  LDL.LU.64 R18, [R1+0x4fd0] ;  /* 0x004fd00001127983 */ /* 0x001f220000300a00 */
[----:B------:R-:W4:Y:S02]  /*22c40*/  LDL.LU.64 R16, [R1+0x4fc8] ;  /* 0x004fc80001107983 */ /* 0x000f240000300a00 */
[----:B------:R-:W3:Y:S02]  /*22c50*/  LDL.LU.64 R12, [R1+0x4fc0] ;  /* 0x004fc000010c7983 */ /* 0x000ee40000300a00 */
[C---:B---3--:R-:W-:Y:S01]  /*22c60*/  HMMA.16816.F32.BF16 R8, R4.reuse, R12, R8 ;  /* 0x0000000c0408723c */ /* 0x048fe20000041808 */
[----:B------:R-:W-:Y:S11]  /*22c70*/  MOV R3, R13 ;  /* 0x0000000d00037202 */ /* 0x000ff60000000f00 */
[----:B------:R-:W-:Y:S11]  /*22c80*/  @!UPT UIADD3 URZ, URZ, URZ, URZ ;  /* 0x0000003f3f3ff290 */ /* 0x000ff6000fffe03f */
[----:B------:R-:W-:Y:S01]  /*22c90*/  STL.64 [R1+0x240], R8 ;  /* 0x0002400801007387 */ /* 0x000fe20000100a00 */
[----:B------:R0:W-:Y:S02]  /*22ca0*/  STL.64 [R1+0x248], R10 ;  /* 0x0002480a01007387 */ /* 0x0001e40000100a00 */
[----:B0-----:R-:W-:Y:S02]  /*22cb0*/  MOV R11, R12 ;  /* 0x0000000c000b7202 */ /* 0x001fe40000000f00 */
[----:B------:R-:W4:Y:S02]  /*22cc0*/  LDL.LU.64 R12, [R1+0x4fb8] ;  /* 0x004fb800010c7983 */ /* 0x000f240000300a00 */
[C---:B----4-:R-:W-:Y:S01]  /*22cd0*/  HMMA.16816.F32.BF16 R16, R4.reuse, R12, R16 ;  /* 0x0000000c0410723c */ /* 0x050fe20000041810 */
[----:B------:R-:W-:Y:S01]  /*22ce0*/  IMAD.MOV.U32 R9, RZ, RZ, R12 ;  /* 0x000000ffff097224 */ /* 0x000fe200078e000c */
[----:B------:R-:W-:Y:S11]  /*22cf0*/  MOV R10, R13 ;  /* 0x0000000d000a7202 */ /* 0x000ff60000000f00 */
[----:B------:R-:W-:Y:S10]  /*22d00*/  @!UPT UIADD3 URZ, URZ, URZ, URZ ;  /* 0x0000003f3f3ff290 */ /* 0x000ff4000fffe03f */
[----:B------:R-:W-:Y:S01]  /*22d10*/  STL.64 [R1+0x230], R16 ;  /* 0x0002301001007387 */ /* 0x000fe20000100a00 */
[----:B------:R0:W-:Y:S03]  /*22d20*/  STL.64 [R1+0x238], R18 ;  /* 0x0002381201007387 */ /* 0x0001e60000100a00 */
[----:B0-----:R-:W3:Y:S01]  /*22d30*/  LDL.LU.64 R18, [R1+0x4fb0] ;  /* 0x004fb00001127983 */ /* 0x001ee20000300a00 */
[----:B------:R-:W3:Y:S02]  /*22d40*/  LDL.LU.64 R16, [R1+0x4fa8] ;  /* 0x004fa80001107983 */ /* 0x000ee40000300a00 */
[----:B------:R-:W3:Y:S02]  /*22d50*/  LDL.LU.64 R12, [R1+0x4fa0] ;  /* 0x004fa000010c7983 */ /* 0x000ee40000300a00 */
[C---:B---3--:R-:W-:Y:S01]  /*22d60*/  HMMA.16816.F32.BF16 R16, R4.reuse, R12, R16 ;  /* 0x0000000c0410723c */ /* 0x048fe20000041810 */
[----:B------:R-:W-:Y:S01]  /*22d70*/  MOV R28, R12 ;  /* 0x0000000c001c7202 */ /* 0x000fe20000000f00 */
[----:B------:R-:W-:Y:S11]  /*22d80*/  IMAD.MOV.U32 R8, RZ, RZ, R13 ;  /* 0x000000ffff087224 */ /* 0x000ff600078e000d */
[----:B------:R-:W-:Y:S10]  /*22d90*/  @!UPT UIADD3 URZ, URZ, URZ, URZ ;  /* 0x0000003f3f3ff290 */ /* 0x000ff4000fffe03f */
[----:B------:R0:W-:Y:S01]  /*22da0*/  STL.64 [R1+0x220], R16 ;  /* 0x0002201001007387 */ /* 0x0001e20000100a00 */
[----:B------:R-:W-:Y:S03]  /*22db0*/  STL.64 [R1+0x228], R18 ;  /* 0x0002281201007387 */ /* 0x000fe60000100a00 */
[----:B0-----:R-:W3:Y:S01]  /*22dc0*/  LDL.LU.64 R16, [R1+0x4f98] ;  /* 0x004f980001107983 */ /* 0x001ee20000300a00 */
[----:B------:R-:W3:Y:S02]  /*22dd0*/  LDL.LU.64 R14, [R1+0x4f90] ;  /* 0x004f9000010e7983 */ /* 0x000ee40000300a00 */
[----:B------:R-:W3:Y:S02]  /*22de0*/  LDL.LU.64 R12, [R1+0x4f88] ;  /* 0x004f8800010c7983 */ /* 0x000ee40000300a00 */
[----:B------:R-:W-:Y:S01]  /*22df0*/  STL.64 [R1+0x4f08], R10 ;  /* 0x004f080a01007387 */ /* 0x000fe20000100a00 */
[----:B------:R3:W-:Y:S02]  /*22e00*/  STL.64 [R1+0x4f00], R8 ;  /* 0x004f000801007387 */ /* 0x0007e40000100a00 */
[----:B---3--:R-:W-:Y:S01]  /*22e10*/  HMMA.16816.F32.BF16 R8, R4, R16, R12 ;  /* 0x000000100408723c */ /* 0x008fe2000004180c */
[----:B------:R-:W-:Y:S11]  /*22e20*/  MOV R26, R16 ;  /* 0x00000010001a7202 */ /* 0x000ff60000000f00 */
[----:B------:R-:W-:Y:S11]  /*22e30*/  @!UPT UIADD3 URZ, URZ, URZ, URZ ;  /* 0x0000003f3f3ff290 */ /* 0x000ff6000fffe03f */
[----:B------:R-:W-:Y:S01]  /*22e40*/  STL.64 [R1+0x210], R8 ;  /* 0x0002100801007387 */ /* 0x000fe20000100a00 */
[----:B------:R-:W-:Y:S02]  /*22e50*/  STL.64 [R1+0x218], R10 ;  /* 0x0002180a01007387 */ /* 0x000fe40000100a00 */
[----:B------:R-:W-:Y:S02]  /*22e60*/  STL.64 [R1+0x4f18], R26 ;  /* 0x004f181a01007387 */ /* 0x000fe40000100a00 */
[----:B------:R0:W-:Y:S02]  /*22e70*/  STL.64 [R1+0x4f10], R24 ;  /* 0x004f101801007387 */ /* 0x0001e40000100a00 */
[----:B0-----:R-:W3:Y:S01]  /*22e80*/  LDL.LU R24, [R1+0x1a0] ;  /* 0x0001a00001187983 */ /* 0x001ee20000300800 */
[----:B------:R-:W3:Y:S02]  /*22e90*/  LDL.LU R25, [R1+0x1a4] ;  /* 0x0001a40001197983 */ /* 0x000ee40000300800 */
[----:B------:R-:W4:Y:S02]  /*22ea0*/  LDL.LU R26, [R1+0x1a8] ;  /* 0x0001a800011a7983 */ /* 0x000f240000300800 */
[----:B------:R-:W4:Y:S01]  /*22eb0*/  LDL.LU R27, [R1+0x1ac] ;  /* 0x0001ac00011b7983 */ /* 0x000f220000300800 */
[----:B------:R-:W5:Y:S01]  /*22ec0*/  LDL.LU R12, [R1+0x1f0] ;  /* 0x0001f000010c7983 */ /* 0x000f620000300800 */
[----:B------:R-:W5:Y:S02]  /*22ed0*/  LDL.LU R13, [R1+0x1f4] ;  /* 0x0001f400010d7983 */ /* 0x000f640000300800 */
[----:B------:R-:W5:Y:S02]  /*22ee0*/  LDL.LU R14, [R1+0x1f8] ;  /* 0x0001f800010e7983 */ /* 0x000f640000300800 */
[----:B------:R-:W5:Y:S01]  /*22ef0*/  LDL.LU R15, [R1+0x1fc] ;  /* 0x0001fc00010f7983 */ /* 0x000f620000300800 */
[----:B------:R-:W-:Y:S01]  /*22f00*/  MOV R29, R17 ;  /* 0x00000011001d7202 */ /* 0x000fe20000000f00 */
[----:B------:R-:W2:Y:S01]  /*22f10*/  LDL.LU R16, [R1+0x200] ;  /* 0x0002000001107983 */ /* 0x000ea20000300800 */
[----:B------:R-:W2:Y:S02]  /*22f20*/  LDL.LU R17, [R1+0x204] ;  /* 0x0002040001117983 */ /* 0x000ea40000300800 */
[----:B------:R-:W2:Y:S02]  /*22f30*/  LDL.LU R18, [R1+0x208] ;  /* 0x0002080001127983 */ /* 0x000ea40000300800 */
[----:B------:R-:W2:Y:S01]  /*22f40*/  LDL.LU R19, [R1+0x20c] ;  /* 0x00020c0001137983 */ /* 0x000ea20000300800 */
[----:B----4-:R-:W-:Y:S01]  /*22f50*/  STL.64 [R1+0x4f28], R26 ;  /* 0x004f281a01007387 */ /* 0x010fe20000100a00 */
[----:B---3--:R0:W-:Y:S03]  /*22f60*/  STL.64 [R1+0x4f20], R24 ;  /* 0x004f201801007387 */ /* 0x0081e60000100a00 */
[----:B0-----:R-:W3:Y:S04]  /*22f70*/  LDL.LU.64 R24, [R1+0x90] ;  /* 0x0000900001187983 */ /* 0x001ee80000300a00 */
[----:B---3--:R0:W-:Y:S04]  /*22f80*/  STL.64 [R1+0x4f38], R24 ;  /* 0x004f381801007387 */ /* 0x0081e80000100a00 */
[----:B0-----:R-:W3:Y:S01]  /*22f90*/  LDL.LU R24, [R1+0x1c0] ;  /* 0x0001c00001187983 */ /* 0x001ee20000300800 */
[----:B------:R-:W3:Y:S02]  /*22fa0*/  LDL.LU R25, [R1+0x1c4] ;  /* 0x0001c40001197983 */ /* 0x000ee40000300800 */
[----:B------:R-:W4:Y:S02]  /*22fb0*/  LDL.LU R26, [R1+0x1c8] ;  /* 0x0001c800011a7983 */ /* 0x000f240000300800 */
[----:B------:R-:W4:Y:S02]  /*22fc0*/  LDL.LU R27, [R1+0x1cc] ;  /* 0x0001cc00011b7983 */ /* 0x000f240000300800 */
[----:B----4-:R-:W-:Y:S01]  /*22fd0*/  STL.64 [R1+0x4f58], R26 ;  /* 0x004f581a01007387 */ /* 0x010fe20000100a00 */
[----:B---3--:R0:W-:Y:S03]  /*22fe0*/  STL.64 [R1+0x4f50], R24 ;  /* 0x004f501801007387 */ /* 0x0081e60000100a00 */
[----:B0-----:R-:W3:Y:S04]  /*22ff0*/  LDL.LU.64 R24, [R1+0xb0] ;  /* 0x0000b00001187983 */ /* 0x001ee80000300a00 */
[----:B---3--:R0:W-:Y:S04]  /*23000*/  STL.64 [R1+0x4f68], R24 ;  /* 0x004f681801007387 */ /* 0x0081e80000100a00 */
[----:B0-----:R-:W3:Y:S01]  /*23010*/  LDL.LU R24, [R1+0x1e0] ;  /* 0x0001e00001187983 */ /* 0x001ee20000300800 */
[----:B------:R-:W3:Y:S02]  /*23020*/  LDL.LU R25, [R1+0x1e4] ;  /* 0x0001e40001197983 */ /* 0x000ee40000300800 */
[----:B------:R-:W3:Y:S02]  /*23030*/  LDL.LU R26, [R1+0x1e8] ;  /* 0x0001e800011a7983 */ /* 0x000ee40000300800 */
[----:B------:R-:W3:Y:S01]  /*23040*/  LDL.LU R27, [R1+0x1ec] ;  /* 0x0001ec00011b7983 */ /* 0x000ee20000300800 */
[----:B------:R-:W4:Y:S01]  /*23050*/  LDL.LU.64 R8, [R1+0x80] ;  /* 0x0000800001087983 */ /* 0x000f220000300a00 */
[----:B------:R-:W-:-:S03]  /*23060*/  MOV R10, R2 ;  /* 0x00000002000a7202 */ /* 0x000fc60000000f00 */
[----:B----4-:R0:W-:Y:S04]  /*23070*/  STL.64 [R1+0x4f30], R8 ;  /* 0x004f300801007387 */ /* 0x0101e80000100a00 */
[----:B0-----:R-:W4:Y:S01]  /*23080*/  LDL.LU R8, [R1+0x1b0] ;  /* 0x0001b00001087983 */ /* 0x001f220000300800 */
[----:B------:R-:W-:Y:S02]  /*23090*/  IMAD.MOV.U32 R9, RZ, RZ, R0 ;  /* 0x000000ffff097224 */ /* 0x000fe400078e0000 */
[----:B------:R-:W3:Y:S02]  /*230a0*/  LDL.LU R0, [R1+0x4f84] ;  /* 0x004f840001007983 */ /* 0x000ee40000300800 */
[----:B------:R-:W3:Y:S01]  /*230b0*/  LDL.LU R2, [R1+0x4f80] ;  /* 0x004f800001027983 */ /* 0x000ee20000300800 */
[----:B------:R-:W3:Y:S01]  /*230c0*/  LDL.LU R11, [R1+0x1bc] ;  /* 0x0001bc00010b7983 */ /* 0x000ee20000300800 */
[C---:B--2---:R-:W-:Y:S03]  /*230d0*/  HMMA.16816.F32.BF16 R16, R4.reuse, R20, R16 ;  /* 0x000000140410723c */ /* 0x044fe60000041810 */
[----:B---3--:R-:W-:Y:S01]  /*230e0*/  STL.64 [R1+0x4f48], R10 ;  /* 0x004f480a01007387 */ /* 0x008fe20000100a00 */
[----:B----4-:R0:W-:Y:S03]  /*230f0*/  STL.64 [R1+0x4f40], R8 ;  /* 0x004f400801007387 */ /* 0x0101e60000100a00 */
[----:B0-----:R-:W2:Y:S04]  /*23100*/  LDL.LU.64 R8, [R1+0xa0] ;  /* 0x0000a00001087983 */ /* 0x001ea80000300a00 */
[----:B--2---:R0:W-:Y:S04]  /*23110*/  STL.64 [R1+0x4f60], R8 ;  /* 0x004f600801007387 */ /* 0x0041e80000100a00 */
[----:B0-----:R-:W2:Y:S01]  /*23120*/  LDL.LU R8, [R1+0x1d0] ;  /* 0x0001d00001087983 */ /* 0x001ea20000300800 */
[----:B------:R-:W2:Y:S07]  /*23130*/  LDL.LU R9, [R1+0x1d4] ;  /* 0x0001d40001097983 */ /* 0x000eae0000300800 */
[----:B------:R0:W-:Y:S02]  /*23140*/  STL.64 [R1+0x200], R16 ;  /* 0x0002001001007387 */ /* 0x0001e40000100a00 */
[----:B------:R-:W-:Y:S01]  /*23150*/  STL.64 [R1+0x208], R18 ;  /* 0x0002081201007387 */ /* 0x000fe20000100a00 */
[----:B0-----:R-:W5:Y:S02]  /*23160*/  LDL.LU.64 R16, [R1+0x4f78] ;  /* 0x004f780001107983 */ /* 0x001f640000300a00 */
[C---:B-----5:R-:W-:Y:S11]  /*23170*/  HMMA.16816.F32.BF16 R12, R4.reuse, R16, R12 ;  /* 0x00000010040c723c */ /* 0x060ff6000004180c */
[----:B------:R-:W-:Y:S11]  /*23180*/  @!UPT UIADD3 URZ, URZ, URZ, URZ ;  /* 0x0000003f3f3ff290 */ /* 0x000ff6000fffe03f */
[----:B------:R-:W-:Y:S01]  /*23190*/  @!UPT UIADD3 URZ, URZ, URZ, URZ ;  /* 0x0000003f3f3ff290 */ /* 0x000fe2000fffe03f */
[----:B------:R0:W-:Y:S01]  /*231a0*/  STL.64 [R1+0x1f0], R12 ;  /* 0x0001f00c01007387 */ /* 0x0001e20000100a00 */
[----:B------:R-:W-:Y:S03]  /*231b0*/  STL.64 [R1+0x1f8], R14 ;  /* 0x0001f80e01007387 */ /* 0x000fe60000100a00 */
[----:B0-----:R-:W3:Y:S02]  /*231c0*/  LDL.LU.64 R12, [R1+0x4f70] ;  /* 0x004f7000010c7983 */ /* 0x001ee40000300a00 */
[----:B---3--:R-:W-:Y:S11]  /*231d0*/  HMMA.16816.F32.BF16 R24, R4, R12, R24 ;  /* 0x0000000c0418723c */ /* 0x008ff60000041818 */
[----:B------:R-:W-:Y:S11]  /*231e0*/  @!UPT UIADD3 URZ, URZ, URZ, URZ ;  /* 0x0000003f3f3ff290 */ /* 0x000ff6000fffe03f */
[----:B------:R-:W-:Y:S01]  /*231f0*/  @!UPT UIADD3 URZ, URZ, URZ, URZ ;  /* 0x0000003f3f3ff290 */ /* 0x000fe2000fffe03f */
[----:B------:R0:W-:Y:S01]  /*23200*/  STL.64 [R1+0x1e0], R24 ;  /* 0x0001e01801007387 */ /* 0x0001e20000100a00 */
[----:B------:R-:W-:Y:S03]  /*23210*/  STL.64 [R1+0x1e8], R26 ;  /* 0x0001e81a01007387 */ /* 0x000fe60000100a00 */
[----:B0-----:R-:W2:Y:S01]  /*23220*/  LDL.LU.64 R24, [R1+0x4f68] ;  /* 0x004f680001187983 */ /* 0x001ea20000300a00 */
[----:B------:R-:W-:Y:S01]  /*23230*/  MOV R10, R2 ;  /* 0x00000002000a7202 */ /* 0x000fe20000000f00 */
[----:B------:R-:W-:-:S07]  /*23240*/  IMAD.MOV.U32 R11, RZ, RZ, R0 ;  /* 0x000000ffff0b7224 */ /* 0x000fce00078e0000 */
[C---:B--2---:R-:W-:Y:S01]  /*23250*/  HMMA.16816.F32.BF16 R8, R4.reuse, R24, R8 ;  /* 0x000000180408723c */ /* 0x044fe20000041808 */
[----:B------:R-:W-:Y:S02]  /*23260*/  MOV R14, R24 ;  /* 0x00000018000e7202 */ /* 0x000fe40000000f00 */
[----:B------:R-:W-:Y:S11]  /*23270*/  MOV R15, R25 ;  /* 0x00000019000f7202 */ /* 0x000ff60000000f00 */
[----:B------:R-:W-:Y:S09]  /*23280*/  @!UPT UIADD3 URZ, URZ, URZ, URZ ;  /* 0x0000003f3f3ff290 */ /* 0x000ff2000fffe03f */
[----:B------:R0:W-:Y:S01]  /*23290*/  STL.64 [R1+0x1d0], R8 ;  /* 0x0001d00801007387 */ /* 0x0001e20000100a00 */
[----:B------:R1:W-:Y:S03]  /*232a0*/  STL.64 [R1+0x1d8], R10 ;  /* 0x0001d80a01007387 */ /* 0x0003e60000100a00 */
[----:B0-----:R-:W2:Y:S01]  /*232b0*/  LDL.LU.64 R8, [R1+0x4f60] ;  /* 0x004f600001087983 */ /* 0x001ea20000300a00 */
[----:B------:R-:W2:Y:S02]  /*232c0*/  LDL.LU.64 R26, [R1+0x4f58] ;  /* 0x004f5800011a7983 */ /* 0x000ea40000300a00 */
[----:B------:R-:W2:Y:S02]  /*232d0*/  LDL.LU.64 R24, [R1+0x4f50] ;  /* 0x004f500001187983 */ /* 0x000ea40000300a00 */
[----:B------:R-:W-:Y:S01]  /*232e0*/  STL [R1+0x4dfc], R15 ;  /* 0x004dfc0f01007387 */ /* 0x000fe20000100800 */
[----:B------:R-:W-:Y:S01]  /*232f0*/  STL [R1+0x4df8], R14 ;  /* 0x004df80e01007387 */ /* 0x000fe20000100800 */
[----:B-1----:R-:W3:Y:S01]  /*23300*/  LDL.LU.64 R10, [R1+0x4f48] ;  /* 0x004f4800010a7983 */ /* 0x002ee20000300a00 */
[----:B--2---:R-:W-:Y:S01]  /*23310*/  HMMA.16816.F32.BF16 R24, R4, R8, R24 ;  /* 0x000000080418723c */ /* 0x004fe20000041818 */
[----:B------:R-:W-:Y:S01]  /*23320*/  IMAD.MOV.U32 R23, RZ, RZ, R8 ;  /* 0x000000ffff177224 */ /* 0x000fe200078e0008 */
[----:B------:R-:W-:-:S02]  /*23330*/  MOV R22, R9 ;  /* 0x0000000900167202 */ /* 0x000fc40000000f00 */
[----:B------:R-:W3:Y:S11]  /*23340*/  LDL.LU.64 R8, [R1+0x4f40] ;  /* 0x004f400001087983 */ /* 0x000ef60000300a00 */
[----:B------:R-:W-:Y:S09]  /*23350*/  @!UPT UIADD3 URZ, URZ, URZ, URZ ;  /* 0x0000003f3f3ff290 */ /* 0x000ff2000fffe03f */
[----:B------:R-:W-:Y:S01]  /*23360*/  MOV R18, R24 ;  /* 0x0000001800127202 */ /* 0x000fe20000000f00 */
[----:B------:R-:W-:Y:S02]  /*23370*/  IMAD.MOV.U32 R19, RZ, RZ, R25 ;  /* 0x000000ffff137224 */ /* 0x000fe400078e0019 */
[----:B------:R-:W3:Y:S03]  /*23380*/  LDL.LU.64 R24, [R1+0x4f38] ;  /* 0x004f380001187983 */ /* 0x000ee60000300a00 */
[----:B------:R-:W-:Y:S02]  /*23390*/  STL.64 [R1+0x4e10], R18 ;  /* 0x004e101201007387 */ /* 0x000fe40000100a00 */
[----:B------:R0:W-:Y:S01]  /*233a0*/  STL.64 [R1+0x4e08], R16 ;  /* 0x004e081001007387 */ /* 0x0001e20000100a00 */
[----:B------:R-:W-:Y:S02]  /*233b0*/  MOV R2, R26 ;  /* 0x0000001a00027202 */ /* 0x000fe40000000f00 */
[----:B------:R-:W-:Y:S01]  /*233c0*/  MOV R0, R27 ;  /* 0x0000001b00007202 */ /* 0x000fe20000000f00 */
[----:B0-----:R-:W2:Y:S04]  /*233d0*/  LDL R16, [R1+0x70] ;  /* 0x0000700001107983 */ /* 0x001ea80000100800 */
[----:B------:R-:W2:Y:S01]  /*233e0*/  LDL R17, [R1+0x74] ;  /* 0x0000740001117983 */ /* 0x000ea20000100800 */
[----:B------:R-:W-:Y:S02]  /*233f0*/  STL [R1+0x4e04], R22 ;  /* 0x004e041601007387 */ /* 0x000fe40000100800 */
[----:B------:R-:W-:Y:S01]  /*23400*/  STL [R1+0x4e00], R23 ;  /* 0x004e001701007387 */ /* 0x000fe20000100800 */
[C---:B---3--:R-:W-:Y:S01]  /*23410*/  HMMA.16816.F32.BF16 R8, R4.reuse, R24, R8 ;  /* 0x000000180408723c */ /* 0x048fe20000041808 */
[----:B------:R-:W-:Y:S01]  /*23420*/  IMAD.MOV.U32 R15, RZ, RZ, R24 ;  /* 0x000000ffff0f7224 */ /* 0x000fe200078e0018 */
[----:B------:R-:W-:Y:S11]  /*23430*/  MOV R14, R25 ;  /* 0x00000019000e7202 */ /* 0x000ff60000000f00 */
[----:B------:R-:W-:Y:S10]  /*23440*/  @!UPT UIADD3 URZ, URZ, URZ, URZ ;  /* 0x0000003f3f3ff290 */ /* 0x000ff4000fffe03f */
[----:B------:R0:W-:Y:S01]  /*23450*/  STL.64 [R1+0x1b0], R8 ;  /* 0x0001b00801007387 */ /* 0x0001e20000100a00 */
[----:B------:R-:W-:Y:S03]  /*23460*/  STL.64 [R1+0x1b8], R10 ;  /* 0x0001b80a01007387 */ /* 0x000fe60000100a00 */
[----:B0-----:R-:W3:Y:S01]  /*23470*/  LDL.LU.64 R8, [R1+0x4f30] ;  /* 0x004f300001087983 */ /* 0x001ee20000300a00 */
[----:B------:R-:W3:Y:S02]  /*23480*/  LDL.LU.64 R26, [R1+0x4f28] ;  /* 0x004f2800011a7983 */ /* 0x000ee40000300a00 */
[----:B------:R-:W3:Y:S02]  /*23490*/  LDL.LU.64 R24, [R1+0x4f20] ;  /* 0x004f200001187983 */ /* 0x000ee40000300a00 */
[----:B------:R-:W-:Y:S01]  /*234a0*/  STL.64 [R1+0x4e20], R14 ;  /* 0x004e200e01007387 */ /* 0x000fe20000100a00 */
[----:B------:R0:W-:Y:S04]  /*234b0*/  STL.64 [R1+0x4e18], R12 ;  /* 0x004e180c01007387 */ /* 0x0001e80000100a00 */
[----:B0-----:R-:W2:Y:S01]  /*234c0*/  LDL.LU R12, [R1+0x180] ;  /* 0x00018000010c7983 */ /* 0x001ea20000300800 */
[----:B------:R-:W2:Y:S02]  /*234d0*/  LDL.LU R13, [R1+0x184] ;  /* 0x00018400010d7983 */ /* 0x000ea40000300800 */
[----:B------:R-:W2:Y:S02]  /*234e0*/  LDL.LU R14, [R1+0x188] ;  /* 0x00018800010e7983 */ /* 0x000ea40000300800 */
[----:B------:R-:W2:Y:S01]  /*234f0*/  LDL.LU R15, [R1+0x18c] ;  /* 0x00018c00010f7983 */ /* 0x000ea20000300800 */
[----:B---3--:R-:W-:Y:S01]  /*23500*/  HMMA.16816.F32.BF16 R24, R4, R8, R24 ;  /* 0x000000080418723c */ /* 0x008fe20000041818 */
[----:B------:R-:W-:Y:S01]  /*23510*/  MOV R22, R8 ;  /* 0x0000000800167202 */ /* 0x000fe20000000f00 */
[----:B------:R-:W-:-:S06]  /*23520*/  IMAD.MOV.U32 R23, RZ, RZ, R9 ;  /* 0x000000ffff177224 */ /* 0x000fcc00078e0009 */
[----:B--2---:R-:W-:Y:S11]  /*23530*/  HMMA.16816.F32.BF16 R4, R4, R16, R12 ;  /* 0x000000100404723c */ /* 0x004ff6000004180c */
[----:B------:R-:W-:Y:S04]  /*23540*/  @!UPT UIADD3 URZ, URZ, URZ, URZ ;  /* 0x0000003f3f3ff290 */ /* 0x000fe8000fffe03f */
[----:B------:R-:W-:Y:S01]  /*23550*/  STL.64 [R1+0x1a0], R24 ;  /* 0x0001a01801007387 */ /* 0x000fe20000100a00 */
[----:B------:R0:W-:Y:S03]  /*23560*/  STL.64 [R1+0x1a8], R26 ;  /* 0x0001a81a01007387 */ /* 0x0001e60000100a00 */
[----:B0-----:R-:W2:Y:S01]  /*23570*/  LDL.LU.64 R26, [R1+0x4f18] ;  /* 0x004f1800011a7983 */ /* 0x001ea20000300a00 */
[----:B------:R-:W3:Y:S02]  /*23580*/  LDL.LU.64 R24, [R1+0x4f10] ;  /* 0x004f100001187983 */ /* 0x000ee40000300a00 */
[----:B------:R-:W4:Y:S02]  /*23590*/  LDL.LU.64 R10, [R1+0x4f08] ;  /* 0x004f0800010a7983 */ /* 0x000f240000300a00 */
[----:B------:R-:W5:Y:S01]  /*235a0*/  LDL.LU.64 R8, [R1+0x4f00] ;  /* 0x004f000001087983 */ /* 0x000f620000300a00 */
[----:B------:R-:W-:Y:S01]  /*235b0*/  STL.64 [R1+0x4e30], R22 ;  /* 0x004e301601007387 */ /* 0x000fe20000100a00 */
[----:B------:R-:W-:Y:S02]  /*235c0*/  STL.64 [R1+0x4e28], R20 ;  /* 0x004e281401007387 */ /* 0x000fe40000100a00 */
[----:B------:R-:W3:Y:S02]  /*235d0*/  LDL.LU R16, [R1+0xf0] ;  /* 0x0000f00001107983 */ /* 0x000ee40000300800 */
[----:B------:R-:W-:Y:S01]  /*235e0*/  STL.64 [R1+0x180], R4 ;  /* 0x0001800401007387 */ /* 0x000fe20000100a00 */
[----:B------:R-:W-:Y:S01]  /*235f0*/  STL.64 [R1+0x188], R6 ;  /* 0x0001880601007387 */ /* 0x000fe20000100a00 */
[----:B------:R-:W3:Y:S02]  /*23600*/  LDL.LU R17, [R1+0xf4] ;  /* 0x0000f40001117983 */ /* 0x000ee40000300800 */
[----:B------:R-:W3:Y:S02]  /*23610*/  LDL.LU R18, [R1+0xf8] ;  /* 0x0000f80001127983 */ /* 0x000ee40000300800 */
[----:B------:R-:W3:Y:S01]  /*23620*/  LDL.LU R19, [R1+0xfc] ;  /* 0x0000fc0001137983 */ /* 0x000ee20000300800 */
[----:B------:R-:W-:-:S02]  /*23630*/  MOV R13, R29 ;  /* 0x0000001d000d7202 */ /* 0x000fc40000000f00 */
[----:B--2---:R-:W-:Y:S01]  /*23640*/  MOV R12, R26 ;  /* 0x0000001a000c7202 */ /* 0x004fe20000000f00 */
[----:B---3--:R-:W-:Y:S01]  /*23650*/  STL.64 [R1+0x4e40], R18 ;  /* 0x004e401201007387 */ /* 0x008fe20000100a00 */
[----:B------:R0:W-:Y:S02]  /*23660*/  STL.64 [R1+0x4e38], R16 ;  /* 0x004e381001007387 */ /* 0x0001e40000100a00 */
[----:B------:R-:W2:Y:S02]  /*23670*/  LDL.LU R26, [R1+0x4efc] ;  /* 0x004efc00011a7983 */ /* 0x000ea40000300800 */
[----:B------:R-:W3:Y:S01]  /*23680*/  LDL.LU R29, [R1+0x4ef8] ;  /* 0x004ef800011d7983 */ /* 0x000ee20000300800 */
[----:B------:R1:W-:Y:S01]  /*23690*/  STL.64 [R1+0x4e48], R12 ;  /* 0x004e480c01007387 */ /* 0x0003e20000100a00 */
[----:B0-----:R-:W-:Y:S01]  /*236a0*/  IMAD.MOV.U32 R16, RZ, RZ, R28 ;  /* 0x000000ffff107224 */ /* 0x001fe200078e001c */
[----:B-----5:R-:W-:Y:S02]  /*236b0*/  MOV R17, R8 ;  /* 0x0000000800117202 */ /* 0x020fe40000000f00 */
[----:B------:R-:W5:Y:S01]  /*236c0*/  LDL.LU R28, [R1+0x4ef4] ;  /* 0x004ef400011c7983 */ /* 0x000f620000300800 */
[----:B------:R-:W2:Y:S03]  /*236d0*/  LDL.LU R8, [R1+0x4ef0] ;  /* 0x004ef00001087983 */ /* 0x000ea60000300800 */
[----:B------:R0:W-:Y:S01]  /*236e0*/  STL.64 [R1+0x4e50], R16 ;  /* 0x004e501001007387 */ /* 0x0001e20000100a00 */
[----:B-1----:R-:W2:Y:S02]  /*236f0*/  LDL.LU R12, [R1+0x110] ;  /* 0x00011000010c7983 */ /* 0x002ea40000300800 */
[----:B------:R-:W2:Y:S02]  /*23700*/  LDL.LU R13, [R1+0x114] ;  /* 0x00011400010d7983 */ /* 0x000ea40000300800 */
[----:B------:R-:W2:Y:S01]  /*23710*/  LDL.LU R14, [R1+0x118] ;  /* 0x00011800010e7983 */ /* 0x000ea20000300800 */
[----:B------:R-:W2:Y:S01]  /*23720*/  LDL.LU R15, [R1+0x11c] ;  /* 0x00011c00010f7983 */ /* 0x000ea20000300800 */
[----:B0-----:R-:W-:Y:S01]  /*23730*/  MOV R16, R9 ;  /* 0x0000000900107202 */ /* 0x001fe20000000f00 */
[----:B----4-:R-:W-:-:S02]  /*23740*/  IMAD.MOV.U32 R17, RZ, RZ, R10 ;  /* 0x000000ffff117224 */ /* 0x010fc400078e000a */
[----:B--2---:R-:W-:Y:S01]  /*23750*/  STL.64 [R1+0x4e60], R14 ;  /* 0x004e600e01007387 */ /* 0x004fe20000100a00 */
[----:B------:R0:W-:Y:S02]  /*23760*/  STL.64 [R1+0x4e58], R12 ;  /* 0x004e580c01007387 */ /* 0x0001e40000100a00 */
[----:B------:R-:W2:Y:S02]  /*23770*/  LDL.LU R9, [R1+0x4eec] ;  /* 0x004eec0001097983 */ /* 0x000ea40000300800 */
[----:B------:R-:W2:Y:S01]  /*23780*/  LDL.LU R10, [R1+0x4ee8] ;  /* 0x004ee800010a7983 */ /* 0x000ea20000300800 */
[----:B------:R1:W-:Y:S04]  /*23790*/  STL.64 [R1+0x4e68], R16 ;  /* 0x004e681001007387 */ /* 0x0003e80000100a00 */
[----:B0-----:R-:W4:Y:S01]  /*237a0*/  LDL.LU R12, [R1+0x120] ;  /* 0x00012000010c7983 */ /* 0x001f220000300800 */
[----:B------:R-:W4:Y:S02]  /*237b0*/  LDL.LU R13, [R1+0x124] ;  /* 0x00012400010d7983 */ /* 0x000f240000300800 */
[----:B------:R-:W2:Y:S02]  /*237c0*/  LDL.LU R14, [R1+0x128] ;  /* 0x00012800010e7983 */ /* 0x000ea40000300800 */
[----:B------:R-:W2:Y:S01]  /*237d0*/  LDL.LU R15, [R1+0x12c] ;  /* 0x00012c00010f7983 */ /* 0x000ea20000300800 */
[----:B-1----:R-:W-:Y:S01]  /*237e0*/  MOV R16, R11 ;  /* 0x0000000b00107202 */ /* 0x002fe20000000f00 */
[----:B------:R-:W-:Y:S01]  /*237f0*/  IMAD.MOV.U32 R4, RZ, RZ, R26 ;  /* 0x000000ffff047224 */ /* 0x000fe200078e001a */
[----:B------:R-:W-:-:S02]  /*23800*/  MOV R5, R27 ;  /* 0x0000001b00057202 */ /* 0x000fc40000000f00 */
[----:B------:R-:W-:Y:S01]  /*23810*/  MOV R17, R3 ;  /* 0x0000000300117202 */ /* 0x000fe20000000f00 */
[----:B--2---:R-:W-:Y:S01]  /*23820*/  STL.64 [R1+0x4e78], R14 ;  /* 0x004e780e01007387 */ /* 0x004fe20000100a00 */
[----:B----4-:R-:W-:Y:S02]  /*23830*/  STL.64 [R1+0x4e70], R12 ;  /* 0x004e700c01007387 */ /* 0x010fe40000100a00 */
[----:B------:R-:W2:Y:S02]  /*23840*/  LDL.LU R11, [R1+0x4ee4] ;  /* 0x004ee400010b7983 */ /* 0x000ea40000300800 */
[----:B------:R-:W4:Y:S01]  /*23850*/  LDL.LU R3, [R1+0x4ee0] ;  /* 0x004ee00001037983 */ /* 0x000f220000300800 */
[----:B------:R-:W2:Y:S01]  /*23860*/  LDL.LU R26, [R1+0x4edc] ;  /* 0x004edc00011a7983 */ /* 0x000ea20000300800 */
[----:B------:R-:W2:Y:S02]  /*23870*/  LDL.LU R27, [R1+0x4ed8] ;  /* 0x004ed800011b7983 */ /* 0x000ea40000300800 */
[----:B------:R5:W-:Y:S02]  /*23880*/  STL.64 [R1+0x4ea0], R4 ;  /* 0x004ea00401007387 */ /* 0x000be40000100a00 */
[----:B-----5:R-:W-:Y:S01]  /*23890*/  MOV R4, R28 ;  /* 0x0000001c00047202 */ /* 0x020fe20000000f00 */
[----:B---3--:R-:W-:Y:S01]  /*238a0*/  IMAD.MOV.U32 R5, RZ, RZ, R29 ;  /* 0x000000ffff057224 */ /* 0x008fe200078e001d */
[----:B------:R-:W3:Y:S01]  /*238b0*/  LDL.LU R28, [R1+0x4ed4] ;  /* 0x004ed400011c7983 */ /* 0x000ee20000300800 */
[----:B------:R-:W5:Y:S03]  /*238c0*/  LDL.LU R29, [R1+0x4ed0] ;  /* 0x004ed000011d7983 */ /* 0x000f660000300800 */
[----:B------:R-:W-:Y:S01]  /*238d0*/  STL.64 [R1+0x4eb8], R4 ;  /* 0x004eb80401007387 */ /* 0x000fe20000100a00 */
[----:B------:R0:W-:Y:S02]  /*238e0*/  STL.64 [R1+0x4e80], R16 ;  /* 0x004e801001007387 */ /* 0x0001e40000100a00 */
[----:B------:R-:W2:Y:S02]  /*238f0*/  LDL.LU R12, [R1+0x130] ;  /* 0x00013000010c7983 */ /* 0x000ea40000300800 */
[----:B------:R-:W2:Y:S01]  /*23900*/  LDL.LU R13, [R1+0x134] ;  /* 0x00013400010d7983 */ /* 0x000ea20000300800 */
[----:B------:R-:W2:Y:S01]  /*23910*/  LDL.LU R14, [R1+0x138] ;  /* 0x00013800010e7983 */ /* 0x000ea20000300800 */
[----:B------:R-:W2:Y:S02]  /*23920*/  LDL.LU R15, [R1+0x13c] ;  /* 0x00013c00010f7983 */ /* 0x000ea40000300800 */
[----:B0-----:R-:W-:Y:S01]  /*23930*/  IMAD.MOV.U32 R16, RZ, RZ, R25 ;  /* 0x000000ffff107224 */ /* 0x001fe200078e0019 */
[----:B------:R-:W-:Y:S01]  /*23940*/  MOV R17, R24 ;  /* 0x0000001800117202 */ /* 0x000fe20000000f00 */
[----:B--2---:R-:W-:Y:S01]  /*23950*/  STL.64 [R1+0x4e90], R14 ;  /* 0x004e900e01007387 */ /* 0x004fe20000100a00 */
[----:B------:R-:W-:Y:S03]  /*23960*/  STL.64 [R1+0x4e88], R12 ;  /* 0x004e880c01007387 */ /* 0x000fe60000100a00 */
[----:B------:R0:W-:Y:S02]  /*23970*/  STL.64 [R1+0x4e98], R16 ;  /* 0x004e981001007387 */ /* 0x0001e40000100a00 */
        /* <DEDUP_REMOVED lines=10> */
[----:B------:R-:W-:-:S02]  /*23a20*/  MOV R4, R27 ;  /* 0x0000001b00047202 */ /* 0x000fc40000000f00 */
[----:B------:R-:W-:Y:S02]  /*23a30*/  MOV R5, R26 ;  /* 0x0000001a00057202 */ /* 0x000fe40000000f00 */
[----:B----4-:R-:W0:Y:S04]  /*23a40*/  LDSM.16.MT88.4 R24, [R3+0x12000] ;  /* 0x012000000318783b */ /* 0x010e280000004200 */
[----:B--2---:R-:W-:Y:S01]  /*23a50*/  STL.64 [R1+0x4ec8], R18 ;  /* 0x004ec81201007387 */ /* 0x004fe20000100a00 */
[----:B------:R1:W-:Y:S03]  /*23a60*/  STL.64 [R1+0x4ec0], R16 ;  /* 0x004ec01001007387 */ /* 0x0003e60000100a00 */
[----:B-1----:R-:W2:Y:S01]  /*23a70*/  LDL.LU R16, [R1+0x170] ;  /* 0x0001700001107983 */ /* 0x002ea20000300800 */
[----:B------:R-:W2:Y:S02]  /*23a80*/  LDL.LU R17, [R1+0x174] ;  /* 0x0001740001117983 */ /* 0x000ea40000300800 */
[----:B------:R-:W2:Y:S02]  /*23a90*/  LDL.LU R18, [R1+0x178] ;  /* 0x0001780001127983 */ /* 0x000ea40000300800 */
[----:B------:R-:W2:Y:S01]  /*23aa0*/  LDL.LU R19, [R1+0x17c] ;  /* 0x00017c0001137983 */ /* 0x000ea20000300800 */
[----:B------:R-:W4:Y:S01]  /*23ab0*/  LDL.LU R12, [R1+0x140] ;  /* 0x00014000010c7983 */ /* 0x000f220000300800 */
[----:B------:R-:W4:Y:S02]  /*23ac0*/  LDL.LU R13, [R1+0x144] ;  /* 0x00014400010d7983 */ /* 0x000f240000300800 */
[----:B------:R-:W4:Y:S02]  /*23ad0*/  LDL.LU R14, [R1+0x148] ;  /* 0x00014800010e7983 */ /* 0x000f240000300800 */
[----:B------:R-:W4:Y:S01]  /*23ae0*/  LDL.LU R15, [R1+0x14c] ;  /* 0x00014c00010f7983 */ /* 0x000f220000300800 */
[----:B------:R-:W3:Y:S01]  /*23af0*/  LDL.LU R20, [R1+0x100] ;  /* 0x0001000001147983 */ /* 0x000ee20000300800 */
[----:B------:R-:W3:Y:S02]  /*23b00*/  LDL.LU R21, [R1+0x104] ;  /* 0x0001040001157983 */ /* 0x000ee40000300800 */
[----:B------:R-:W3:Y:S02]  /*23b10*/  LDL.LU R22, [R1+0x108] ;  /* 0x0001080001167983 */ /* 0x000ee40000300800 */
[----:B------:R-:W3:Y:S01]  /*23b20*/  LDL.LU R23, [R1+0x10c] ;  /* 0x00010c0001177983 */ /* 0x000ee20000300800 */
[----:B0-----:R-:W-:Y:S01]  /*23b30*/  STL.64 [R1+0x4d70], R26 ;  /* 0x004d701a01007387 */ /* 0x001fe20000100a00 */
[----:B------:R0:W-:Y:S03]  /*23b40*/  STL.64 [R1+0x4d68], R24 ;  /* 0x004d681801007387 */ /* 0x0001e60000100a00 */
[----:B0-----:R-:W3:Y:S01]  /*23b50*/  LDL.LU R24, [R1+0xd0] ;  /* 0x0000d00001187983 */ /* 0x001ee20000300800 */
[----:B------:R-:W3:Y:S01]  /*23b60*/  LDL.LU R25, [R1+0xd4] ;  /* 0x0000d40001197983 */ /* 0x000ee20000300800 */
[----:B--2---:R-:W-:Y:S02]  /*23b70*/  HMMA.16816.F32.BF16 R4, R8, R4, R16 ;  /* 0x000000040804723c */ /* 0x004fe40000041810 */
[----:B------:R-:W2:Y:S01]  /*23b80*/  LDL.LU.64 R18, [R1+0x4ec8] ;  /* 0x004ec80001127983 */ /* 0x000ea20000300a00 */
[----:B------:R-:W2:Y:S11]  /*23b90*/  LDL.LU.64 R16, [R1+0x4ec0] ;  /* 0x004ec00001107983 */ /* 0x000eb60000300a00 */
[----:B------:R-:W-:Y:S09]  /*23ba0*/  @!UPT UIADD3 URZ, URZ, URZ, URZ ;  /* 0x0000003f3f3ff290 */ /* 0x000ff2000fffe03f */
[----:B------:R0:W-:Y:S04]  /*23bb0*/  STL.64 [R1+0x170], R4 ;  /* 0x0001700401007387 */ /* 0x0001e80000100a00 */
[----:B0-----:R-:W2:Y:S01]  /*23bc0*/  LDL.LU.64 R4, [R1+0x4eb8] ;  /* 0x004eb80001047983 */ /* 0x001ea20000300a00 */
[----:B-----5:R-:W-:Y:S01]  /*23bd0*/  MOV R26, R29 ;  /* 0x0000001d001a7202 */ /* 0x020fe20000000f00 */
[----:B---3--:R-:W-:Y:S01]  /*23be0*/  IMAD.MOV.U32 R27, RZ, RZ, R28 ;  /* 0x000000ffff1b7224 */ /* 0x008fe200078e001c */
[----:B------:R-:W-:Y:S02]  /*23bf0*/  MOV R29, R6 ;  /* 0x00000006001d7202 */ /* 0x000fe40000000f00 */
[----:B------:R-:W-:-:S05]  /*23c00*/  MOV R28, R7 ;  /* 0x00000007001c7202 */ /* 0x000fca0000000f00 */
[----:B------:R-:W-:Y:S01]  /*23c10*/  STL [R1+0x4c6c], R28 ;  /* 0x004c6c1c01007387 */ /* 0x000fe20000100800 */
[----:B------:R-:W-:Y:S01]  /*23c20*/  STL [R1+0x4c68], R29 ;  /* 0x004c681d01007387 */ /* 0x000fe20000100800 */
[C---:B--2---:R-:W-:Y:S02]  /*23c30*/  HMMA.16816.F32.BF16 R4, R8.reuse, R4, R16 ;  /* 0x000000040804723c */ /* 0x044fe40000041810 */
[----:B------:R-:W2:Y:S01]  /*23c40*/  LDL.LU.64 R18, [R1+0x4eb0] ;  /* 0x004eb00001127983 */ /* 0x000ea20000300a00 */
[----:B------:R-:W2:Y:S11]  /*23c50*/  LDL.LU.64 R16, [R1+0x4ea8] ;  /* 0x004ea80001107983 */ /* 0x000eb60000300a00 */
[----:B------:R-:W-:Y:S09]  /*23c60*/  @!UPT UIADD3 URZ, URZ, URZ, URZ ;  /* 0x0000003f3f3ff290 */ /* 0x000ff2000fffe03f */
[----:B------:R0:W-:Y:S01]  /*23c70*/  STL.64 [R1+0x160], R4 ;  /* 0x0001600401007387 */ /* 0x0001e20000100a00 */
[----:B------:R2:W-:Y:S03]  /*23c80*/  STL.64 [R1+0x168], R6 ;  /* 0x0001680601007387 */ /* 0x0005e60000100a00 */
[----:B0-----:R-:W2:Y:S02]  /*23c90*/  LDL.LU.64 R4, [R1+0x4ea0] ;  /* 0x004ea00001047983 */ /* 0x001ea40000300a00 */
[C---:B--2---:R-:W-:Y:S02]  /*23ca0*/  HMMA.16816.F32.BF16 R4, R8.reuse, R4, R16 ;  /* 0x000000040804723c */ /* 0x044fe40000041810 */
[----:B------:R-:W4:Y:S11]  /*23cb0*/  LDL.LU.64 R16, [R1+0x4e98] ;  /* 0x004e980001107983 */ /* 0x000f360000300a00 */
[----:B------:R-:W-:Y:S10]  /*23cc0*/  @!UPT UIADD3 URZ, URZ, URZ, URZ ;  /* 0x0000003f3f3ff290 */ /* 0x000ff4000fffe03f */
[----:B------:R-:W-:Y:S01]  /*23cd0*/  STL.64 [R1+0x150], R4 ;  /* 0x0001500401007387 */ /* 0x000fe20000100a00 */
[----:B------:R-:W-:Y:S02]  /*23ce0*/  STL.64 [R1+0x158], R6 ;  /* 0x0001580601007387 */ /* 0x000fe40000100a00 */
[----:B------:R-:W0:Y:S02]  /*23cf0*/  LDSM.16.MT88.4 R4, [R3+0x12100] ;  /* 0x012100000304783b */ /* 0x000e240000004200 */
[----:B0-----:R-:W-:Y:S02]  /*23d00*/  STL.64 [R1+0x4c40], R6 ;  /* 0x004c400601007387 */ /* 0x001fe40000100a00 */
[----:B------:R0:W-:Y:S02]  /*23d10*/  STL.64 [R1+0x4c38], R4 ;  /* 0x004c380401007387 */ /* 0x0001e40000100a00 */
[----:B0-----:R-:W2:Y:S01]  /*23d20*/  LDL.LU.64 R4, [R1+0x70] ;  /* 0x0000700001047983 */ /* 0x001ea20000300a00 */
[----:B------:R-:W3:Y:S01]  /*23d30*/  LDL.LU.64 R6, [R1+0x78] ;  /* 0x0000780001067983 */ /* 0x000ee20000300a00 */
[C---:B----4-:R-:W-:Y:S02]  /*23d40*/  HMMA.16816.F32.BF16 R16, R8.reuse, R16, R12 ;  /* 0x000000100810723c */ /* 0x050fe4000004180c */
[----:B---3--:R-:W-:Y:S01]  /*23d50*/  STL.64 [R1+0x4d80], R6 ;  /* 0x004d800601007387 */ /* 0x008fe20000100a00 */
[----:B--2---:R0:W-:Y:S03]  /*23d60*/  STL.64 [R1+0x4d78], R4 ;  /* 0x004d780401007387 */ /* 0x0041e60000100a00 */
[----:B0-----:R-:W2:Y:S01]  /*23d70*/  LDL.LU R4, [R1+0xe0] ;  /* 0x0000e00001047983 */ /* 0x001ea20000300800 */
[----:B------:R-:W2:Y:S02]  /*23d80*/  LDL.LU R5, [R1+0xe4] ;  /* 0x0000e40001057983 */ /* 0x000ea40000300800 */
[----:B------:R-:W2:Y:S02]  /*23d90*/  LDL.LU R6, [R1+0xe8] ;  /* 0x0000e80001067983 */ /* 0x000ea40000300800 */
[----:B------:R-:W2:Y:S01]  /*23da0*/  LDL.LU R7, [R1+0xec] ;  /* 0x0000ec0001077983 */ /* 0x000ea20000300800 */
[----:B------:R-:W-:Y:S01]  /*23db0*/  STL [R1+0x4b70], R3 ;  /* 0x004b700301007387 */ /* 0x000fe20000100800 */
[----:B------:R-:W3:Y:S02]  /*23dc0*/  LDL.LU.64 R14, [R1+0x4e90] ;  /* 0x004e9000010e7983 */ /* 0x000ee40000300a00 */
[----:B------:R-:W3:Y:S08]  /*23dd0*/  LDL.LU.64 R12, [R1+0x4e88] ;  /* 0x004e8800010c7983 */ /* 0x000ef00000300a00 */
[----:B------:R0:W-:Y:S01]  /*23de0*/  STL.64 [R1+0x140], R16 ;  /* 0x0001401001007387 */ /* 0x0001e20000100a00 */
[----:B------:R3:W-:Y:S04]  /*23df0*/  STL.64 [R1+0x148], R18 ;  /* 0x0001481201007387 */ /* 0x0007e80000100a00 */
        /* <DEDUP_REMOVED lines=16> */
[----:B------:R-:W3:Y:S11]  /*23f00*/  LDL.LU.64 R12, [R1+0x4e48] ;  /* 0x004e4800010c7983 */ /* 0x000ef60000300a00 */
[----:B------:R-:W-:Y:S10]  /*23f10*/  @!UPT UIADD3 URZ, URZ, URZ, URZ ;  /* 0x0000003f3f3ff290 */ /* 0x000ff4000fffe03f */
[----:B------:R-:W-:Y:S01]  /*23f20*/  STL.64 [R1+0x110], R16 ;  /* 0x0001101001007387 */ /* 0x000fe20000100a00 */
[----:B------:R0:W-:Y:S03]  /*23f30*/  STL.64 [R1+0x118], R18 ;  /* 0x0001181201007387 */ /* 0x0001e60000100a00 */
[----:B0-----:R-:W4:Y:S01]  /*23f40*/  LDL.LU.64 R18, [R1+0x4e40] ;  /* 0x004e400001127983 */ /* 0x001f220000300a00 */
[----:B------:R-:W4:Y:S01]  /*23f50*/  LDL.LU.64 R16, [R1+0x4e38] ;  /* 0x004e380001107983 */ /* 0x000f220000300a00 */
[C---:B---3--:R-:W-:Y:S02]  /*23f60*/  HMMA.16816.F32.BF16 R12, R8.reuse, R12, R20 ;  /* 0x0000000c080c723c */ /* 0x048fe40000041814 */
[----:B------:R-:W3:Y:S01]  /*23f70*/  LDL.LU.64 R22, [R1+0x4e30] ;  /* 0x004e300001167983 */ /* 0x000ee20000300a00 */
[----:B------:R-:W4:Y:S11]  /*23f80*/  LDL.LU.64 R20, [R1+0x4e28] ;  /* 0x004e280001147983 */ /* 0x000f360000300a00 */
[----:B------:R-:W-:Y:S09]  /*23f90*/  @!UPT UIADD3 URZ, URZ, URZ, URZ ;  /* 0x0000003f3f3ff290 */ /* 0x000ff2000fffe03f */
[----:B------:R-:W-:Y:S01]  /*23fa0*/  STL.64 [R1+0x100], R12 ;  /* 0x0001000c01007387 */ /* 0x000fe20000100a00 */
[----:B------:R0:W-:Y:S03]  /*23fb0*/  STL.64 [R1+0x108], R14 ;  /* 0x0001080e01007387 */ /* 0x0001e60000100a00 */
[----:B0-----:R-:W5:Y:S01]  /*23fc0*/  LDL.LU.64 R14, [R1+0x4e20] ;  /* 0x004e2000010e7983 */ /* 0x001f620000300a00 */
[----:B------:R-:W2:Y:S01]  /*23fd0*/  LDL.LU.64 R12, [R1+0x4e18] ;  /* 0x004e1800010c7983 */ /* 0x000ea20000300a00 */
[C---:B----4-:R-:W-:Y:S11]  /*23fe0*/  HMMA.16816.F32.BF16 R16, R8.reuse, R20, R16 ;  /* 0x000000140810723c */ /* 0x050ff60000041810 */
[----:B------:R-:W-:Y:S11]  /*23ff0*/  @!UPT UIADD3 URZ, URZ, URZ, URZ ;  /* 0x0000003f3f3ff290 */ /* 0x000ff6000fffe03f */
[----:B------:R-:W-:Y:S01]  /*24000*/  @!UPT UIADD3 URZ, URZ, URZ, URZ ;  /* 0x0000003f3f3ff290 */ /* 0x000fe2000fffe03f */
[----:B------:R-:W-:Y:S01]  /*24010*/  STL.64 [R1+0xf0], R16 ;  /* 0x0000f01001007387 */ /* 0x000fe20000100a00 */
[----:B------:R0:W-:Y:S03]  /*24020*/  STL.64 [R1+0xf8], R18 ;  /* 0x0000f81201007387 */ /* 0x0001e60000100a00 */
[----:B0-----:R-:W4:Y:S01]  /*24030*/  LDL.LU.64 R18, [R1+0x4e10] ;  /* 0x004e100001127983 */ /* 0x001f220000300a00 */
[----:B------:R-:W2:Y:S02]  /*24040*/  LDL.LU.64 R16, [R1+0x4e08] ;  /* 0x004e080001107983 */ /* 0x000ea40000300a00 */
[C---:B--2---:R-:W-:Y:S11]  /*24050*/  HMMA.16816.F32.BF16 R4, R8.reuse, R16, R4 ;  /* 0x000000100804723c */ /* 0x044ff60000041804 */
[----:B------:R-:W-:Y:S11]  /*24060*/  @!UPT UIADD3 URZ, URZ, URZ, URZ ;  /* 0x0000003f3f3ff290 */ /* 0x000ff6000fffe03f */
[----:B------:R-:W-:Y:S01]  /*24070*/  @!UPT UIADD3 URZ, URZ, URZ, URZ ;  /* 0x0000003f3f3ff290 */ /* 0x000fe2000fffe03f */
[----:B------:R-:W-:Y:S01]  /*24080*/  STL.64 [R1+0xe0], R4 ;  /* 0x0000e00401007387 */ /* 0x000fe20000100a00 */
[----:B------:R0:W-:Y:S02]  /*24090*/  STL.64 [R1+0xe8], R6 ;  /* 0x0000e80601007387 */ /* 0x0001e40000100a00 */
[----:B0-----:R-:W-:Y:S11]  /*240a0*/  HMMA.16816.F32.BF16 R4, R8, R12, R24 ;  /* 0x0000000c0804723c */ /* 0x001ff60000041818 */
[----:B------:R-:W-:Y:S11]  /*240b0*/  @!UPT UIADD3 URZ, URZ, URZ, URZ ;  /* 0x0000003f3f3ff290 */ /* 0x000ff6000fffe03f */
[----:B------:R-:W-:Y:S02]  /*240c0*/  @!UPT UIADD3 URZ, URZ, URZ, URZ ;  /* 0x0000003f3f3ff290 */ /* 0x000fe4000fffe03f */
[----:B------:R-:W-:Y:S01]  /*240d0*/  IMAD.MOV.U32 R20, RZ, RZ, R4 ;  /* 0x000000ffff147224 */ /* 0x000fe200078e0004 */
[----:B------:R-:W-:Y:S02]  /*240e0*/  MOV R21, R5 ;  /* 0x0000000500157202 */ /* 0x000fe40000000f00 */
[----:B---3--:R-:W-:Y:S01]  /*240f0*/  MOV R4, R22 ;  /* 0x0000001600047202 */ /* 0x008fe20000000f00 */
[----:B------:R-:W-:Y:S01]  /*24100*/  MOV R5, R23 ;  /* 0x0000001700057202 */ /* 0x000fe20000000f00 */
[----:B------:R-:W2:Y:S01]  /*24110*/  LDL.LU R22, [R1+0x4e04] ;  /* 0x004e040001167983 */ /* 0x000ea20000300800 */
[----:B------:R-:W3:Y:S03]  /*24120*/  LDL.LU R23, [R1+0x4e00] ;  /* 0x004e000001177983 */ /* 0x000ee60000300800 */
[----:B------:R5:W-:Y:S01]  /*24130*/  STL.64 [R1+0x4d98], R4 ;  /* 0x004d980401007387 */ /* 0x000be20000100a00 */
[----:B------:R-:W4:Y:S02]  /*24140*/  LDL.LU R24, [R1+0x190] ;  /* 0x0001900001187983 */ /* 0x000f240000300800 */
[----:B------:R-:W4:Y:S02]  /*24150*/  LDL.LU R25, [R1+0x194] ;  /* 0x0001940001197983 */ /* 0x000f240000300800 */
[----:B------:R-:W4:Y:S01]  /*24160*/  LDL.LU R26, [R1+0x198] ;  /* 0x00019800011a7983 */ /* 0x000f220000300800 */
[----:B------:R-:W4:Y:S01]  /*24170*/  LDL.LU R27, [R1+0x19c] ;  /* 0x00019c00011b7983 */ /* 0x000f220000300800 */
[----:B-----5:R-:W-:Y:S01]  /*24180*/  IMAD.MOV.U32 R4, RZ, RZ, R15 ;  /* 0x000000ffff047224 */ /* 0x020fe200078e000f */
[----:B------:R-:W-:-:S02]  /*24190*/  MOV R5, R14 ;  /* 0x0000000e00057202 */ /* 0x000fc40000000f00 */
[----:B------:R-:W5:Y:S01]  /*241a0*/  LDL.LU R15, [R1+0x4dfc] ;  /* 0x004dfc00010f7983 */ /* 0x000f620000300800 */
[----:B------:R-:W5:Y:S03]  /*241b0*/  LDL.LU R14, [R1+0x4df8] ;  /* 0x004df800010e7983 */ /* 0x000f660000300800 */
[----:B------:R2:W-:Y:S02]  /*241c0*/  STL.64 [R1+0x4db0], R4 ;  /* 0x004db00401007387 */ /* 0x0005e40000100a00 */
[----:B--2---:R-:W-:Y:S01]  /*241d0*/  IMAD.MOV.U32 R5, RZ, RZ, R22 ;  /* 0x000000ffff057224 */ /* 0x004fe200078e0016 */
[----:B---3--:R-:W-:Y:S02]  /*241e0*/  MOV R4, R23 ;  /* 0x0000001700047202 */ /* 0x008fe40000000f00 */
[----:B------:R-:W2:Y:S01]  /*241f0*/  LDL.LU R23, [R1+0x4df4] ;  /* 0x004df40001177983 */ /* 0x000ea20000300800 */
[----:B------:R-:W3:Y:S02]  /*24200*/  LDL.LU R22, [R1+0x4df0] ;  /* 0x004df00001167983 */ /* 0x000ee40000300800 */
[----:B------:R-:W-:Y:S01]  /*24210*/  STL.64 [R1+0x4dc8], R4 ;  /* 0x004dc80401007387 */ /* 0x000fe20000100a00 */
[----:B----4-:R-:W-:Y:S01]  /*24220*/  STL.64 [R1+0x4d90], R26 ;  /* 0x004d901a01007387 */ /* 0x010fe20000100a00 */
[----:B------:R0:W-:Y:S03]  /*24230*/  STL.64 [R1+0x4d88], R24 ;  /* 0x004d881801007387 */ /* 0x0001e60000100a00 */
[----:B0-----:R-:W4:Y:S01]  /*24240*/  LDL.LU R24, [R1+0x290] ;  /* 0x0002900001187983 */ /* 0x001f220000300800 */
[----:B------:R-:W4:Y:S02]  /*24250*/  LDL.LU R25, [R1+0x294] ;  /* 0x0002940001197983 */ /* 0x000f240000300800 */
[----:B------:R-:W2:Y:S02]  /*24260*/  LDL.LU R26, [R1+0x298] ;  /* 0x00029800011a7983 */ /* 0x000ea40000300800 */
[----:B------:R-:W2:Y:S01]  /*24270*/  LDL.LU R27, [R1+0x29c] ;  /* 0x00029c00011b7983 */ /* 0x000ea20000300800 */
[----:B-----5:R-:W-:-:S02]  /*24280*/  MOV R4, R14 ;  /* 0x0000000e00047202 */ /* 0x020fc40000000f00 */
[----:B------:R-:W-:Y:S01]  /*24290*/  MOV R5, R15 ;  /* 0x0000000f00057202 */ /* 0x000fe20000000f00 */
[----:B------:R-:W5:Y:S01]  /*242a0*/  LDL.LU R14, [R1+0x4dec] ;  /* 0x004dec00010e7983 */ /* 0x000f620000300800 */
[----:B------:R-:W5:Y:S03]  /*242b0*/  LDL.LU R15, [R1+0x4de8] ;  /* 0x004de800010f7983 */ /* 0x000f660000300800 */
[----:B--2---:R-:W-:Y:S01]  /*242c0*/  STL.64 [R1+0x4da8], R26 ;  /* 0x004da81a01007387 */ /* 0x004fe20000100a00 */
[----:B----4-:R0:W-:Y:S03]  /*242d0*/  STL.64 [R1+0x4da0], R24 ;  /* 0x004da01801007387 */ /* 0x0101e60000100a00 */
[----:B0-----:R-:W2:Y:S01]  /*242e0*/  LDL.LU R24, [R1+0x2a0] ;  /* 0x0002a00001187983 */ /* 0x001ea20000300800 */
[----:B------:R-:W2:Y:S02]  /*242f0*/  LDL.LU R25, [R1+0x2a4] ;  /* 0x0002a40001197983 */ /* 0x000ea40000300800 */
[----:B------:R-:W4:Y:S02]  /*24300*/  LDL.LU R26, [R1+0x2a8] ;  /* 0x0002a800011a7983 */ /* 0x000f240000300800 */
[----:B------:R-:W4:Y:S02]  /*24310*/  LDL.LU R27, [R1+0x2ac] ;  /* 0x0002ac00011b7983 */ /* 0x000f240000300800 */
[----:B----4-:R-:W-:Y:S01]  /*24320*/  STL.64 [R1+0x4dc0], R26 ;  /* 0x004dc01a01007387 */ /* 0x010fe20000100a00 */
[----:B--2---:R0:W-:Y:S03]  /*24330*/  STL.64 [R1+0x4db8], R24 ;  /* 0x004db81801007387 */ /* 0x0041e60000100a00 */
        /* <DEDUP_REMOVED lines=8> */
[----:B------:R-:W2:Y:S02]  /*243c0*/  LDL.LU R26, [R1+0x2c8] ;  /* 0x0002c800011a7983 */ /* 0x000ea40000300800 */
[----:B------:R-:W2:Y:S01]  /*243d0*/  LDL.LU R27, [R1+0x2cc] ;  /* 0x0002cc00011b7983 */ /* 0x000ea20000300800 */
[----:B-----5:R0:W-:Y:S01]  /*243e0*/  STL.64 [R1+0x4d50], R14 ;  /* 0x004d500e01007387 */ /* 0x0201e20000100a00 */
[----:B------:R-:W4:Y:S02]  /*243f0*/  LDL.LU R12, [R1+0x270] ;  /* 0x00027000010c7983 */ /* 0x000f240000300800 */
[----:B------:R-:W4:Y:S01]  /*24400*/  LDL.LU R13, [R1+0x274] ;  /* 0x00027400010d7983 */ /* 0x000f220000300800 */
[----:B0-----:R-:W5:Y:S01]  /*24410*/  LDL.LU R14, [R1+0x278] ;  /* 0x00027800010e7983 */ /* 0x001f620000300800 */
[----:B------:R-:W5:Y:S01]  /*24420*/  LDL.LU R15, [R1+0x27c] ;  /* 0x00027c00010f7983 */ /* 0x000f620000300800 */
[----:B------:R-:W-:-:S02]  /*24430*/  MOV R16, R6 ;  /* 0x0000000600107202 */ /* 0x000fc40000000f00 */
[----:B------:R-:W-:Y:S01]  /*24440*/  MOV R17, R23 ;  /* 0x0000001700117202 */ /* 0x000fe20000000f00 */
[----:B------:R-:W-:Y:S01]  /*24450*/  IMAD.MOV.U32 R3, RZ, RZ, R7 ;  /* 0x000000ffff037224 */ /* 0x000fe200078e0007 */
[----:B-----5:R0:W-:Y:S01]  /*24460*/  STL.64 [R1+0x4d60], R14 ;  /* 0x004d600e01007387 */ /* 0x0201e20000100a00 */
[----:B----4-:R-:W-:Y:S03]  /*24470*/  STL.64 [R1+0x4d58], R12 ;  /* 0x004d580c01007387 */ /* 0x010fe60000100a00 */
[----:B0-----:R-:W4:Y:S01]  /*24480*/  LDL.LU.64 R14, [R1+0xc8] ;  /* 0x0000c800010e7983 */ /* 0x001f220000300a00 */
[----:B------:R-:W-:Y:S02]  /*24490*/  STL.64 [R1+0x4d38], R18 ;  /* 0x004d381201007387 */ /* 0x000fe40000100a00 */
[----:B------:R3:W-:Y:S02]  /*244a0*/  STL [R1+0x4d30], R16 ;  /* 0x004d301001007387 */ /* 0x0007e40000100800 */
[----:B---3--:R-:W-:-:S02]  /*244b0*/  IMAD.MOV.U32 R16, RZ, RZ, R22 ;  /* 0x000000ffff107224 */ /* 0x008fc400078e0016 */
[----:B------:R-:W3:Y:S01]  /*244c0*/  LDL.LU R22, [R1+0x4de4] ;  /* 0x004de40001167983 */ /* 0x000ee20000300800 */
[----:B------:R-:W3:Y:S02]  /*244d0*/  LDL.LU R23, [R1+0x4de0] ;  /* 0x004de00001177983 */ /* 0x000ee40000300800 */
[----:B------:R-:W5:Y:S02]  /*244e0*/  LDL.LU R18, [R1+0x268] ;  /* 0x0002680001127983 */ /* 0x000f640000300800 */
[----:B------:R-:W5:Y:S01]  /*244f0*/  LDL.LU R19, [R1+0x26c] ;  /* 0x00026c0001137983 */ /* 0x000f620000300800 */
[C---:B--2---:R-:W-:Y:S01]  /*24500*/  HMMA.16816.F32.BF16 R4, R8.reuse, R4, R24 ;  /* 0x000000040804723c */ /* 0x044fe20000041818 */
[----:B-----5:R0:W-:Y:S01]  /*24510*/  STL.64 [R1+0x4d48], R18 ;  /* 0x004d481201007387 */ /* 0x0201e20000100a00 */
[----:B------:R-:W-:Y:S03]  /*24520*/  STL.64 [R1+0x4d40], R16 ;  /* 0x004d401001007387 */ /* 0x000fe60000100a00 */
[----:B0-----:R-:W2:Y:S04]  /*24530*/  LDL R18, [R1+0x68] ;  /* 0x0000680001127983 */ /* 0x001ea80000100800 */
[----:B------:R-:W2:Y:S01]  /*24540*/  LDL R19, [R1+0x6c] ;  /* 0x00006c0001137983 */ /* 0x000ea20000100800 */
[----:B---3--:R0:W-:Y:S02]  /*24550*/  STL.64 [R1+0x4cc8], R22 ;  /* 0x004cc81601007387 */ /* 0x0081e40000100a00 */
[----:B------:R-:W-:Y:S01]  /*24560*/  STL.64 [R1+0x4cc0], R20 ;  /* 0x004cc01401007387 */ /* 0x000fe20000100a00 */
[----:B0-----:R-:W3:Y:S01]  /*24570*/  LDL.LU.64 R22, [R1+0x48] ;  /* 0x0000480001167983 */ /* 0x001ee20000300a00 */
[----:B------:R-:W-:Y:S02]  /*24580*/  STL [R1+0x4bf8], R3 ;  /* 0x004bf80301007387 */ /* 0x000fe40000100800 */
[----:B------:R-:W5:Y:S02]  /*24590*/  LDL.LU.64 R26, [R1+0x4dd8] ;  /* 0x004dd800011a7983 */ /* 0x000f640000300a00 */
[----:B------:R-:W5:Y:S05]  /*245a0*/  LDL.LU.64 R24, [R1+0x4dd0] ;  /* 0x004dd00001187983 */ /* 0x000f6a0000300a00 */
[----:B------:R0:W-:Y:S01]  /*245b0*/  STL.64 [R1+0x2c0], R4 ;  /* 0x0002c00401007387 */ /* 0x0001e20000100a00 */
[----:B------:R5:W-:Y:S03]  /*245c0*/  STL.64 [R1+0x2c8], R6 ;  /* 0x0002c80601007387 */ /* 0x000be60000100a00 */
[----:B0-----:R-:W5:Y:S02]  /*245d0*/  LDL.LU.64 R4, [R1+0x4dc8] ;  /* 0x004dc80001047983 */ /* 0x001f640000300a00 */
[----:B-----5:R-:W-:Y:S02]  /*245e0*/  HMMA.16816.F32.BF16 R4, R8, R4, R24 ;  /* 0x000000040804723c */ /* 0x020fe40000041818 */
[----:B------:R-:W5:Y:S01]  /*245f0*/  LDL.LU.64 R26, [R1+0x4dc0] ;  /* 0x004dc000011a7983 */ /* 0x000f620000300a00 */
[----:B------:R-:W5:Y:S11]  /*24600*/  LDL.LU.64 R24, [R1+0x4db8] ;  /* 0x004db80001187983 */ /* 0x000f760000300a00 */
[----:B------:R-:W-:Y:S09]  /*24610*/  @!UPT UIADD3 URZ, URZ, URZ, URZ ;  /* 0x0000003f3f3ff290 */ /* 0x000ff2000fffe03f */
[----:B------:R0:W-:Y:S01]  /*24620*/  STL.64 [R1+0x2b0], R4 ;  /* 0x0002b00401007387 */ /* 0x0001e20000100a00 */
[----:B------:R5:W-:Y:S03]  /*24630*/  STL [R1+0x2b8], R6 ;  /* 0x0002b80601007387 */ /* 0x000be60000100800 */
[----:B0-----:R-:W5:Y:S01]  /*24640*/  LDL.LU.64 R4, [R1+0x4db0] ;  /* 0x004db00001047983 */ /* 0x001f620000300a00 */
[----:B------:R-:W-:-:S05]  /*24650*/  MOV R3, R7 ;  /* 0x0000000700037202 */ /* 0x000fca0000000f00 */
[----:B------:R-:W-:Y:S01]  /*24660*/  STL [R1+0x4bfc], R3 ;  /* 0x004bfc0301007387 */ /* 0x000fe20000100800 */
[C---:B-----5:R-:W-:Y:S03]  /*24670*/  HMMA.16816.F32.BF16 R4, R8.reuse, R4, R24 ;  /* 0x000000040804723c */ /* 0x060fe60000041818 */
[----:B------:R-:W5:Y:S01]  /*24680*/  LDL.LU.64 R26, [R1+0x4da8] ;  /* 0x004da800011a7983 */ /* 0x000f620000300a00 */
[----:B------:R-:W5:Y:S11]  /*24690*/  LDL.LU.64 R24, [R1+0x4da0] ;  /* 0x004da00001187983 */ /* 0x000f760000300a00 */
[----:B------:R-:W-:Y:S08]  /*246a0*/  @!UPT UIADD3 URZ, URZ, URZ, URZ ;  /* 0x0000003f3f3ff290 */ /* 0x000ff0000fffe03f */
[----:B------:R0:W-:Y:S01]  /*246b0*/  STL.64 [R1+0x2a0], R4 ;  /* 0x0002a00401007387 */ /* 0x0001e20000100a00 */
[----:B------:R5:W-:Y:S03]  /*246c0*/  STL.64 [R1+0x2a8], R6 ;  /* 0x0002a80601007387 */ /* 0x000be60000100a00 */
[----:B0-----:R-:W5:Y:S02]  /*246d0*/  LDL.LU.64 R4, [R1+0x4d98] ;  /* 0x004d980001047983 */ /* 0x001f640000300a00 */
[C---:B-----5:R-:W-:Y:S02]  /*246e0*/  HMMA.16816.F32.BF16 R4, R8.reuse, R4, R24 ;  /* 0x000000040804723c */ /* 0x060fe40000041818 */
[----:B------:R-:W5:Y:S01]  /*246f0*/  LDL.LU.64 R26, [R1+0x4d90] ;  /* 0x004d9000011a7983 */ /* 0x000f620000300a00 */
[----:B------:R-:W5:Y:S11]  /*24700*/  LDL.LU.64 R24, [R1+0x4d88] ;  /* 0x004d880001187983 */ /* 0x000f760000300a00 */
[----:B------:R-:W-:Y:S09]  /*24710*/  @!UPT UIADD3 URZ, URZ, URZ, URZ ;  /* 0x0000003f3f3ff290 */ /* 0x000ff2000fffe03f */
[----:B------:R0:W-:Y:S01]  /*24720*/  STL.64 [R1+0x290], R4 ;  /* 0x0002900401007387 */ /* 0x0001e20000100a00 */
[----:B------:R-:W-:Y:S01]  /*24730*/  IMAD.MOV.U32 R28, RZ, RZ, R6 ;  /* 0x000000ffff1c7224 */ /* 0x000fe200078e0006 */
[----:B------:R-:W-:Y:S02]  /*24740*/  MOV R29, R7 ;  /* 0x00000007001d7202 */ /* 0x000fe40000000f00 */
[----:B------:R-:W2:Y:S04]  /*24750*/  LDL.LU.64 R6, [R1+0x4d80] ;  /* 0x004d800001067983 */ /* 0x000ea80000300a00 */
[----:B0-----:R-:W5:Y:S02]  /*24760*/  LDL.LU.64 R4, [R1+0x4d78] ;  /* 0x004d780001047983 */ /* 0x001f640000300a00 */
[----:B-----5:R-:W-:Y:S02]  /*24770*/  HMMA.16816.F32.BF16 R8, R8, R4, R24 ;  /* 0x000000040808723c */ /* 0x020fe40000041818 */
[----:B------:R-:W4:Y:S01]  /*24780*/  LDL.LU.64 R26, [R1+0x4d70] ;  /* 0x004d7000011a7983 */ /* 0x000f220000300a00 */
[----:B------:R-:W4:Y:S11]  /*24790*/  LDL.LU.64 R24, [R1+0x4d68] ;  /* 0x004d680001187983 */ /* 0x000f360000300a00 */
[----:B------:R-:W-:Y:S09]  /*247a0*/  @!UPT UIADD3 URZ, URZ, URZ, URZ ;  /* 0x0000003f3f3ff290 */ /* 0x000ff2000fffe03f */
[----:B------:R-:W-:Y:S01]  /*247b0*/  STL.64 [R1+0x4b08], R10 ;  /* 0x004b080a01007387 */ /* 0x000fe20000100a00 */
[----:B------:R0:W-:Y:S03]  /*247c0*/  STL.64 [R1+0x4b00], R8 ;  /* 0x004b000801007387 */ /* 0x0001e60000100a00 */
[----:B0-----:R-:W4:Y:S01]  /*247d0*/  LDL.LU R8, [R1+0x280] ;  /* 0x0002800001087983 */ /* 0x001f220000300800 */
[----:B------:R-:W4:Y:S02]  /*247e0*/  LDL.LU R9, [R1+0x284] ;  /* 0x0002840001097983 */ /* 0x000f240000300800 */
[----:B------:R-:W4:Y:S02]  /*247f0*/  LDL.LU R10, [R1+0x288] ;  /* 0x00028800010a7983 */ /* 0x000f240000300800 */
[----:B------:R-:W4:Y:S02]  /*24800*/  LDL.LU R11, [R1+0x28c] ;  /* 0x00028c00010b7983 */ /* 0x000f240000300800 */
[C---:B----4-:R-:W-:Y:S11]  /*24810*/  HMMA.16816.F32.BF16 R8, R24.reuse, R14, R8 ;  /* 0x0000000e1808723c */ /* 0x050ff60000041808 */
[----:B------:R-:W-:Y:S11]  /*24820*/  @!UPT UIADD3 URZ, URZ, URZ, URZ ;  /* 0x0000003f3f3ff290 */ /* 0x000ff6000fffe03f */
[----:B------:R-:W-:Y:S01]  /*24830*/  @!UPT UIADD3 URZ, URZ, URZ, URZ ;  /* 0x0000003f3f3ff290 */ /* 0x000fe2000fffe03f */
[----:B------:R0:W-:Y:S01]  /*24840*/  STL.64 [R1+0x280], R8 ;  /* 0x0002800801007387 */ /* 0x0001e20000100a00 */
[----:B------:R-:W-:Y:S01]  /*24850*/  STL.64 [R1+0x288], R10 ;  /* 0x0002880a01007387 */ /* 0x000fe20000100a00 */
[----:B0-----:R-:W-:Y:S01]  /*24860*/  MOV R9, R14 ;  /* 0x0000000e00097202 */ /* 0x001fe20000000f00 */
[----:B------:R-:W-:Y:S02]  /*24870*/  IMAD.MOV.U32 R8, RZ, RZ, R15 ;  /* 0x000000ffff087224 */ /* 0x000fe400078e000f */
[----:B------:R-:W2:Y:S01]  /*24880*/  LDL.LU.64 R14, [R1+0x4d60] ;  /* 0x004d6000010e7983 */ /* 0x000ea20000300a00 */
[----:B------:R-:W2:Y:S02]  /*24890*/  LDL.LU.64 R12, [R1+0x4d58] ;  /* 0x004d5800010c7983 */ /* 0x000ea40000300a00 */
[----:B------:R0:W-:Y:S02]  /*248a0*/  STL.64 [R1+0x4c70], R8 ;  /* 0x004c700801007387 */ /* 0x0001e40000100a00 */
[----:B0-----:R-:W4:Y:S01]  /*248b0*/  LDL.LU R8, [R1+0x250] ;  /* 0x0002500001087983 */ /* 0x001f220000300800 */
[----:B------:R-:W4:Y:S02]  /*248c0*/  LDL.LU R9, [R1+0x254] ;  /* 0x0002540001097983 */ /* 0x000f240000300800 */
[----:B------:R-:W4:Y:S02]  /*248d0*/  LDL.LU R10, [R1+0x258] ;  /* 0x00025800010a7983 */ /* 0x000f240000300800 */
[----:B------:R-:W4:Y:S01]  /*248e0*/  LDL.LU R11, [R1+0x25c] ;  /* 0x00025c00010b7983 */ /* 0x000f220000300800 */
[C---:B--2---:R-:W-:Y:S01]  /*248f0*/  HMMA.16816.F32.BF16 R16, R24.reuse, R18, R12 ;  /* 0x000000121810723c */ /* 0x044fe2000004180c */
[----:B------:R-:W2:Y:S11]  /*24900*/  LDL.LU.64 R14, [R1+0x4d50] ;  /* 0x004d5000010e7983 */ /* 0x000eb60000300a00 */
[----:B------:R-:W-:Y:S11]  /*24910*/  @!UPT UIADD3 URZ, URZ, URZ, URZ ;  /* 0x0000003f3f3ff290 */ /* 0x000ff6000fffe03f */
[----:B------:R-:W-:Y:S01]  /*24920*/  @!UPT UIADD3 URZ, URZ, URZ, URZ ;  /* 0x0000003f3f3ff290 */ /* 0x000fe2000fffe03f */
[----:B------:R-:W-:Y:S02]  /*24930*/  MOV R12, R19 ;  /* 0x00000013000c7202 */ /* 0x000fe40000000f00 */
[----:B------:R-:W-:Y:S01]  /*24940*/  MOV R13, R18 ;  /* 0x00000012000d7202 */ /* 0x000fe20000000f00 */
[----:B------:R0:W-:Y:S01]  /*24950*/  STL.64 [R1+0x270], R16 ;  /* 0x0002701001007387 */ /* 0x0001e20000100a00 */
[----:B------:R-:W5:Y:S03]  /*24960*/  LDL.LU.64 R18, [R1+0x4d48] ;  /* 0x004d480001127983 */ /* 0x000f660000300a00 */
[----:B0-----:R-:W5:Y:S01]  /*24970*/  LDL.LU.64 R16, [R1+0x4d40] ;  /* 0x004d400001107983 */ /* 0x001f620000300a00 */
[----:B------:R-:W-:Y:S02]  /*24980*/  STL [R1+0x4b14], R12 ;  /* 0x004b140c01007387 */ /* 0x000fe40000100800 */
[----:B------:R-:W-:Y:S01]  /*24990*/  STL [R1+0x4b10], R13 ;  /* 0x004b100d01007387 */ /* 0x000fe20000100800 */
[----:B--2---:R0:W-:Y:S04]  /*249a0*/  STL.64 [R1+0x4ca8], R14 ;  /* 0x004ca80e01007387 */ /* 0x0041e80000100a00 */
[----:B0-----:R-:W5:Y:S01]  /*249b0*/  LDL.LU.64 R14, [R1+0x58] ;  /* 0x00005800010e7983 */ /* 0x001f620000300a00 */
[----:B---3--:R-:W-:Y:S01]  /*249c0*/  MOV R3, R22 ;  /* 0x0000001600037202 */ /* 0x008fe20000000f00 */
[C---:B-----5:R-:W-:Y:S01]  /*249d0*/  HMMA.16816.F32.BF16 R16, R24.reuse, R14, R16 ;  /* 0x0000000e1810723c */ /* 0x060fe20000041810 */
[----:B------:R-:W-:Y:S01]  /*249e0*/  IMAD.MOV.U32 R5, RZ, RZ, R14 ;  /* 0x000000ffff057224 */ /* 0x000fe200078e000e */
[----:B------:R-:W-:Y:S11]  /*249f0*/  MOV R4, R15 ;  /* 0x0000000f00047202 */ /* 0x000ff60000000f00 */
[----:B------:R-:W-:Y:S10]  /*24a00*/  @!UPT UIADD3 URZ, URZ, URZ, URZ ;  /* 0x0000003f3f3ff290 */ /* 0x000ff4000fffe03f */
[----:B------:R-:W-:Y:S01]  /*24a10*/  STL.64 [R1+0x260], R16 ;  /* 0x0002601001007387 */ /* 0x000fe20000100a00 */
[----:B------:R0:W-:Y:S03]  /*24a20*/  STL.64 [R1+0x268], R18 ;  /* 0x0002681201007387 */ /* 0x0001e60000100a00 */
[----:B0-----:R-:W2:Y:S01]  /*24a30*/  LDL.LU.64 R18, [R1+0x4d38] ;  /* 0x004d380001127983 */ /* 0x001ea20000300a00 */
[----:B------:R-:W3:Y:S02]  /*24a40*/  LDL.LU R16, [R1+0x4d30] ;  /* 0x004d300001107983 */ /* 0x000ee40000300800 */
[----:B------:R-:W-:Y:S02]  /*24a50*/  STL.64 [R1+0x4c50], R6 ;  /* 0x004c500601007387 */ /* 0x000fe40000100a00 */
[----:B------:R4:W-:Y:S02]  /*24a60*/  STL.64 [R1+0x4c48], R4 ;  /* 0x004c480401007387 */ /* 0x0009e40000100a00 */
[----:B----4-:R-:W-:Y:S01]  /*24a70*/  HMMA.16816.F32.BF16 R4, R24, R22, R8 ;  /* 0x000000161804723c */ /* 0x010fe20000041808 */
[----:B------:R-:W-:Y:S11]  /*24a80*/  IMAD.MOV.U32 R17, RZ, RZ, R23 ;  /* 0x000000ffff117224 */ /* 0x000ff600078e0017 */
[----:B------:R-:W-:Y:S11]  /*24a90*/  @!UPT UIADD3 URZ, URZ, URZ, URZ ;  /* 0x0000003f3f3ff290 */ /* 0x000ff6000fffe03f */
[----:B------:R0:W-:Y:S01]  /*24aa0*/  STL.64 [R1+0x250], R4 ;  /* 0x0002500401007387 */ /* 0x0001e20000100a00 */
[----:B------:R1:W-:Y:S03]  /*24ab0*/  STL.64 [R1+0x258], R6 ;  /* 0x0002580601007387 */ /* 0x0003e60000100a00 */
[----:B0-----:R-:W4:Y:S01]  /*24ac0*/  LDL.LU R4, [R1+0x1b0] ;  /* 0x0001b00001047983 */ /* 0x001f220000300800 */
[----:B------:R-:W4:Y:S02]  /*24ad0*/  LDL.LU R5, [R1+0x1b4] ;  /* 0x0001b40001057983 */ /* 0x000f240000300800 */
[----:B-1----:R-:W5:Y:S02]  /*24ae0*/  LDL.LU R6, [R1+0x1b8] ;  /* 0x0001b80001067983 */ /* 0x002f640000300800 */
[----:B------:R-:W5:Y:S01]  /*24af0*/  LDL.LU R7, [R1+0x1bc] ;  /* 0x0001bc0001077983 */ /* 0x000f620000300800 */
[----:B------:R-:W2:Y:S01]  /*24b00*/  LDL.LU R12, [R1+0x1f0] ;  /* 0x0001f000010c7983 */ /* 0x000ea20000300800 */
[----:B------:R-:W2:Y:S02]  /*24b10*/  LDL.LU R13, [R1+0x1f4] ;  /* 0x0001f400010d7983 */ /* 0x000ea40000300800 */
[----:B------:R-:W2:Y:S02]  /*24b20*/  LDL.LU R14, [R1+0x1f8] ;  /* 0x0001f800010e7983 */ /* 0x000ea40000300800 */
[----:B------:R-:W2:Y:S01]  /*24b30*/  LDL.LU R15, [R1+0x1fc] ;  /* 0x0001fc00010f7983 */ /* 0x000ea20000300800 */
[----:B------:R-:W2:Y:S04]  /*24b40*/  LDL.LU.64 R22, [R1+0x8] ;  /* 0x0000080001167983 */ /* 0x000ea80000300a00 */
[----:B--2---:R-:W-:Y:S01]  /*24b50*/  STL.64 [R1+0x4ce0], R22 ;  /* 0x004ce01601007387 */ /* 0x004fe20000100a00 */
[----:B------:R-:W-:Y:S02]  /*24b60*/  STL.64 [R1+0x4cb8], R14 ;  /* 0x004cb80e01007387 */ /* 0x000fe40000100a00 */
[----:B------:R0:W-:Y:S02]  /*24b70*/  STL.64 [R1+0x4cb0], R12 ;  /* 0x004cb00c01007387 */ /* 0x0001e40000100a00 */
[----:B0-----:R-:W2:Y:S01]  /*24b80*/  LDL.LU R12, [R1+0x200] ;  /* 0x00020000010c7983 */ /* 0x001ea20000300800 */
[----:B------:R-:W2:Y:S02]  /*24b90*/  LDL.LU R13, [R1+0x204] ;  /* 0x00020400010d7983 */ /* 0x000ea40000300800 */
[----:B------:R-:W2:Y:S02]  /*24ba0*/  LDL.LU R14, [R1+0x208] ;  /* 0x00020800010e7983 */ /* 0x000ea40000300800 */
[----:B------:R-:W2:Y:S01]  /*24bb0*/  LDL.LU R15, [R1+0x20c] ;  /* 0x00020c00010f7983 */ /* 0x000ea20000300800 */
[----:B------:R-:W2:Y:S04]  /*24bc0*/  LDL R22, [R1+0x18] ;  /* 0x0000180001167983 */ /* 0x000ea80000100800 */
[----:B------:R-:W2:Y:S04]  /*24bd0*/  LDL R23, [R1+0x1c] ;  /* 0x00001c0001177983 */ /* 0x000ea80000100800 */
[----:B--2---:R0:W-:Y:S04]  /*24be0*/  STL.64 [R1+0x4cf8], R22 ;  /* 0x004cf81601007387 */ /* 0x0041e80000100a00 */
[----:B0-----:R-:W2:Y:S04]  /*24bf0*/  LDL.LU.64 R22, [R1+0x28] ;  /* 0x0000280001167983 */ /* 0x001ea80000300a00 */
[----:B--2---:R-:W-:Y:S01]  /*24c00*/  STL.64 [R1+0x4d10], R22 ;  /* 0x004d101601007387 */ /* 0x004fe20000100a00 */
[----:B------:R-:W-:Y:S02]  /*24c10*/  STL.64 [R1+0x4cd8], R14 ;  /* 0x004cd80e01007387 */ /* 0x000fe40000100a00 */
[----:B------:R0:W-:Y:S02]  /*24c20*/  STL.64 [R1+0x4cd0], R12 ;  /* 0x004cd00c01007387 */ /* 0x0001e40000100a00 */
[----:B0-----:R-:W2:Y:S01]  /*24c30*/  LDL.LU R12, [R1+0x210] ;  /* 0x00021000010c7983 */ /* 0x001ea20000300800 */
[----:B------:R-:W2:Y:S02]  /*24c40*/  LDL.LU R13, [R1+0x214] ;  /* 0x00021400010d7983 */ /* 0x000ea40000300800 */
[----:B------:R-:W2:Y:S02]  /*24c50*/  LDL.LU R14, [R1+0x218] ;  /* 0x00021800010e7983 */ /* 0x000ea40000300800 */
[----:B------:R-:W2:Y:S01]  /*24c60*/  LDL.LU R15, [R1+0x21c] ;  /* 0x00021c00010f7983 */ /* 0x000ea20000300800 */
[----:B------:R-:W3:Y:S04]  /*24c70*/  LDL R22, [R1+0x38] ;  /* 0x0000380001167983 */ /* 0x000ee80000100800 */
[----:B------:R-:W3:Y:S04]  /*24c80*/  LDL R23, [R1+0x3c] ;  /* 0x00003c0001177983 */ /* 0x000ee80000100800 */
        /* <DEDUP_REMOVED lines=14> */
[----:B0-----:R-:W3:Y:S01]  /*24d70*/  LDL.LU R12, [R1+0x240] ;  /* 0x00024000010c7983 */ /* 0x001ee20000300800 */
[----:B------:R-:W3:Y:S02]  /*24d80*/  LDL.LU R13, [R1+0x244] ;  /* 0x00024400010d7983 */ /* 0x000ee40000300800 */
[----:B------:R-:W3:Y:S02]  /*24d90*/  LDL.LU R14, [R1+0x248] ;  /* 0x00024800010e7983 */ /* 0x000ee40000300800 */
[----:B------:R-:W3:Y:S01]  /*24da0*/  LDL.LU R15, [R1+0x24c] ;  /* 0x00024c00010f7983 */ /* 0x000ee20000300800 */
[----:B-----5:R-:W-:Y:S01]  /*24db0*/  STL.64 [R1+0x4c80], R6 ;  /* 0x004c800601007387 */ /* 0x020fe20000100a00 */
[----:B----4-:R0:W-:Y:S03]  /*24dc0*/  STL.64 [R1+0x4c78], R4 ;  /* 0x004c780401007387 */ /* 0x0101e60000100a00 */
[----:B0-----:R-:W2:Y:S01]  /*24dd0*/  LDL.LU R4, [R1+0x1d0] ;  /* 0x0001d00001047983 */ /* 0x001ea20000300800 */
[----:B------:R-:W2:Y:S02]  /*24de0*/  LDL.LU R5, [R1+0x1d4] ;  /* 0x0001d40001057983 */ /* 0x000ea40000300800 */
[----:B------:R-:W4:Y:S02]  /*24df0*/  LDL.LU R6, [R1+0x1d8] ;  /* 0x0001d80001067983 */ /* 0x000f240000300800 */
[----:B------:R-:W4:Y:S02]  /*24e00*/  LDL.LU R7, [R1+0x1dc] ;  /* 0x0001dc0001077983 */ /* 0x000f240000300800 */
[----:B------:R-:W-:Y:S01]  /*24e10*/  IMAD.MOV.U32 R10, RZ, RZ, R2 ;  /* 0x000000ffff0a7224 */ /* 0x000fe200078e0002 */
[----:B------:R-:W-:-:S02]  /*24e20*/  MOV R11, R0 ;  /* 0x00000000000b7202 */ /* 0x000fc40000000f00 */
[----:B------:R-:W-:Y:S02]  /*24e30*/  MOV R8, R18 ;  /* 0x0000001200087202 */ /* 0x000fe40000000f00 */
[----:B------:R-:W-:Y:S01]  /*24e40*/  MOV R9, R19 ;  /* 0x0000001300097202 */ /* 0x000fe20000000f00 */
[C---:B---3--:R-:W-:Y:S01]  /*24e50*/  HMMA.16816.F32.BF16 R20, R24.reuse, R22, R12 ;  /* 0x000000161814723c */ /* 0x048fe2000004180c */
        /* <DEDUP_REMOVED lines=8> */
[----:B------:R0:W-:Y:S02]  /*24ee0*/  STL.64 [R1+0x4c90], R10 ;  /* 0x004c900a01007387 */ /* 0x0001e40000100a00 */
[----:B------:R-:W-:Y:S01]  /*24ef0*/  STL.64 [R1+0x4c88], R8 ;  /* 0x004c880801007387 */ /* 0x000fe20000100a00 */
[----:B0-----:R-:W4:Y:S01]  /*24f00*/  LDL.LU.64 R10, [R1+0xb8] ;  /* 0x0000b800010a7983 */ /* 0x001f220000300a00 */
[----:B------:R-:W-:Y:S02]  /*24f10*/  STL [R1+0x4c04], R17 ;  /* 0x004c041101007387 */ /* 0x000fe40000100800 */
[----:B------:R-:W-:Y:S02]  /*24f20*/  STL [R1+0x4c00], R3 ;  /* 0x004c000301007387 */ /* 0x000fe40000100800 */
[----:B------:R-:W5:Y:S01]  /*24f30*/  LDL.LU.64 R14, [R1+0x4d20] ;  /* 0x004d2000010e7983 */ /* 0x000f620000300a00 */
[----:B------:R-:W5:Y:S01]  /*24f40*/  LDL.LU.64 R12, [R1+0x4d18] ;  /* 0x004d1800010c7983 */ /* 0x000f620000300a00 */
[----:B------:R-:W-:Y:S02]  /*24f50*/  STL.64 [R1+0x240], R20 ;  /* 0x0002401401007387 */ /* 0x000fe40000100a00 */
[----:B------:R0:W-:Y:S02]  /*24f60*/  STL.64 [R1+0x248], R22 ;  /* 0x0002481601007387 */ /* 0x0001e40000100a00 */
[----:B0-----:R-:W5:Y:S02]  /*24f70*/  LDL.LU.64 R22, [R1+0x4d10] ;  /* 0x004d100001167983 */ /* 0x001f640000300a00 */
[C---:B-----5:R-:W-:Y:S01]  /*24f80*/  HMMA.16816.F32.BF16 R12, R24.reuse, R22, R12 ;  /* 0x00000016180c723c */ /* 0x060fe2000004180c */
[----:B------:R-:W-:Y:S01]  /*24f90*/  MOV R17, R22 ;  /* 0x0000001600117202 */ /* 0x000fe20000000f00 */
[----:B------:R-:W-:Y:S11]  /*24fa0*/  IMAD.MOV.U32 R3, RZ, RZ, R23 ;  /* 0x000000ffff037224 */ /* 0x000ff600078e0017 */
[----:B------:R-:W-:Y:S10]  /*24fb0*/  @!UPT UIADD3 URZ, URZ, URZ, URZ ;  /* 0x0000003f3f3ff290 */ /* 0x000ff4000fffe03f */
[----:B------:R-:W-:Y:S01]  /*24fc0*/  STL.64 [R1+0x230], R12 ;  /* 0x0002300c01007387 */ /* 0x000fe20000100a00 */
[----:B------:R0:W-:Y:S03]  /*24fd0*/  STL.64 [R1+0x238], R14 ;  /* 0x0002380e01007387 */ /* 0x0001e60000100a00 */
[----:B0-----:R-:W5:Y:S01]  /*24fe0*/  LDL.LU.64 R14, [R1+0x4d08] ;  /* 0x004d0800010e7983 */ /* 0x001f620000300a00 */
[----:B------:R-:W5:Y:S02]  /*24ff0*/  LDL.LU.64 R12, [R1+0x4d00] ;  /* 0x004d0000010c7983 */ /* 0x000f640000300a00 */
[----:B------:R-:W5:Y:S02]  /*25000*/  LDL.LU.64 R22, [R1+0x4cf8] ;  /* 0x004cf80001167983 */ /* 0x000f640000300a00 */
[----:B------:R-:W-:Y:S01]  /*25010*/  STL [R1+0x4c0c], R3 ;  /* 0x004c0c0301007387 */ /* 0x000fe20000100800 */
[----:B------:R-:W-:Y:S01]  /*25020*/  STL [R1+0x4c08], R17 ;  /* 0x004c081101007387 */ /* 0x000fe20000100800 */
[C---:B-----5:R-:W-:Y:S03]  /*25030*/  HMMA.16816.F32.BF16 R20, R24.reuse, R22, R12 ;  /* 0x000000161814723c */ /* 0x060fe6000004180c */
[----:B------:R-:W5:Y:S01]  /*25040*/  LDL.LU.64 R14, [R1+0x4cf0] ;  /* 0x004cf000010e7983 */ /* 0x000f620000300a00 */
[----:B------:R-:W5:Y:S11]  /*25050*/  LDL.LU.64 R12, [R1+0x4ce8] ;  /* 0x004ce800010c7983 */ /* 0x000f760000300a00 */
[----:B------:R-:W-:Y:S08]  /*25060*/  @!UPT UIADD3 URZ, URZ, URZ, URZ ;  /* 0x0000003f3f3ff290 */ /* 0x000ff0000fffe03f */
[----:B------:R-:W-:Y:S01]  /*25070*/  STL.64 [R1+0x220], R20 ;  /* 0x0002201401007387 */ /* 0x000fe20000100a00 */
[----:B------:R0:W-:Y:S03]  /*25080*/  STL.64 [R1+0x228], R22 ;  /* 0x0002281601007387 */ /* 0x0001e60000100a00 */
[----:B0-----:R-:W5:Y:S02]  /*25090*/  LDL.LU.64 R22, [R1+0x4ce0] ;  /* 0x004ce00001167983 */ /* 0x001f640000300a00 */
[C---:B-----5:R-:W-:Y:S01]  /*250a0*/  HMMA.16816.F32.BF16 R12, R24.reuse, R22, R12 ;  /* 0x00000016180c723c */ /* 0x060fe2000004180c */
[----:B------:R-:W-:Y:S02]  /*250b0*/  MOV R3, R22 ;  /* 0x0000001600037202 */ /* 0x000fe40000000f00 */
[----:B------:R-:W-:Y:S11]  /*250c0*/  MOV R17, R23 ;  /* 0x0000001700117202 */ /* 0x000ff60000000f00 */
[----:B------:R-:W-:Y:S09]  /*250d0*/  @!UPT UIADD3 URZ, URZ, URZ, URZ ;  /* 0x0000003f3f3ff290 */ /* 0x000ff2000fffe03f */
[----:B------:R-:W-:Y:S01]  /*250e0*/  STL.64 [R1+0x210], R12 ;  /* 0x0002100c01007387 */ /* 0x000fe20000100a00 */
[----:B------:R0:W-:Y:S03]  /*250f0*/  STL.64 [R1+0x218], R14 ;  /* 0x0002180e01007387 */ /* 0x0001e60000100a00 */
[----:B0-----:R-:W5:Y:S01]  /*25100*/  LDL.LU.64 R14, [R1+0x4cd8] ;  /* 0x004cd800010e7983 */ /* 0x001f620000300a00 */
[----:B------:R-:W5:Y:S02]  /*25110*/  LDL.LU.64 R12, [R1+0x4cd0] ;  /* 0x004cd000010c7983 */ /* 0x000f640000300a00 */
[----:B------:R-:W5:Y:S02]  /*25120*/  LDL.LU.64 R22, [R1+0x4cc8] ;  /* 0x004cc80001167983 */ /* 0x000f640000300a00 */
[----:B------:R-:W2:Y:S01]  /*25130*/  LDL.LU.64 R20, [R1+0x4cc0] ;  /* 0x004cc00001147983 */ /* 0x000ea20000300a00 */
[C---:B-----5:R-:W-:Y:S11]  /*25140*/  HMMA.16816.F32.BF16 R12, R24.reuse, R22, R12 ;  /* 0x00000016180c723c */ /* 0x060ff6000004180c */
[----:B------:R-:W-:Y:S11]  /*25150*/  @!UPT UIADD3 URZ, URZ, URZ, URZ ;  /* 0x0000003f3f3ff290 */ /* 0x000ff6000fffe03f */
[----:B------:R-:W-:Y:S01]  /*25160*/  @!UPT UIADD3 URZ, URZ, URZ, URZ ;  /* 0x0000003f3f3ff290 */ /* 0x000fe2000fffe03f */
[----:B------:R-:W-:Y:S01]  /*25170*/  STL.64 [R1+0x200], R12 ;  /* 0x0002000c01007387 */ /* 0x000fe20000100a00 */
[----:B------:R0:W-:Y:S03]  /*25180*/  STL.64 [R1+0x208], R14 ;  /* 0x0002080e01007387 */ /* 0x0001e60000100a00 */
[----:B0-----:R-:W3:Y:S01]  /*25190*/  LDL.LU.64 R14, [R1+0x4cb8] ;  /* 0x004cb800010e7983 */ /* 0x001ee20000300a00 */
[----:B------:R-:W3:Y:S02]  /*251a0*/  LDL.LU.64 R12, [R1+0x4cb0] ;  /* 0x004cb000010c7983 */ /* 0x000ee40000300a00 */
[----:B------:R0:W-:Y:S02]  /*251b0*/  STL.64 [R1+0x4b88], R22 ;  /* 0x004b881601007387 */ /* 0x0001e40000100a00 */
[----:B--2---:R-:W-:Y:S01]  /*251c0*/  STL.64 [R1+0x4b80], R20 ;  /* 0x004b801401007387 */ /* 0x004fe20000100a00 */
[----:B0-----:R-:W2:Y:S01]  /*251d0*/  LDL.LU.64 R22, [R1+0x98] ;  /* 0x0000980001167983 */ /* 0x001ea20000300a00 */
[C---:B---3--:R-:W-:Y:S11]  /*251e0*/  HMMA.16816.F32.BF16 R12, R24.reuse, R18, R12 ;  /* 0x00000012180c723c */ /* 0x048ff6000004180c */
[----:B------:R-:W-:Y:S11]  /*251f0*/  @!UPT UIADD3 URZ, URZ, URZ, URZ ;  /* 0x0000003f3f3ff290 */ /* 0x000ff6000fffe03f */
[----:B------:R-:W-:Y:S01]  /*25200*/  @!UPT UIADD3 URZ, URZ, URZ, URZ ;  /* 0x0000003f3f3ff290 */ /* 0x000fe2000fffe03f */
[----:B------:R-:W-:Y:S01]  /*25210*/  STL.64 [R1+0x1f0], R12 ;  /* 0x0001f00c01007387 */ /* 0x000fe20000100a00 */
[----:B------:R0:W-:Y:S03]  /*25220*/  STL.64 [R1+0x1f8], R14 ;  /* 0x0001f80e01007387 */ /* 0x0001e60000100a00 */
[----:B0-----:R-:W3:Y:S01]  /*25230*/  LDL.LU.64 R14, [R1+0x4ca8] ;  /* 0x004ca800010e7983 */ /* 0x001ee20000300a00 */
[----:B------:R-:W-:Y:S02]  /*25240*/  STL.64 [R1+0x4b78], R18 ;  /* 0x004b781201007387 */ /* 0x000fe40000100a00 */
[----:B------:R-:W-:Y:S01]  /*25250*/  STL [R1+0x4b74], R16 ;  /* 0x004b741001007387 */ /* 0x000fe20000100800 */
[C---:B---3--:R-:W-:Y:S11]  /*25260*/  HMMA.16816.F32.BF16 R4, R24.reuse, R14, R4 ;  /* 0x0000000e1804723c */ /* 0x048ff60000041804 */
[----:B------:R-:W-:Y:S11]  /*25270*/  @!UPT UIADD3 URZ, URZ, URZ, URZ ;  /* 0x0000003f3f3ff290 */ /* 0x000ff6000fffe03f */
[----:B------:R-:W-:Y:S01]  /*25280*/  @!UPT UIADD3 URZ, URZ, URZ, URZ ;  /* 0x0000003f3f3ff290 */ /* 0x000fe2000fffe03f */
[----:B------:R-:W-:Y:S01]  /*25290*/  STL.64 [R1+0x1e0], R4 ;  /* 0x0001e00401007387 */ /* 0x000fe20000100a00 */
[----:B------:R0:W-:Y:S03]  /*252a0*/  STL.64 [R1+0x1e8], R6 ;  /* 0x0001e80601007387 */ /* 0x0001e60000100a00 */
[----:B0-----:R-:W3:Y:S01]  /*252b0*/  LDL.LU.64 R6, [R1+0x4ca0] ;  /* 0x004ca00001067983 */ /* 0x001ee20000300a00 */
[----:B------:R-:W3:Y:S02]  /*252c0*/  LDL.LU.64 R4, [R1+0x4c98] ;  /* 0x004c980001047983 */ /* 0x000ee40000300a00 */
[----:B----4-:R-:W-:Y:S01]  /*252d0*/  IMAD.MOV.U32 R18, RZ, RZ, R10 ;  /* 0x000000ffff127224 */ /* 0x010fe200078e000a */
[----:B------:R-:W-:Y:S01]  /*252e0*/  MOV R16, R11 ;  /* 0x0000000b00107202 */ /* 0x000fe20000000f00 */
[C---:B---3--:R-:W-:Y:S01]  /*252f0*/  HMMA.16816.F32.BF16 R4, R24.reuse, R10, R4 ;  /* 0x0000000a1804723c */ /* 0x048fe20000041804 */
[----:B------:R-:W3:Y:S01]  /*25300*/  LDL.LU.64 R10, [R1+0x4c90] ;  /* 0x004c9000010a7983 */ /* 0x000ee20000300a00 */
[----:B------:R-:W3:Y:S11]  /*25310*/  LDL.LU.64 R8, [R1+0x4c88] ;  /* 0x004c880001087983 */ /* 0x000ef60000300a00 */
[----:B------:R-:W-:Y:S10]  /*25320*/  @!UPT UIADD3 URZ, URZ, URZ, URZ ;  /* 0x0000003f3f3ff290 */ /* 0x000ff4000fffe03f */
[----:B------:R0:W-:Y:S01]  /*25330*/  STL.64 [R1+0x1d0], R4 ;  /* 0x0001d00401007387 */ /* 0x0001e20000100a00 */
[----:B------:R-:W-:Y:S01]  /*25340*/  MOV R2, R6 ;  /* 0x0000000600027202 */ /* 0x000fe20000000f00 */
[----:B------:R-:W-:Y:S02]  /*25350*/  IMAD.MOV.U32 R0, RZ, RZ, R7 ;  /* 0x000000ffff007224 */ /* 0x000fe400078e0007 */
[----:B------:R-:W2:Y:S04]  /*25360*/  LDL.LU.64 R6, [R1+0x4c80] ;  /* 0x004c800001067983 */ /* 0x000ea80000300a00 */
[----:B0-----:R-:W2:Y:S01]  /*25370*/  LDL.LU.64 R4, [R1+0x4c78] ;  /* 0x004c780001047983 */ /* 0x001ea20000300a00 */
[----:B------:R0:W-:Y:S02]  /*25380*/  STL [R1+0x4c18], R18 ;  /* 0x004c181201007387 */ /* 0x0001e40000100800 */
[----:B------:R-:W-:Y:S01]  /*25390*/  STL.64 [R1+0x4c10], R16 ;  /* 0x004c101001007387 */ /* 0x000fe20000100a00 */
[----:B0-----:R-:W3:Y:S01]  /*253a0*/  LDL.LU.64 R18, [R1+0xa8] ;  /* 0x0000a80001127983 */ /* 0x001ee20000300a00 */
[----:B------:R0:W-:Y:S02]  /*253b0*/  STL [R1+0x4ac0], R0 ;  /* 0x004ac00001007387 */ /* 0x0001e40000100800 */
[----:B------:R1:W-:Y:S01]  /*253c0*/  STL [R1+0x4abc], R2 ;  /* 0x004abc0201007387 */ /* 0x0003e20000100800 */
[C---:B--2---:R-:W-:Y:S08]  /*253d0*/  HMMA.16816.F32.BF16 R4, R24.reuse, R22, R4 ;  /* 0x000000161804723c */ /* 0x044ff00000041804 */
[----:B---3--:R-:W-:Y:S01]  /*253e0*/  HMMA.16816.F32.BF16 R8, R24, R18, R8 ;  /* 0x000000121808723c */ /* 0x008fe20000041808 */
[----:B------:R-:W-:-:S02]  /*253f0*/  MOV R13, R18 ;  /* 0x00000012000d7202 */ /* 0x000fc40000000f00 */
[----:B------:R-:W-:Y:S11]  /*25400*/  MOV R12, R19 ;  /* 0x00000013000c7202 */ /* 0x000ff60000000f00 */
[----:B------:R-:W-:Y:S02]  /*25410*/  @!UPT UIADD3 URZ, URZ, URZ, URZ ;  /* 0x0000003f3f3ff290 */ /* 0x000fe4000fffe03f */
[----:B0-----:R-:W-:-:S07]  /*25420*/  MOV R0, R6 ;  /* 0x0000000600007202 */ /* 0x001fce0000000f00 */
[----:B------:R0:W-:Y:S01]  /*25430*/  STL.64 [R1+0x1c0], R8 ;  /* 0x0001c00801007387 */ /* 0x0001e20000100a00 */
[----:B------:R2:W-:Y:S02]  /*25440*/  STL.64 [R1+0x1c8], R10 ;  /* 0x0001c80a01007387 */ /* 0x0005e40000100a00 */
[----:B-1----:R-:W-:Y:S01]  /*25450*/  IMAD.MOV.U32 R2, RZ, RZ, R7 ;  /* 0x000000ffff027224 */ /* 0x002fe200078e0007 */
[----:B0-----:R-:W3:Y:S01]  /*25460*/  LDL.LU.64 R8, [R1+0x4c70] ;  /* 0x004c700001087983 */ /* 0x001ee20000300a00 */
[----:B------:R0:W-:Y:S02]  /*25470*/  STL.64 [R1+0x1b0], R4 ;  /* 0x0001b00401007387 */ /* 0x0001e40000100a00 */
[----:B------:R-:W4:Y:S02]  /*25480*/  LDL.LU R16, [R1+0x160] ;  /* 0x0001600001107983 */ /* 0x000f240000300800 */
[----:B------:R-:W4:Y:S01]  /*25490*/  LDL.LU R17, [R1+0x164] ;  /* 0x0001640001117983 */ /* 0x000f220000300800 */
[----:B------:R-:W5:Y:S01]  /*254a0*/  LDL.LU R18, [R1+0x168] ;  /* 0x0001680001127983 */ /* 0x000f620000300800 */
[----:B------:R-:W5:Y:S02]  /*254b0*/  LDL.LU R19, [R1+0x16c] ;  /* 0x00016c0001137983 */ /* 0x000f640000300800 */
[----:B--2---:R-:W-:Y:S01]  /*254c0*/  IMAD.MOV.U32 R11, RZ, RZ, R22 ;  /* 0x000000ffff0b7224 */ /* 0x004fe200078e0016 */
[----:B------:R-:W-:Y:S01]  /*254d0*/  MOV R10, R23 ;  /* 0x00000017000a7202 */ /* 0x000fe20000000f00 */
[----:B0-----:R-:W2:Y:S01]  /*254e0*/  LDL.LU R4, [R1+0x1a0] ;  /* 0x0001a00001047983 */ /* 0x001ea20000300800 */
[----:B------:R-:W2:Y:S02]  /*254f0*/  LDL.LU R5, [R1+0x1a4] ;  /* 0x0001a40001057983 */ /* 0x000ea40000300800 */
[----:B------:R-:W2:Y:S02]  /*25500*/  LDL.LU R6, [R1+0x1a8] ;  /* 0x0001a80001067983 */ /* 0x000ea40000300800 */
[----:B------:R-:W2:Y:S01]  /*25510*/  LDL.LU R7, [R1+0x1ac] ;  /* 0x0001ac0001077983 */ /* 0x000ea20000300800 */
[----:B------:R-:W2:Y:S01]  /*25520*/  LDL.LU R20, [R1+0x180] ;  /* 0x0001800001147983 */ /* 0x000ea20000300800 */
[----:B------:R-:W2:Y:S02]  /*25530*/  LDL.LU R21, [R1+0x184] ;  /* 0x0001840001157983 */ /* 0x000ea40000300800 */
[----:B------:R-:W2:Y:S02]  /*25540*/  LDL.LU R22, [R1+0x188] ;  /* 0x0001880001167983 */ /* 0x000ea40000300800 */
[----:B------:R-:W2:Y:S02]  /*25550*/  LDL.LU R23, [R1+0x18c] ;  /* 0x00018c0001177983 */ /* 0x000ea40000300800 */
[----:B--2---:R0:W-:Y:S01]  /*25560*/  STL.64 [R1+0x4c60], R22 ;  /* 0x004c601601007387 */ /* 0x0041e20000100a00 */
[----:B------:R-:W-:Y:S03]  /*25570*/  STL.64 [R1+0x4c58], R20 ;  /* 0x004c581401007387 */ /* 0x000fe60000100a00 */
[----:B0-----:R-:W2:Y:S01]  /*25580*/  LDL.LU.64 R22, [R1+0x88] ;  /* 0x0000880001167983 */ /* 0x001ea20000300a00 */
[----:B-----5:R3:W-:Y:S02]  /*25590*/  STL.64 [R1+0x4c28], R18 ;  /* 0x004c281201007387 */ /* 0x0207e40000100a00 */
[----:B----4-:R-:W-:Y:S01]  /*255a0*/  STL.64 [R1+0x4c20], R16 ;  /* 0x004c201001007387 */ /* 0x010fe20000100a00 */
[----:B---3--:R-:W-:Y:S01]  /*255b0*/  MOV R19, R8 ;  /* 0x0000000800137202 */ /* 0x008fe20000000f00 */
[----:B------:R-:W-:Y:S01]  /*255c0*/  IMAD.MOV.U32 R18, RZ, RZ, R9 ;  /* 0x000000ffff127224 */ /* 0x000fe200078e0009 */
[----:B------:R-:W3:Y:S01]  /*255d0*/  LDL.LU R8, [R1+0x290] ;  /* 0x0002900001087983 */ /* 0x000ee20000300800 */
[----:B------:R-:W3:Y:S01]  /*255e0*/  LDL.LU R9, [R1+0x294] ;  /* 0x0002940001097983 */ /* 0x000ee20000300800 */
[----:B------:R-:W-:-:S02]  /*255f0*/  MOV R20, R11 ;  /* 0x0000000b00147202 */ /* 0x000fc40000000f00 */
[----:B------:R-:W-:Y:S01]  /*25600*/  MOV R21, R10 ;  /* 0x0000000a00157202 */ /* 0x000fe20000000f00 */
[----:B------:R-:W-:Y:S02]  /*25610*/  MOV R10, R28 ;  /* 0x0000001c000a7202 */ /* 0x000fe40000000f00 */
[----:B------:R-:W-:Y:S01]  /*25620*/  IMAD.MOV.U32 R11, RZ, RZ, R29 ;  /* 0x000000ffff0b7224 */ /* 0x000fe200078e001d */
[----:B------:R-:W4:Y:S01]  /*25630*/  LDL.LU R28, [R1+0x4c6c] ;  /* 0x004c6c00011c7983 */ /* 0x000f220000300800 */
[----:B------:R-:W5:Y:S03]  /*25640*/  LDL.LU R29, [R1+0x4c68] ;  /* 0x004c6800011d7983 */ /* 0x000f660000300800 */
[----:B------:R0:W-:Y:S02]  /*25650*/  STL.64 [R1+0x4b20], R10 ;  /* 0x004b200a01007387 */ /* 0x0001e40000100a00 */
[----:B0-----:R-:W-:-:S02]  /*25660*/  MOV R10, R20 ;  /* 0x00000014000a7202 */ /* 0x001fc40000000f00 */
[----:B------:R-:W-:Y:S01]  /*25670*/  MOV R11, R21 ;  /* 0x00000015000b7202 */ /* 0x000fe20000000f00 */
[----:B---3--:R-:W-:Y:S04]  /*25680*/  STL.64 [R1+0x4b18], R8 ;  /* 0x004b180801007387 */ /* 0x008fe80000100a00 */
[----:B------:R0:W-:Y:S02]  /*25690*/  STL.64 [R1+0x4b30], R10 ;  /* 0x004b300a01007387 */ /* 0x0001e40000100a00 */
[----:B0-----:R-:W-:Y:S01]  /*256a0*/  IMAD.MOV.U32 R10, RZ, RZ, R13 ;  /* 0x000000ffff0a7224 */ /* 0x001fe200078e000d */
[----:B------:R-:W-:-:S05]  /*256b0*/  MOV R11, R12 ;  /* 0x0000000c000b7202 */ /* 0x000fca0000000f00 */
[----:B------:R0:W-:Y:S04]  /*256c0*/  STL.64 [R1+0x4b48], R10 ;  /* 0x004b480a01007387 */ /* 0x0001e80000100a00 */
[----:B0-----:R-:W3:Y:S01]  /*256d0*/  LDL.LU R10, [R1+0x68] ;  /* 0x00006800010a7983 */ /* 0x001ee20000300800 */
[----:B------:R-:W3:Y:S01]  /*256e0*/  LDL.LU R11, [R1+0x6c] ;  /* 0x00006c00010b7983 */ /* 0x000ee20000300800 */
[C---:B--2---:R-:W-:Y:S01]  /*256f0*/  HMMA.16816.F32.BF16 R4, R24.reuse, R22, R4 ;  /* 0x000000161804723c */ /* 0x044fe20000041804 */
[----:B------:R-:W-:Y:S02]  /*25700*/  MOV R12, R22 ;  /* 0x00000016000c7202 */ /* 0x000fe40000000f00 */
[----:B------:R-:W-:Y:S01]  /*25710*/  MOV R13, R23 ;  /* 0x00000017000d7202 */ /* 0x000fe20000000f00 */
[----:B---3--:R5:W-:Y:S01]  /*25720*/  STL.64 [R1+0x4c30], R10 ;  /* 0x004c300a01007387 */ /* 0x008be20000100a00 */
[----:B------:R-:W2:Y:S02]  /*25730*/  LDL.LU R8, [R1+0x170] ;  /* 0x0001700001087983 */ /* 0x000ea40000300800 */
[----:B------:R-:W2:Y:S02]  /*25740*/  LDL.LU R9, [R1+0x174] ;  /* 0x0001740001097983 */ /* 0x000ea40000300800 */
[----:B------:R-:W3:Y:S01]  /*25750*/  LDL.LU.64 R22, [R1+0x4c60] ;  /* 0x004c600001167983 */ /* 0x000ee20000300a00 */
[----:B------:R-:W3:Y:S11]  /*25760*/  LDL.LU.64 R20, [R1+0x4c58] ;  /* 0x004c580001147983 */ /* 0x000ef60000300a00 */
[----:B------:R-:W-:Y:S02]  /*25770*/  @!UPT UIADD3 URZ, URZ, URZ, URZ ;  /* 0x0000003f3f3ff290 */ /* 0x000fe4000fffe03f */
[----:B------:R0:W-:Y:S01]  /*25780*/  STL.64 [R1+0x1a0], R4 ;  /* 0x0001a00401007387 */ /* 0x0001e20000100a00 */
[----:B-----5:R-:W-:Y:S01]  /*25790*/  MOV R10, R29 ;  /* 0x0000001d000a7202 */ /* 0x020fe20000000f00 */
[----:B----4-:R-:W-:Y:S02]  /*257a0*/  IMAD.MOV.U32 R11, RZ, RZ, R28 ;  /* 0x000000ffff0b7224 */ /* 0x010fe400078e001c */
[----:B------:R-:W-:Y:S01]  /*257b0*/  IMAD.MOV.U32 R29, RZ, RZ, R6 ;  /* 0x000000ffff1d7224 */ /* 0x000fe200078e0006 */
[----:B------:R-:W-:Y:S02]  /*257c0*/  MOV R28, R7 ;  /* 0x00000007001c7202 */ /* 0x000fe40000000f00 */
[----:B------:R-:W3:Y:S01]  /*257d0*/  LDL.LU.64 R6, [R1+0x4c50] ;  /* 0x004c500001067983 */ /* 0x000ee20000300a00 */
[----:B0-----:R-:W4:Y:S02]  /*257e0*/  LDL.LU.64 R4, [R1+0x4c48] ;  /* 0x004c480001047983 */ /* 0x001f240000300a00 */
[----:B------:R4:W-:Y:S02]  /*257f0*/  STL.64 [R1+0x4b68], R14 ;  /* 0x004b680e01007387 */ /* 0x0009e40000100a00 */
[----:B------:R-:W-:Y:S01]  /*25800*/  STL.64 [R1+0x4b60], R12 ;  /* 0x004b600c01007387 */ /* 0x000fe20000100a00 */
[----:B---3--:R-:W-:Y:S01]  /*25810*/  HMMA.16816.F32.BF16 R24, R24, R6, R20 ;  /* 0x000000061818723c */ /* 0x008fe20000041814 */
[----:B----4-:R-:W-:Y:S01]  /*25820*/  MOV R14, R5 ;  /* 0x00000005000e7202 */ /* 0x010fe20000000f00 */
[----:B------:R-:W-:-:S05]  /*25830*/  IMAD.MOV.U32 R15, RZ, RZ, R4 ;  /* 0x000000ffff0f7224 */ /* 0x000fca00078e0004 */
[----:B------:R-:W-:Y:S02]  /*25840*/  MOV R21, R6 ;  /* 0x0000000600157202 */ /* 0x000fe40000000f00 */
[----:B------:R-:W-:Y:S11]  /*25850*/  MOV R20, R7 ;  /* 0x0000000700147202 */ /* 0x000ff60000000f00 */
[----:B------:R-:W-:Y:S03]  /*25860*/  @!UPT UIADD3 URZ, URZ, URZ, URZ ;  /* 0x0000003f3f3ff290 */ /* 0x000fe6000fffe03f */
[----:B------:R0:W-:Y:S01]  /*25870*/  STL.64 [R1+0x180], R24 ;  /* 0x0001801801007387 */ /* 0x0001e20000100a00 */
[----:B------:R1:W-:Y:S02]  /*25880*/  STL.64 [R1+0x188], R26 ;  /* 0x0001881a01007387 */ /* 0x0003e40000100a00 */
[----:B------:R-:W2:Y:S02]  /*25890*/  LDL.LU.64 R6, [R1+0x4c40] ;  /* 0x004c400001067983 */ /* 0x000ea40000300a00 */
[----:B------:R-:W2:Y:S01]  /*258a0*/  LDL.LU.64 R4, [R1+0x4c38] ;  /* 0x004c380001047983 */ /* 0x000ea20000300a00 */
[----:B0-----:R-:W3:Y:S01]  /*258b0*/  LDL.LU R24, [R1+0x150] ;  /* 0x0001500001187983 */ /* 0x001ee20000300800 */
[----:B------:R-:W3:Y:S02]  /*258c0*/  LDL.LU R25, [R1+0x154] ;  /* 0x0001540001197983 */ /* 0x000ee40000300800 */
[----:B-1----:R-:W3:Y:S02]  /*258d0*/  LDL.LU R26, [R1+0x158] ;  /* 0x00015800011a7983 */ /* 0x002ee40000300800 */
[----:B------:R-:W3:Y:S01]  /*258e0*/  LDL.LU R27, [R1+0x15c] ;  /* 0x00015c00011b7983 */ /* 0x000ee20000300800 */
[C---:B--2---:R-:W-:Y:S01]  /*258f0*/  HMMA.16816.F32.BF16 R16, R4.reuse, R18, R8 ;  /* 0x000000120410723c */ /* 0x044fe20000041808 */
[----:B------:R-:W2:Y:S11]  /*25900*/  LDL.LU.64 R10, [R1+0x4c30] ;  /* 0x004c3000010a7983 */ /* 0x000eb60000300a00 */
[----:B------:R-:W-:Y:S11]  /*25910*/  @!UPT UIADD3 URZ, URZ, URZ, URZ ;  /* 0x0000003f3f3ff290 */ /* 0x000ff6000fffe03f */
[----:B------:R-:W-:Y:S01]  /*25920*/  STL.64 [R1+0x170], R16 ;  /* 0x0001701001007387 */ /* 0x000fe20000100a00 */
[----:B------:R0:W-:Y:S03]  /*25930*/  STL.64 [R1+0x178], R18 ;  /* 0x0001781201007387 */ /* 0x0001e60000100a00 */
[----:B0-----:R-:W2:Y:S01]  /*25940*/  LDL.LU.64 R18, [R1+0x4c28] ;  /* 0x004c280001127983 */ /* 0x001ea20000300a00 */
[----:B------:R-:W2:Y:S02]  /*25950*/  LDL.LU.64 R16, [R1+0x4c20] ;  /* 0x004c200001107983 */ /* 0x000ea40000300a00 */
[----:B--2---:R-:W-:Y:S01]  /*25960*/  HMMA.16816.F32.BF16 R8, R4, R10, R16 ;  /* 0x0000000a0408723c */ /* 0x004fe20000041810 */
[----:B------:R-:W2:Y:S01]  /*25970*/  LDL.LU R18, [R1+0x4c18] ;  /* 0x004c180001127983 */ /* 0x000ea20000300800 */
[----:B------:R-:W4:Y:S01]  /*25980*/  LDL.LU.64 R16, [R1+0x4c10] ;  /* 0x004c100001107983 */ /* 0x000f220000300a00 */
[----:B------:R-:W-:Y:S11]  /*25990*/  MOV R22, R3 ;  /* 0x0000000300167202 */ /* 0x000ff60000000f00 */
[----:B------:R-:W-:Y:S09]  /*259a0*/  @!UPT UIADD3 URZ, URZ, URZ, URZ ;  /* 0x0000003f3f3ff290 */ /* 0x000ff2000fffe03f */
[----:B------:R-:W-:Y:S01]  /*259b0*/  STL.64 [R1+0x160], R8 ;  /* 0x0001600801007387 */ /* 0x000fe20000100a00 */
[----:B------:R2:W-:Y:S02]  /*259c0*/  STL.64 [R1+0x168], R10 ;  /* 0x0001680a01007387 */ /* 0x0005e40000100a00 */
[----:B--2---:R-:W-:Y:S01]  /*259d0*/  IMAD.MOV.U32 R10, RZ, RZ, R18 ;  /* 0x000000ffff0a7224 */ /* 0x004fe200078e0012 */
[----:B----4-:R-:W-:Y:S01]  /*259e0*/  MOV R11, R16 ;  /* 0x00000010000b7202 */ /* 0x010fe20000000f00 */
[----:B------:R-:W-:-:S04]  /*259f0*/  IMAD.MOV.U32 R23, RZ, RZ, R17 ;  /* 0x000000ffff177224 */ /* 0x000fc800078e0011 */
[----:B------:R0:W-:Y:S01]  /*25a00*/  STL.64 [R1+0x4b90], R10 ;  /* 0x004b900a01007387 */ /* 0x0001e20000100a00 */
[----:B------:R-:W2:Y:S02]  /*25a10*/  LDL.LU R3, [R1+0x4c0c] ;  /* 0x004c0c0001037983 */ /* 0x000ea40000300800 */
[----:B------:R-:W4:Y:S02]  /*25a20*/  LDL.LU R17, [R1+0x4c08] ;  /* 0x004c080001117983 */ /* 0x000f240000300800 */
[----:B------:R1:W-:Y:S01]  /*25a30*/  STL.64 [R1+0x4b98], R22 ;  /* 0x004b981601007387 */ /* 0x0003e20000100a00 */
[----:B------:R-:W5:Y:S01]  /*25a40*/  LDL.LU R8, [R1+0x100] ;  /* 0x0001000001087983 */ /* 0x000f620000300800 */
[----:B------:R-:W5:Y:S03]  /*25a50*/  LDL.LU R9, [R1+0x104] ;  /* 0x0001040001097983 */ /* 0x000f660000300800 */
[----:B0-----:R-:W2:Y:S01]  /*25a60*/  LDL.LU R10, [R1+0x108] ;  /* 0x00010800010a7983 */ /* 0x001ea20000300800 */
[----:B------:R-:W2:Y:S03]  /*25a70*/  LDL.LU R11, [R1+0x10c] ;  /* 0x00010c00010b7983 */ /* 0x000ea60000300800 */
[----:B--2---:R-:W-:Y:S01]  /*25a80*/  STL.64 [R1+0x4ba8], R10 ;  /* 0x004ba80a01007387 */ /* 0x004fe20000100a00 */
[----:B-----5:R0:W-:Y:S02]  /*25a90*/  STL.64 [R1+0x4ba0], R8 ;  /* 0x004ba00801007387 */ /* 0x0201e40000100a00 */
[----:B-1----:R-:W2:Y:S02]  /*25aa0*/  LDL.LU R22, [R1+0x18] ;  /* 0x0000180001167983 */ /* 0x002ea40000300800 */
[----:B------:R-:W2:Y:S02]  /*25ab0*/  LDL.LU R23, [R1+0x1c] ;  /* 0x00001c0001177983 */ /* 0x000ea40000300800 */
[----:B--2---:R4:W-:Y:S01]  /*25ac0*/  STL.64 [R1+0x4bb0], R22 ;  /* 0x004bb01601007387 */ /* 0x0049e20000100a00 */
[----:B0-----:R-:W2:Y:S02]  /*25ad0*/  LDL.LU R8, [R1+0x110] ;  /* 0x0001100001087983 */ /* 0x001ea40000300800 */
[----:B------:R-:W2:Y:S02]  /*25ae0*/  LDL.LU R9, [R1+0x114] ;  /* 0x0001140001097983 */ /* 0x000ea40000300800 */
[----:B------:R-:W5:Y:S01]  /*25af0*/  LDL.LU R10, [R1+0x118] ;  /* 0x00011800010a7983 */ /* 0x000f620000300800 */
[----:B------:R-:W5:Y:S01]  /*25b00*/  LDL.LU R11, [R1+0x11c] ;  /* 0x00011c00010b7983 */ /* 0x000f620000300800 */
[----:B----4-:R-:W-:-:S02]  /*25b10*/  MOV R22, R17 ;  /* 0x0000001100167202 */ /* 0x010fc40000000f00 */
[----:B------:R-:W-:Y:S01]  /*25b20*/  MOV R23, R3 ;  /* 0x0000000300177202 */ /* 0x000fe20000000f00 */
[----:B-----5:R-:W-:Y:S01]  /*25b30*/  STL.64 [R1+0x4bc0], R10 ;  /* 0x004bc00a01007387 */ /* 0x020fe20000100a00 */
[----:B--2---:R0:W-:Y:S02]  /*25b40*/  STL.64 [R1+0x4bb8], R8 ;  /* 0x004bb80801007387 */ /* 0x0041e40000100a00 */
[----:B------:R-:W2:Y:S02]  /*25b50*/  LDL.LU R17, [R1+0x4c04] ;  /* 0x004c040001117983 */ /* 0x000ea40000300800 */
[----:B------:R-:W4:Y:S01]  /*25b60*/  LDL.LU R3, [R1+0x4c00] ;  /* 0x004c000001037983 */ /* 0x000f220000300800 */
[----:B------:R1:W-:Y:S04]  /*25b70*/  STL.64 [R1+0x4bc8], R22 ;  /* 0x004bc81601007387 */ /* 0x0003e80000100a00 */
[----:B0-----:R-:W5:Y:S01]  /*25b80*/  LDL.LU R8, [R1+0x120] ;  /* 0x0001200001087983 */ /* 0x001f620000300800 */
[----:B------:R-:W5:Y:S02]  /*25b90*/  LDL.LU R9, [R1+0x124] ;  /* 0x0001240001097983 */ /* 0x000f640000300800 */
[----:B------:R-:W2:Y:S02]  /*25ba0*/  LDL.LU R10, [R1+0x128] ;  /* 0x00012800010a7983 */ /* 0x000ea40000300800 */
[----:B------:R-:W2:Y:S02]  /*25bb0*/  LDL.LU R11, [R1+0x12c] ;  /* 0x00012c00010b7983 */ /* 0x000ea40000300800 */
[----:B--2---:R-:W-:Y:S01]  /*25bc0*/  STL.64 [R1+0x4bd8], R10 ;  /* 0x004bd80a01007387 */ /* 0x004fe20000100a00 */
[----:B-----5:R-:W-:Y:S02]  /*25bd0*/  STL.64 [R1+0x4bd0], R8 ;  /* 0x004bd00801007387 */ /* 0x020fe40000100a00 */
[----:B-1----:R-:W2:Y:S02]  /*25be0*/  LDL.LU R22, [R1+0x38] ;  /* 0x0000380001167983 */ /* 0x002ea40000300800 */
[----:B------:R-:W2:Y:S01]  /*25bf0*/  LDL.LU R23, [R1+0x3c] ;  /* 0x00003c0001177983 */ /* 0x000ea20000300800 */
[----:B---3--:R-:W-:Y:S01]  /*25c00*/  HMMA.16816.F32.BF16 R24, R4, R14, R24 ;  /* 0x0000000e0418723c */ /* 0x008fe20000041818 */
[----:B--2---:R4:W-:Y:S02]  /*25c10*/  STL.64 [R1+0x4be0], R22 ;  /* 0x004be01601007387 */ /* 0x0049e40000100a00 */
[----:B----4-:R-:W-:-:S02]  /*25c20*/  IMAD.MOV.U32 R22, RZ, RZ, R3 ;  /* 0x000000ffff167224 */ /* 0x010fc400078e0003 */
[----:B------:R-:W2:Y:S01]  /*25c30*/  LDL.LU R3, [R1+0x4bfc] ;  /* 0x004bfc0001037983 */ /* 0x000ea20000300800 */
[----:B------:R-:W3:Y:S02]  /*25c40*/  LDL.LU R8, [R1+0x130] ;  /* 0x0001300001087983 */ /* 0x000ee40000300800 */
[----:B------:R-:W3:Y:S02]  /*25c50*/  LDL.LU R9, [R1+0x134] ;  /* 0x0001340001097983 */ /* 0x000ee40000300800 */
[----:B------:R-:W4:Y:S01]  /*25c60*/  LDL.LU R10, [R1+0x138] ;  /* 0x00013800010a7983 */ /* 0x000f220000300800 */
[----:B------:R-:W4:Y:S01]  /*25c70*/  LDL.LU R11, [R1+0x13c] ;  /* 0x00013c00010b7983 */ /* 0x000f220000300800 */
[----:B------:R-:W-:-:S03]  /*25c80*/  MOV R23, R17 ;  /* 0x0000001100177202 */ /* 0x000fc60000000f00 */
[----:B----4-:R-:W-:Y:S01]  /*25c90*/  STL.64 [R1+0x4bf0], R10 ;  /* 0x004bf00a01007387 */ /* 0x010fe20000100a00 */
[----:B---3--:R0:W-:Y:S03]  /*25ca0*/  STL.64 [R1+0x4be8], R8 ;  /* 0x004be80801007387 */ /* 0x0081e60000100a00 */
[----:B0-----:R-:W3:Y:S01]  /*25cb0*/  LDL.LU R8, [R1+0x140] ;  /* 0x0001400001087983 */ /* 0x001ee20000300800 */
[----:B------:R-:W3:Y:S02]  /*25cc0*/  LDL.LU R9, [R1+0x144] ;  /* 0x0001440001097983 */ /* 0x000ee40000300800 */
[----:B------:R-:W3:Y:S02]  /*25cd0*/  LDL.LU R10, [R1+0x148] ;  /* 0x00014800010a7983 */ /* 0x000ee40000300800 */
[----:B------:R-:W3:Y:S01]  /*25ce0*/  LDL.LU R11, [R1+0x14c] ;  /* 0x00014c00010b7983 */ /* 0x000ee20000300800 */
[----:B------:R-:W4:Y:S01]  /*25cf0*/  LDL.LU R16, [R1+0xf0] ;  /* 0x0000f00001107983 */ /* 0x000f220000300800 */
[----:B------:R-:W4:Y:S02]  /*25d00*/  LDL.LU R17, [R1+0xf4] ;  /* 0x0000f40001117983 */ /* 0x000f240000300800 */
[----:B------:R-:W4:Y:S02]  /*25d10*/  LDL.LU R18, [R1+0xf8] ;  /* 0x0000f80001127983 */ /* 0x000f240000300800 */
[----:B------:R-:W4:Y:S01]  /*25d20*/  LDL.LU R19, [R1+0xfc] ;  /* 0x0000fc0001137983 */ /* 0x000f220000300800 */
[----:B------:R-:W5:Y:S01]  /*25d30*/  LDL.LU R12, [R1+0xe0] ;  /* 0x0000e000010c7983 */ /* 0x000f620000300800 */
[----:B------:R-:W5:Y:S02]  /*25d40*/  LDL.LU R13, [R1+0xe4] ;  /* 0x0000e400010d7983 */ /* 0x000f640000300800 */
[----:B------:R-:W5:Y:S02]  /*25d50*/  LDL.LU R14, [R1+0xe8] ;  /* 0x0000e800010e7983 */ /* 0x000f640000300800 */
[----:B------:R-:W5:Y:S01]  /*25d60*/  LDL.LU R15, [R1+0xec] ;  /* 0x0000ec00010f7983 */ /* 0x000f620000300800 */
[----:B------:R0:W-:Y:S01]  /*25d70*/  STL.64 [R1+0x49d8], R26 ;  /* 0x0049d81a01007387 */ /* 0x0001e20000100a00 */
[----:B------:R1:W-:Y:S01]  /*25d80*/  STL.64 [R1+0x49d0], R24 ;  /* 0x0049d01801007387 */ /* 0x0003e20000100a00 */
[----:B0-----:R-:W-:Y:S01]  /*25d90*/  MOV R26, R21 ;  /* 0x00000015001a7202 */ /* 0x001fe20000000f00 */
[----:B------:R-:W-:-:S05]  /*25da0*/  IMAD.MOV.U32 R27, RZ, RZ, R20 ;  /* 0x000000ffff1b7224 */ /* 0x000fca00078e0014 */
[----:B------:R0:W-:Y:S01]  /*25db0*/  STL.64 [R1+0x4b28], R26 ;  /* 0x004b281a01007387 */ /* 0x0001e20000100a00 */
[----:B-1----:R-:W2:Y:S02]  /*25dc0*/  LDL.LU R24, [R1+0x2a0] ;  /* 0x0002a00001187983 */ /* 0x002ea40000300800 */
[----:B------:R-:W2:Y:S01]  /*25dd0*/  LDL.LU R25, [R1+0x2a4] ;  /* 0x0002a40001197983 */ /* 0x000ea20000300800 */
[----:B0-----:R-:W2:Y:S01]  /*25de0*/  LDL.LU R26, [R1+0x2a8] ;  /* 0x0002a800011a7983 */ /* 0x001ea20000300800 */
[----:B------:R-:W2:Y:S03]  /*25df0*/  LDL.LU R27, [R1+0x2ac] ;  /* 0x0002ac00011b7983 */ /* 0x000ea60000300800 */
[----:B--2---:R-:W-:Y:S01]  /*25e00*/  STL.64 [R1+0x4b40], R26 ;  /* 0x004b401a01007387 */ /* 0x004fe20000100a00 */
[----:B------:R0:W-:Y:S03]  /*25e10*/  STL.64 [R1+0x4b38], R24 ;  /* 0x004b381801007387 */ /* 0x0001e60000100a00 */
[----:B0-----:R-:W2:Y:S01]  /*25e20*/  LDL.LU R24, [R1+0x2b0] ;  /* 0x0002b00001187983 */ /* 0x001ea20000300800 */
[----:B------:R-:W2:Y:S02]  /*25e30*/  LDL.LU R25, [R1+0x2b4] ;  /* 0x0002b40001197983 */ /* 0x000ea40000300800 */
[----:B------:R-:W2:Y:S01]  /*25e40*/  LDL.LU R26, [R1+0x2b8] ;  /* 0x0002b800011a7983 */ /* 0x000ea20000300800 */
[----:B---3--:R-:W-:Y:S01]  /*25e50*/  HMMA.16816.F32.BF16 R20, R4, R22, R8 ;  /* 0x000000160414723c */ /* 0x008fe20000041808 */
[----:B------:R-:W-:-:S02]  /*25e60*/  MOV R27, R3 ;  /* 0x00000003001b7202 */ /* 0x000fc40000000f00 */
[----:B------:R-:W3:Y:S04]  /*25e70*/  LDL.LU R3, [R1+0x4bf8] ;  /* 0x004bf80001037983 */ /* 0x000ee80000300800 */
[----:B--2---:R-:W-:Y:S01]  /*25e80*/  STL.64 [R1+0x4b58], R26 ;  /* 0x004b581a01007387 */ /* 0x004fe20000100a00 */
[----:B------:R0:W-:Y:S03]  /*25e90*/  STL.64 [R1+0x4b50], R24 ;  /* 0x004b501801007387 */ /* 0x0001e60000100a00 */
[----:B0-----:R-:W2:Y:S01]  /*25ea0*/  LDL.LU R24, [R1+0x2c0] ;  /* 0x0002c00001187983 */ /* 0x001ea20000300800 */
[----:B------:R-:W2:Y:S02]  /*25eb0*/  LDL.LU R25, [R1+0x2c4] ;  /* 0x0002c40001197983 */ /* 0x000ea40000300800 */
[----:B------:R-:W2:Y:S02]  /*25ec0*/  LDL.LU R26, [R1+0x2c8] ;  /* 0x0002c800011a7983 */ /* 0x000ea40000300800 */
[----:B------:R-:W2:Y:S01]  /*25ed0*/  LDL.LU R27, [R1+0x2cc] ;  /* 0x0002cc00011b7983 */ /* 0x000ea20000300800 */
[----:B------:R-:W2:Y:S01]  /*25ee0*/  LDL.LU.64 R10, [R1+0x4bf0] ;  /* 0x004bf000010a7983 */ /* 0x000ea20000300a00 */
[----:B------:R-:W2:Y:S05]  /*25ef0*/  LDL.LU.64 R8, [R1+0x4be8] ;  /* 0x004be80001087983 */ /* 0x000eaa0000300a00 */
[----:B------:R-:W-:Y:S02]  /*25f00*/  STL.64 [R1+0x140], R20 ;  /* 0x0001401401007387 */ /* 0x000fe40000100a00 */
[----:B------:R0:W-:Y:S02]  /*25f10*/  STL.64 [R1+0x148], R22 ;  /* 0x0001481601007387 */ /* 0x0001e40000100a00 */
        /* <DEDUP_REMOVED lines=27> */
[----:B0-----:R-:W4:Y:S01]  /*260d0*/  LDL.LU.64 R22, [R1+0x4b88] ;  /* 0x004b880001167983 */ /* 0x001f220000300a00 */
[----:B------:R-:W2:Y:S01]  /*260e0*/  LDL.LU.64 R20, [R1+0x4b80] ;  /* 0x004b800001147983 */ /* 0x000ea20000300a00 */
[C---:B----4-:R-:W-:Y:S11]  /*260f0*/  HMMA.16816.F32.BF16 R16, R4.reuse, R22, R16 ;  /* 0x000000160410723c */ /* 0x050ff60000041810 */
[----:B------:R-:W-:Y:S11]  /*26100*/  @!UPT UIADD3 URZ, URZ, URZ, URZ ;  /* 0x0000003f3f3ff290 */ /* 0x000ff6000fffe03f */
[----:B------:R-:W-:Y:S01]  /*26110*/  @!UPT UIADD3 URZ, URZ, URZ, URZ ;  /* 0x0000003f3f3ff290 */ /* 0x000fe2000fffe03f */
[----:B------:R-:W-:Y:S01]  /*26120*/  STL.64 [R1+0xf0], R16 ;  /* 0x0000f01001007387 */ /* 0x000fe20000100a00 */
[----:B------:R0:W-:Y:S03]  /*26130*/  STL.64 [R1+0xf8], R18 ;  /* 0x0000f81201007387 */ /* 0x0001e60000100a00 */
[----:B0-----:R-:W5:Y:S01]  /*26140*/  LDL.LU.64 R18, [R1+0x4b78] ;  /* 0x004b780001127983 */ /* 0x001f620000300a00 */
[----:B------:R-:W4:Y:S02]  /*26150*/  LDL.LU R16, [R1+0x4b74] ;  /* 0x004b740001107983 */ /* 0x000f240000300800 */
[----:B---3--:R-:W-:Y:S02]  /*26160*/  IMAD.MOV.U32 R23, RZ, RZ, R3 ;  /* 0x000000ffff177224 */ /* 0x008fe400078e0003 */
[----:B------:R-:W3:Y:S01]  /*26170*/  LDL.LU R3, [R1+0x4b70] ;  /* 0x004b700001037983 */ /* 0x000ee20000300800 */
[C---:B-----5:R-:W-:Y:S11]  /*26180*/  HMMA.16816.F32.BF16 R12, R4.reuse, R18, R12 ;  /* 0x00000012040c723c */ /* 0x060ff6000004180c */
[----:B------:R-:W-:Y:S11]  /*26190*/  @!UPT UIADD3 URZ, URZ, URZ, URZ ;  /* 0x0000003f3f3ff290 */ /* 0x000ff6000fffe03f */
[----:B------:R-:W-:Y:S01]  /*261a0*/  @!UPT UIADD3 URZ, URZ, URZ, URZ ;  /* 0x0000003f3f3ff290 */ /* 0x000fe2000fffe03f */
[----:B------:R-:W-:Y:S01]  /*261b0*/  STL.64 [R1+0xe0], R12 ;  /* 0x0000e00c01007387 */ /* 0x000fe20000100a00 */
[----:B------:R0:W-:Y:S03]  /*261c0*/  STL.64 [R1+0xe8], R14 ;  /* 0x0000e80e01007387 */ /* 0x0001e60000100a00 */
[----:B0-----:R-:W5:Y:S01]  /*261d0*/  LDL.LU.64 R14, [R1+0x4b68] ;  /* 0x004b6800010e7983 */ /* 0x001f620000300a00 */
[----:B----4-:R-:W-:Y:S01]  /*261e0*/  MOV R22, R16 ;  /* 0x0000001000167202 */ /* 0x010fe20000000f00 */
[----:B------:R-:W4:Y:S01]  /*261f0*/  LDL.LU.64 R12, [R1+0x4b60] ;  /* 0x004b6000010c7983 */ /* 0x000f220000300a00 */
[C---:B--2---:R-:W-:Y:S08]  /*26200*/  HMMA.16816.F32.BF16 R8, R4.reuse, R10, R24 ;  /* 0x0000000a0408723c */ /* 0x044ff00000041818 */
[C---:B-----5:R-:W-:Y:S11]  /*26210*/  HMMA.16816.F32.BF16 R20, R4.reuse, R14, R20 ;  /* 0x0000000e0414723c */ /* 0x060ff60000041814 */
[----:B------:R-:W-:Y:S11]  /*26220*/  @!UPT UIADD3 URZ, URZ, URZ, URZ ;  /* 0x0000003f3f3ff290 */ /* 0x000ff6000fffe03f */
[----:B------:R-:W-:Y:S01]  /*26230*/  @!UPT UIADD3 URZ, URZ, URZ, URZ ;  /* 0x0000003f3f3ff290 */ /* 0x000fe2000fffe03f */
[----:B------:R-:W-:Y:S01]  /*26240*/  STL.64 [R1+0xd0], R20 ;  /* 0x0000d01401007387 */ /* 0x000fe20000100a00 */
[----:B------:R-:W-:Y:S02]  /*26250*/  STL.64 [R1+0xd8], R22 ;  /* 0x0000d81601007387 */ /* 0x000fe40000100a00 */
[----:B---3--:R-:W0:Y:S02]  /*26260*/  LDSM.16.MT88.4 R20, [R3+0x14000] ;  /* 0x014000000314783b */ /* 0x008e240000004200 */
[----:B0-----:R-:W-:Y:S02]  /*26270*/  STL.64 [R1+0x4af0], R22 ;  /* 0x004af01601007387 */ /* 0x001fe40000100a00 */
[----:B------:R-:W-:Y:S02]  /*26280*/  STL.64 [R1+0x4ae8], R20 ;  /* 0x004ae81401007387 */ /* 0x000fe40000100a00 */
[----:B------:R-:W2:Y:S02]  /*26290*/  LDL.LU.64 R26, [R1+0x4b58] ;  /* 0x004b5800011a7983 */ /* 0x000ea40000300a00 */
[----:B------:R-:W2:Y:S01]  /*262a0*/  LDL.LU.64 R24, [R1+0x4b50] ;  /* 0x004b500001187983 */ /* 0x000ea20000300a00 */
[----:B------:R-:W-:Y:S01]  /*262b0*/  STL.64 [R1+0x2f0], R8 ;  /* 0x0002f00801007387 */ /* 0x000fe20000100a00 */
[----:B------:R0:W-:Y:S03]  /*262c0*/  STL.64 [R1+0x2f8], R10 ;  /* 0x0002f80a01007387 */ /* 0x0001e60000100a00 */
[----:B0-----:R-:W2:Y:S02]  /*262d0*/  LDL.LU.64 R10, [R1+0x4b48] ;  /* 0x004b4800010a7983 */ /* 0x001ea40000300a00 */
[----:B--2---:R-:W-:Y:S02]  /*262e0*/  HMMA.16816.F32.BF16 R8, R4, R10, R24 ;  /* 0x0000000a0408723c */ /* 0x004fe40000041818 */
[----:B------:R-:W2:Y:S01]  /*262f0*/  LDL.LU.64 R26, [R1+0x4b40] ;  /* 0x004b4000011a7983 */ /* 0x000ea20000300a00 */
[----:B------:R-:W2:Y:S11]  /*26300*/  LDL.LU.64 R24, [R1+0x4b38] ;  /* 0x004b380001187983 */ /* 0x000eb60000300a00 */
[----:B------:R-:W-:Y:S09]  /*26310*/  @!UPT UIADD3 URZ, URZ, URZ, URZ ;  /* 0x0000003f3f3ff290 */ /* 0x000ff2000fffe03f */
[----:B------:R-:W-:Y:S01]  /*26320*/  STL.64 [R1+0x2e0], R8 ;  /* 0x0002e00801007387 */ /* 0x000fe20000100a00 */
[----:B------:R0:W-:Y:S03]  /*26330*/  STL.64 [R1+0x2e8], R10 ;  /* 0x0002e80a01007387 */ /* 0x0001e60000100a00 */
[----:B0-----:R-:W2:Y:S04]  /*26340*/  LDL.LU.64 R10, [R1+0x4b30] ;  /* 0x004b3000010a7983 */ /* 0x001ea80000300a00 */
[----:B------:R-:W0:Y:S04]  /*26350*/  S2R R17, SR_TID.X ;  /* 0x0000000000117919 */ /* 0x000e280000002100 */
[----:B------:R-:W1:Y:S01]  /*26360*/  S2R R16, SR_TID.X ;  /* 0x0000000000107919 */ /* 0x000e620000002100 */
[----:B0-----:R-:W-:-:S02]  /*26370*/  LOP3.LUT R17, R17, 0x7, RZ, 0xc0, !PT ;  /* 0x0000000711117812 */ /* 0x001fc400078ec0ff */
[----:B-1----:R-:W-:-:S03]  /*26380*/  SHF.L.U32 R16, R16, 0x1, RZ ;  /* 0x0000000110107819 */ /* 0x002fc600000006ff */
[----:B------:R-:W-:Y:S01]  /*26390*/  IMAD R17, R17, 0x210, RZ ;  /* 0x0000021011117824 */ /* 0x000fe200078e02ff */
[----:B--2---:R-:W-:Y:S01]  /*263a0*/  HMMA.16816.F32.BF16 R8, R4, R10, R24 ;  /* 0x0000000a0408723c */ /* 0x004fe20000041818 */
[----:B------:R-:W2:Y:S11]  /*263b0*/  LDL.LU.64 R26, [R1+0x4b28] ;  /* 0x004b2800011a7983 */ /* 0x000eb60000300a00 */
[----:B------:R-:W-:Y:S11]  /*263c0*/  @!UPT UIADD3 URZ, URZ, URZ, URZ ;  /* 0x0000003f3f3ff290 */ /* 0x000ff6000fffe03f */
[----:B------:R-:W-:Y:S01]  /*263d0*/  STL.64 [R1+0x2d0], R8 ;  /* 0x0002d00801007387 */ /* 0x000fe20000100a00 */
[----:B------:R0:W-:Y:S03]  /*263e0*/  STL.64 [R1+0x2d8], R10 ;  /* 0x0002d80a01007387 */ /* 0x0001e60000100a00 */
[----:B0-----:R-:W3:Y:S01]  /*263f0*/  LDL.LU.64 R10, [R1+0x4b20] ;  /* 0x004b2000010a7983 */ /* 0x001ee20000300a00 */
[----:B------:R-:W3:Y:S01]  /*26400*/  LDL.LU.64 R8, [R1+0x4b18] ;  /* 0x004b180001087983 */ /* 0x000ee20000300a00 */
[----:B------:R-:W-:-:S04]  /*26410*/  LOP3.LUT R23, R17, 0x30, R16, 0x78, !PT ;  /* 0x0000003011177812 */ /* 0x000fc800078e7810 */
[----:B------:R-:W-:-:S05]  /*26420*/  LOP3.LUT R23, R23, 0x40, RZ, 0x3c, !PT ;  /* 0x0000004017177812 */ /* 0x000fca00078e3cff */
[----:B------:R-:W0:Y:S04]  /*26430*/  LDSM.16.M88.4 R16, [R23+0x20100] ;  /* 0x020100001710783b */ /* 0x000e280000000200 */
[----:B0-----:R4:W-:Y:S01]  /*26440*/  STL.64 [R1+0xc8], R18 ;  /* 0x0000c81201007387 */ /* 0x0019e20000100a00 */
[----:B------:R3:W-:Y:S01]  /*26450*/  STL.64 [R1+0x4af8], R16 ;  /* 0x004af81001007387 */ /* 0x0007e20000100a00 */
[----:B----4-:R-:W-:Y:S01]  /*26460*/  MOV R18, R12 ;  /* 0x0000000c00127202 */ /* 0x010fe20000000f00 */
[----:B------:R-:W-:Y:S01]  /*26470*/  IMAD.MOV.U32 R19, RZ, RZ, R13 ;  /* 0x000000ffff137224 */ /* 0x000fe200078e000d */
[----:B------:R-:W4:Y:S01]  /*26480*/  LDL.LU R12, [R1+0x4b14] ;  /* 0x004b1400010c7983 */ /* 0x000f220000300800 */
[----:B------:R-:W5:Y:S05]  /*26490*/  LDL.LU R13, [R1+0x4b10] ;  /* 0x004b1000010d7983 */ /* 0x000f6a0000300800 */
[C---:B---3--:R-:W-:Y:S01]  /*264a0*/  HMMA.16816.F32.BF16 R16, R4.reuse, R18, R8 ;  /* 0x000000120410723c */ /* 0x048fe20000041808 */
[----:B------:R-:W2:Y:S01]  /*264b0*/  LDL.LU.64 R10, [R1+0x4b08] ;  /* 0x004b0800010a7983 */ /* 0x000ea20000300a00 */
[----:B------:R-:W2:Y:S11]  /*264c0*/  LDL.LU.64 R8, [R1+0x4b00] ;  /* 0x004b000001087983 */ /* 0x000eb60000300a00 */
[----:B------:R-:W-:Y:S10]  /*264d0*/  @!UPT UIADD3 URZ, URZ, URZ, URZ ;  /* 0x0000003f3f3ff290 */ /* 0x000ff4000fffe03f */
[----:B------:R-:W-:Y:S01]  /*264e0*/  STL.64 [R1+0x2c0], R16 ;  /* 0x0002c01001007387 */ /* 0x000fe20000100a00 */
[----:B------:R-:W-:Y:S02]  /*264f0*/  STL.64 [R1+0x2c8], R18 ;  /* 0x0002c81201007387 */ /* 0x000fe40000100a00 */
[----:B------:R-:W0:Y:S01]  /*26500*/  LDSM.16.M88.4 R16, [R23+0x22100] ;  /* 0x022100001710783b */ /* 0x000e220000000200 */
[----:B--2---:R-:W-:Y:S01]  /*26510*/  HMMA.16816.F32.BF16 R4, R4, R26, R8 ;  /* 0x0000001a0404723c */ /* 0x004fe20000041808 */
[----:B------:R-:W1:Y:S04]  /*26520*/  LDSM.16.M88.4 R24, [R23+0x21100] ;  /* 0x021100001718783b */ /* 0x000e680000000200 */
[----:B------:R-:W2:Y:S11]  /*26530*/  LDSM.16.M88.4 R8, [R23+0x23100] ;  /* 0x023100001708783b */ /* 0x000eb60000000200 */
[----:B------:R-:W-:Y:S07]  /*26540*/  @!UPT UIADD3 URZ, URZ, URZ, URZ ;  /* 0x0000003f3f3ff290 */ /* 0x000fee000fffe03f */
[----:B------:R-:W-:Y:S01]  /*26550*/  STL.64 [R1+0x190], R4 ;  /* 0x0001900401007387 */ /* 0x000fe20000100a00 */
[----:B------:R-:W-:Y:S02]  /*26560*/  STL.64 [R1+0x198], R6 ;  /* 0x0001980601007387 */ /* 0x000fe40000100a00 */
[----:B------:R-:W3:Y:S04]  /*26570*/  LDSM.16.M88.4 R4, [R23+0x24100] ;  /* 0x024100001704783b */ /* 0x000ee80000000200 */
[----:B0-----:R-:W-:Y:S01]  /*26580*/  STL.64 [R1+0x50], R16 ;  /* 0x0000501001007387 */ /* 0x001fe20000100a00 */
[----:B------:R-:W-:Y:S02]  /*26590*/  STL.64 [R1+0x58], R18 ;  /* 0x0000581201007387 */ /* 0x000fe40000100a00 */
[----:B------:R-:W0:Y:S02]  /*265a0*/  LDSM.16.M88.4 R16, [R23+0x25100] ;  /* 0x025100001710783b */ /* 0x000e240000000200 */
[----:B-1----:R-:W-:Y:S02]  /*265b0*/  STL.64 [R1+0x68], R26 ;  /* 0x0000681a01007387 */ /* 0x002fe40000100a00 */
[----:B--2---:R-:W-:Y:S02]  /*265c0*/  STL.64 [R1+0x40], R8 ;  /* 0x0000400801007387 */ /* 0x004fe40000100a00 */
[----:B------:R-:W-:Y:S02]  /*265d0*/  STL.64 [R1+0x48], R10 ;  /* 0x0000480a01007387 */ /* 0x000fe40000100a00 */
[----:B------:R1:W-:Y:S01]  /*265e0*/  STL.64 [R1+0x4ae0], R24 ;  /* 0x004ae01801007387 */ /* 0x0003e20000100a00 */
[----:B------:R-:W2:Y:S04]  /*265f0*/  LDSM.16.M88.4 R8, [R23+0x26100] ;  /* 0x026100001708783b */ /* 0x000ea80000000200 */
[----:B---3--:R-:W-:Y:S01]  /*26600*/  STL.64 [R1+0x30], R4 ;  /* 0x0000300401007387 */ /* 0x008fe20000100a00 */
[----:B------:R-:W-:Y:S02]  /*26610*/  STL.64 [R1+0x38], R6 ;  /* 0x0000380601007387 */ /* 0x000fe40000100a00 */
[----:B------:R-:W3:Y:S04]  /*26620*/  LDSM.16.M88.4 R4, [R23+0x27100] ;  /* 0x027100001704783b */ /* 0x000ee80000000200 */
[----:B0-----:R-:W-:Y:S01]  /*26630*/  STL.64 [R1+0x20], R16 ;  /* 0x0000201001007387 */ /* 0x001fe20000100a00 */
[----:B------:R-:W-:Y:S01]  /*26640*/  STL.64 [R1+0x28], R18 ;  /* 0x0000281201007387 */ /* 0x000fe20000100a00 */
[----:B-1----:R-:W4:Y:S02]  /*26650*/  LDL.LU R24, [R1+0x280] ;  /* 0x0002800001187983 */ /* 0x002f240000300800 */
[----:B------:R-:W-:Y:S01]  /*26660*/  LDSM.16.M88.4 R16, [R23+0x2b100] ;  /* 0x02b100001710783b */ /* 0x000fe20000000200 */
[----:B--2---:R-:W-:Y:S03]  /*26670*/  STL.64 [R1+0x10], R8 ;  /* 0x0000100801007387 */ /* 0x004fe60000100a00 */
[----:B------:R-:W-:Y:S02]  /*26680*/  STL.64 [R1+0x18], R10 ;  /* 0x0000180a01007387 */ /* 0x000fe40000100a00 */
[----:B------:R-:W-:Y:S01]  /*26690*/  LDSM.16.M88.4 R8, [R23+0x29100] ;  /* 0x029100001708783b */ /* 0x000fe20000000200 */
[----:B---3--:R-:W-:Y:S03]  /*266a0*/  STL.64 [R1], R4 ;  /* 0x0000000401007387 */ /* 0x008fe60000100a00 */
[----:B------:R-:W-:Y:S02]  /*266b0*/  STL.64 [R1+0x8], R6 ;  /* 0x0000080601007387 */ /* 0x000fe40000100a00 */
[----:B------:R-:W0:Y:S04]  /*266c0*/  LDSM.16.M88.4 R4, [R23+0x28100] ;  /* 0x028100001704783b */ /* 0x000e280000000200 */
[----:B------:R-:W2:Y:S01]  /*266d0*/  LDL.LU R25, [R1+0x284] ;  /* 0x0002840001197983 */ /* 0x000ea20000300800 */
[----:B------:R-:W2:Y:S01]  /*266e0*/  LDL.LU R26, [R1+0x288] ;  /* 0x00028800011a7983 */ /* 0x000ea20000300800 */
[----:B------:R-:W2:Y:S03]  /*266f0*/  LDL.LU R27, [R1+0x28c] ;  /* 0x00028c00011b7983 */ /* 0x000ea60000300800 */
[----:B0-----:R-:W-:Y:S01]  /*26700*/  STL [R1+0x489c], R6 ;  /* 0x00489c0601007387 */ /* 0x001fe20000100800 */
[----:B------:R-:W-:Y:S02]  /*26710*/  STL [R1+0x4898], R7 ;  /* 0x0048980701007387 */ /* 0x000fe40000100800 */
[----:B------:R-:W-:Y:S02]  /*26720*/  STL.64 [R1+0x4a98], R4 ;  /* 0x004a980401007387 */ /* 0x000fe40000100a00 */
[----:B------:R-:W-:Y:S01]  /*26730*/  STL [R1+0x4924], R10 ;  /* 0x0049240a01007387 */ /* 0x000fe20000100800 */
[----:B------:R-:W-:Y:S01]  /*26740*/  STL [R1+0x4920], R11 ;  /* 0x0049200b01007387 */ /* 0x000fe20000100800 */
[----:B------:R0:W-:Y:S03]  /*26750*/  STL.64 [R1+0x4a90], R8 ;  /* 0x004a900801007387 */ /* 0x0001e60000100a00 */
[----:B0-----:R-:W3:Y:S04]  /*26760*/  LDL.LU.64 R8, [R1+0x20] ;  /* 0x0000200001087983 */ /* 0x001ee80000300a00 */
[----:B---3--:R0:W-:Y:S04]  /*26770*/  STL.64 [R1+0x4ac8], R8 ;  /* 0x004ac80801007387 */ /* 0x0081e80000100a00 */
[----:B0-----:R-:W3:Y:S01]  /*26780*/  LDL.LU.64 R8, [R1+0x40] ;  /* 0x0000400001087983 */ /* 0x001ee20000300a00 */
[----:B-----5:R-:W-:-:S02]  /*26790*/  MOV R10, R13 ;  /* 0x0000000d000a7202 */ /* 0x020fc40000000f00 */
[----:B----4-:R-:W-:Y:S02]  /*267a0*/  MOV R11, R12 ;  /* 0x0000000c000b7202 */ /* 0x010fe40000000f00 */
[----:B------:R-:W0:Y:S04]  /*267b0*/  LDSM.16.M88.4 R12, [R23+0x2a100] ;  /* 0x02a10000170c783b */ /* 0x000e280000000200 */
[----:B---3--:R1:W-:Y:S04]  /*267c0*/  STL.64 [R1+0x4ad0], R8 ;  /* 0x004ad00801007387 */ /* 0x0083e80000100a00 */
[----:B-1----:R-:W3:Y:S01]  /*267d0*/  LDL.LU.64 R8, [R1+0x50] ;  /* 0x0000500001087983 */ /* 0x002ee20000300a00 */
[----:B------:R-:W-:Y:S01]  /*267e0*/  IMAD.MOV.U32 R7, RZ, RZ, R16 ;  /* 0x000000ffff077224 */ /* 0x000fe200078e0010 */
[----:B------:R-:W-:-:S02]  /*267f0*/  MOV R6, R17 ;  /* 0x0000001100067202 */ /* 0x000fc40000000f00 */
[----:B---3--:R1:W-:Y:S04]  /*26800*/  STL.64 [R1+0x4ad8], R8 ;  /* 0x004ad80801007387 */ /* 0x0083e80000100a00 */
[----:B-1----:R-:W3:Y:S01]  /*26810*/  LDL.LU R8, [R1+0x270] ;  /* 0x0002700001087983 */ /* 0x002ee20000300800 */
[----:B------:R-:W3:Y:S02]  /*26820*/  LDL.LU R9, [R1+0x274] ;  /* 0x0002740001097983 */ /* 0x000ee40000300800 */
[----:B0-----:R-:W-:Y:S02]  /*26830*/  STL [R1+0x4934], R14 ;  /* 0x0049340e01007387 */ /* 0x001fe40000100800 */
[----:B------:R-:W-:Y:S01]  /*26840*/  STL [R1+0x4930], R15 ;  /* 0x0049300f01007387 */ /* 0x000fe20000100800 */
[----:B------:R0:W-:Y:S04]  /*26850*/  STL.64 [R1+0x4a88], R12 ;  /* 0x004a880c01007387 */ /* 0x0001e80000100a00 */
[----:B0-----:R-:W4:Y:S01]  /*26860*/  LDL.LU R12, [R1+0x230] ;  /* 0x00023000010c7983 */ /* 0x001f220000300800 */
[----:B------:R-:W4:Y:S02]  /*26870*/  LDL.LU R13, [R1+0x234] ;  /* 0x00023400010d7983 */ /* 0x000f240000300800 */
[----:B------:R-:W4:Y:S02]  /*26880*/  LDL.LU R14, [R1+0x238] ;  /* 0x00023800010e7983 */ /* 0x000f240000300800 */
[----:B------:R-:W4:Y:S01]  /*26890*/  LDL.LU R15, [R1+0x23c] ;  /* 0x00023c00010f7983 */ /* 0x000f220000300800 */
[----:B------:R-:W-:Y:S01]  /*268a0*/  STL.64 [R1+0xb0], R16 ;  /* 0x0000b01001007387 */ /* 0x000fe20000100a00 */
[----:B------:R-:W-:Y:S02]  /*268b0*/  STL.64 [R1+0xb8], R18 ;  /* 0x0000b81201007387 */ /* 0x000fe40000100a00 */
[----:B------:R-:W0:Y:S02]  /*268c0*/  LDSM.16.M88.4 R16, [R23+0x2c100] ;  /* 0x02c100001710783b */ /* 0x000e240000000200 */
[----:B0-----:R-:W-:Y:S02]  /*268d0*/  STL.64 [R1+0xa0], R16 ;  /* 0x0000a01001007387 */ /* 0x001fe40000100a00 */
[----:B------:R-:W-:Y:S02]  /*268e0*/  STL.64 [R1+0xa8], R18 ;  /* 0x0000a81201007387 */ /* 0x000fe40000100a00 */
[----:B------:R-:W0:Y:S02]  /*268f0*/  LDSM.16.M88.4 R16, [R23+0x2d100] ;  /* 0x02d100001710783b */ /* 0x000e240000000200 */
[----:B0-----:R-:W-:Y:S02]  /*26900*/  STL.64 [R1+0x90], R16 ;  /* 0x0000901001007387 */ /* 0x001fe40000100a00 */
[----:B------:R-:W-:Y:S02]  /*26910*/  STL.64 [R1+0x98], R18 ;  /* 0x0000981201007387 */ /* 0x000fe40000100a00 */
[----:B------:R-:W0:Y:S02]  /*26920*/  LDSM.16.M88.4 R16, [R23+0x2e100] ;  /* 0x02e100001710783b */ /* 0x000e240000000200 */
[----:B------:R-:W1:Y:S04]  /*26930*/  LDSM.16.M88.4 R20, [R23+0x2f100] ;  /* 0x02f100001714783b */ /* 0x000e680000000200 */
[----:B0-----:R0:W-:Y:S01]  /*26940*/  STL.64 [R1+0x80], R16 ;  /* 0x0000801001007387 */ /* 0x0011e20000100a00 */
[----:B------:R-:W-:Y:S03]  /*26950*/  STL.64 [R1+0x88], R18 ;  /* 0x0000881201007387 */ /* 0x000fe60000100a00 */
[----:B0-----:R-:W2:Y:S01]  /*26960*/  LDL.LU.64 R16, [R1+0x4af8] ;  /* 0x004af80001107983 */ /* 0x001ea20000300a00 */
[----:B-1----:R-:W-:Y:S02]  /*26970*/  STL.64 [R1+0x70], R20 ;  /* 0x0000701401007387 */ /* 0x002fe40000100a00 */
[----:B------:R0:W-:Y:S02]  /*26980*/  STL.64 [R1+0x78], R22 ;  /* 0x0000781601007387 */ /* 0x0001e40000100a00 */
[----:B0-----:R-:W2:Y:S01]  /*26990*/  LDL.LU.64 R22, [R1+0x4af0] ;  /* 0x004af00001167983 */ /* 0x001ea20000300a00 */
[----:B------:R-:W2:Y:S02]  /*269a0*/  LDL.LU.64 R20, [R1+0x4ae8] ;  /* 0x004ae80001147983 */ /* 0x000ea40000300a00 */
[C---:B--2---:R-:W-:Y:S11]  /*269b0*/  HMMA.16816.F32.BF16 R24, R20.reuse, R16, R24 ;  /* 0x000000101418723c */ /* 0x044ff60000041818 */
[----:B------:R-:W-:Y:S11]  /*269c0*/  @!UPT UIADD3 URZ, URZ, URZ, URZ ;  /* 0x0000003f3f3ff290 */ /* 0x000ff6000fffe03f */
[----:B------:R-:W-:Y:S01]  /*269d0*/  @!UPT UIADD3 URZ, URZ, URZ, URZ ;  /* 0x0000003f3f3ff290 */ /* 0x000fe2000fffe03f */
[----:B------:R0:W-:Y:S01]  /*269e0*/  STL.64 [R1+0x280], R24 ;  /* 0x0002801801007387 */ /* 0x0001e20000100a00 */
[----:B------:R1:W-:Y:S03]  /*269f0*/  STL.64 [R1+0x288], R26 ;  /* 0x0002881a01007387 */ /* 0x0003e60000100a00 */
[----:B0-----:R-:W3:Y:S01]  /*26a00*/  LDL.LU.64 R24, [R1+0x4ae0] ;  /* 0x004ae00001187983 */ /* 0x001ee20000300a00 */
[----:B-1----:R-:W-:Y:S01]  /*26a10*/  MOV R27, R16 ;  /* 0x00000010001b7202 */ /* 0x002fe20000000f00 */
[----:B------:R-:W-:Y:S02]  /*26a20*/  IMAD.MOV.U32 R26, RZ, RZ, R17 ;  /* 0x000000ffff1a7224 */ /* 0x000fe400078e0011 */
[----:B------:R-:W0:Y:S04]  /*26a30*/  LDSM.16.MT88.4 R16, [R3+0x14100] ;  /* 0x014100000310783b */ /* 0x000e280000004200 */
[----:B------:R-:W-:Y:S01]  /*26a40*/  STL [R1+0x4a1c], R26 ;  /* 0x004a1c1a01007387 */ /* 0x000fe20000100800 */
[----:B------:R-:W-:Y:S02]  /*26a50*/  STL [R1+0x4a18], R27 ;  /* 0x004a181b01007387 */ /* 0x000fe40000100800 */
[----:B------:R-:W-:Y:S01]  /*26a60*/  STL [R1+0x4a20], R3 ;  /* 0x004a200301007387 */ /* 0x000fe20000100800 */
[----:B0-----:R-:W-:Y:S01]  /*26a70*/  STL.64 [R1+0x4a08], R18 ;  /* 0x004a081201007387 */ /* 0x001fe20000100a00 */
[----:B------:R0:W-:Y:S03]  /*26a80*/  STL.64 [R1+0x4a00], R16 ;  /* 0x004a001001007387 */ /* 0x0001e60000100a00 */
[----:B0-----:R-:W2:Y:S01]  /*26a90*/  LDL.LU R16, [R1+0x260] ;  /* 0x0002600001107983 */ /* 0x001ea20000300800 */
[----:B------:R-:W2:Y:S02]  /*26aa0*/  LDL.LU R17, [R1+0x264] ;  /* 0x0002640001117983 */ /* 0x000ea40000300800 */
[----:B------:R-:W2:Y:S02]  /*26ab0*/  LDL.LU R18, [R1+0x268] ;  /* 0x0002680001127983 */ /* 0x000ea40000300800 */
[----:B------:R-:W2:Y:S01]  /*26ac0*/  LDL.LU R19, [R1+0x26c] ;  /* 0x00026c0001137983 */ /* 0x000ea20000300800 */
[C---:B---3--:R-:W-:Y:S11]  /*26ad0*/  HMMA.16816.F32.BF16 R8, R20.reuse, R24, R8 ;  /* 0x000000181408723c */ /* 0x048ff60000041808 */
[----:B------:R-:W-:Y:S11]  /*26ae0*/  @!UPT UIADD3 URZ, URZ, URZ, URZ ;  /* 0x0000003f3f3ff290 */ /* 0x000ff6000fffe03f */
[----:B------:R-:W-:Y:S01]  /*26af0*/  @!UPT UIADD3 URZ, URZ, URZ, URZ ;  /* 0x0000003f3f3ff290 */ /* 0x000fe2000fffe03f */
[----:B------:R0:W-:Y:S01]  /*26b00*/  STL.64 [R1+0x270], R8 ;  /* 0x0002700801007387 */ /* 0x0001e20000100a00 */
[----:B------:R-:W-:Y:S03]  /*26b10*/  STL.64 [R1+0x278], R10 ;  /* 0x0002780a01007387 */ /* 0x000fe60000100a00 */
[----:B0-----:R-:W2:Y:S01]  /*26b20*/  LDL.LU.64 R8, [R1+0x4ad8] ;  /* 0x004ad80001087983 */ /* 0x001ea20000300a00 */
[----:B------:R0:W-:Y:S03]  /*26b30*/  STL.64 [R1+0x49e8], R24 ;  /* 0x0049e81801007387 */ /* 0x0001e60000100a00 */
[----:B0-----:R-:W3:Y:S01]  /*26b40*/  LDL.LU R24, [R1+0x240] ;  /* 0x0002400001187983 */ /* 0x001ee20000300800 */
[----:B------:R-:W3:Y:S02]  /*26b50*/  LDL.LU R25, [R1+0x244] ;  /* 0x0002440001197983 */ /* 0x000ee40000300800 */
[----:B------:R-:W3:Y:S02]  /*26b60*/  LDL.LU R26, [R1+0x248] ;  /* 0x00024800011a7983 */ /* 0x000ee40000300800 */
[----:B------:R-:W3:Y:S01]  /*26b70*/  LDL.LU R27, [R1+0x24c] ;  /* 0x00024c00011b7983 */ /* 0x000ee20000300800 */
[C---:B--2---:R-:W-:Y:S11]  /*26b80*/  HMMA.16816.F32.BF16 R16, R20.reuse, R8, R16 ;  /* 0x000000081410723c */ /* 0x044ff60000041810 */
[----:B------:R-:W-:Y:S11]  /*26b90*/  @!UPT UIADD3 URZ, URZ, URZ, URZ ;  /* 0x0000003f3f3ff290 */ /* 0x000ff6000fffe03f */
[----:B------:R-:W-:Y:S01]  /*26ba0*/  @!UPT UIADD3 URZ, URZ, URZ, URZ ;  /* 0x0000003f3f3ff290 */ /* 0x000fe2000fffe03f */
[----:B------:R-:W-:Y:S01]  /*26bb0*/  STL.64 [R1+0x260], R16 ;  /* 0x0002601001007387 */ /* 0x000fe20000100a00 */
[----:B------:R0:W-:Y:S02]  /*26bc0*/  STL.64 [R1+0x268], R18 ;  /* 0x0002681201007387 */ /* 0x0001e40000100a00 */
[----:B0-----:R-:W-:Y:S02]  /*26bd0*/  MOV R18, R9 ;  /* 0x0000000900127202 */ /* 0x001fe40000000f00 */
[----:B------:R-:W-:Y:S02]  /*26be0*/  MOV R19, R8 ;  /* 0x0000000800137202 */ /* 0x000fe40000000f00 */
[----:B------:R-:W2:Y:S01]  /*26bf0*/  LDL.LU.64 R8, [R1+0x4ad0] ;  /* 0x004ad00001087983 */ /* 0x000ea20000300a00 */
[----:B------:R0:W-:Y:S02]  /*26c00*/  STL [R1+0x4a28], R18 ;  /* 0x004a281201007387 */ /* 0x0001e40000100800 */
[----:B------:R1:W-:Y:S02]  /*26c10*/  STL [R1+0x4a24], R19 ;  /* 0x004a241301007387 */ /* 0x0003e40000100800 */
[----:B------:R-:W2:Y:S01]  /*26c20*/  LDL.LU R16, [R1+0x250] ;  /* 0x0002500001107983 */ /* 0x000ea20000300800 */
[----:B------:R-:W2:Y:S04]  /*26c30*/  LDL.LU R17, [R1+0x254] ;  /* 0x0002540001117983 */ /* 0x000ea80000300800 */
[----:B0-----:R-:W2:Y:S01]  /*26c40*/  LDL.LU R18, [R1+0x258] ;  /* 0x0002580001127983 */ /* 0x001ea20000300800 */
[----:B-1----:R-:W2:Y:S02]  /*26c50*/  LDL.LU R19, [R1+0x25c] ;  /* 0x00025c0001137983 */ /* 0x002ea40000300800 */
[C---:B--2---:R-:W-:Y:S11]  /*26c60*/  HMMA.16816.F32.BF16 R16, R20.reuse, R8, R16 ;  /* 0x000000081410723c */ /* 0x044ff60000041810 */
[----:B------:R-:W-:Y:S11]  /*26c70*/  @!UPT UIADD3 URZ, URZ, URZ, URZ ;  /* 0x0000003f3f3ff290 */ /* 0x000ff6000fffe03f */
[----:B------:R-:W-:Y:S01]  /*26c80*/  @!UPT UIADD3 URZ, URZ, URZ, URZ ;  /* 0x0000003f3f3ff290 */ /* 0x000fe2000fffe03f */
[----:B------:R0:W-:Y:S01]  /*26c90*/  STL.64 [R1+0x250], R16 ;  /* 0x0002501001007387 */ /* 0x0001e20000100a00 */
[----:B------:R-:W-:Y:S02]  /*26ca0*/  STL.64 [R1+0x258], R18 ;  /* 0x0002581201007387 */ /* 0x000fe40000100a00 */
[----:B0-----:R-:W-:Y:S01]  /*26cb0*/  IMAD.MOV.U32 R17, RZ, RZ, R8 ;  /* 0x000000ffff117224 */ /* 0x001fe200078e0008 */
[----:B------:R-:W-:Y:S02]  /*26cc0*/  MOV R16, R9 ;  /* 0x0000000900107202 */ /* 0x000fe40000000f00 */
[----:B------:R-:W4:Y:S02]  /*26cd0*/  LDL.LU.64 R8, [R1+0x4ac8] ;  /* 0x004ac80001087983 */ /* 0x000f240000300a00 */
[----:B------:R-:W-:Y:S02]  /*26ce0*/  STL [R1+0x4a2c], R17 ;  /* 0x004a2c1101007387 */ /* 0x000fe40000100800 */
[----:B------:R0:W-:Y:S02]  /*26cf0*/  STL [R1+0x4ab8], R16 ;  /* 0x004ab81001007387 */ /* 0x0001e40000100800 */
[----:B0-----:R-:W3:Y:S01]  /*26d00*/  LDL.LU.64 R16, [R1+0x30] ;  /* 0x0000300001107983 */ /* 0x001ee20000300a00 */
[C---:B----4-:R-:W-:Y:S08]  /*26d10*/  HMMA.16816.F32.BF16 R12, R20.reuse, R8, R12 ;  /* 0x00000008140c723c */ /* 0x050ff0000004180c */
[----:B---3--:R-:W-:Y:S11]  /*26d20*/  HMMA.16816.F32.BF16 R24, R20, R16, R24 ;  /* 0x000000101418723c */ /* 0x008ff60000041818 */
[----:B------:R-:W-:Y:S11]  /*26d30*/  @!UPT UIADD3 URZ, URZ, URZ, URZ ;  /* 0x0000003f3f3ff290 */ /* 0x000ff6000fffe03f */
[----:B------:R-:W-:Y:S01]  /*26d40*/  @!UPT UIADD3 URZ, URZ, URZ, URZ ;  /* 0x0000003f3f3ff290 */ /* 0x000fe2000fffe03f */
[----:B------:R0:W-:Y:S01]  /*26d50*/  STL.64 [R1+0x240], R24 ;  /* 0x0002401801007387 */ /* 0x0001e20000100a00 */
[----:B------:R1:W-:Y:S02]  /*26d60*/  STL.64 [R1+0x248], R26 ;  /* 0x0002481a01007387 */ /* 0x0003e40000100a00 */
[----:B------:R-:W-:Y:S02]  /*26d70*/  STL.64 [R1+0x230], R12 ;  /* 0x0002300c01007387 */ /* 0x000fe40000100a00 */
[----:B------:R-:W-:Y:S01]  /*26d80*/  STL.64 [R1+0x238], R14 ;  /* 0x0002380e01007387 */ /* 0x000fe20000100a00 */
[----:B0-----:R-:W-:Y:S01]  /*26d90*/  MOV R25, R16 ;  /* 0x0000001000197202 */ /* 0x001fe20000000f00 */
[----:B------:R-:W-:Y:S01]  /*26da0*/  IMAD.MOV.U32 R24, RZ, RZ, R17 ;  /* 0x000000ffff187224 */ /* 0x000fe200078e0011 */
[----:B------:R-:W2:Y:S01]  /*26db0*/  LDL.LU R16, [R1+0x220] ;  /* 0x0002200001107983 */ /* 0x000ea20000300800 */
[----:B------:R-:W2:Y:S02]  /*26dc0*/  LDL.LU R17, [R1+0x224] ;  /* 0x0002240001117983 */ /* 0x000ea40000300800 */
[----:B------:R-:W2:Y:S02]  /*26dd0*/  LDL.LU R18, [R1+0x228] ;  /* 0x0002280001127983 */ /* 0x000ea40000300800 */
[----:B------:R-:W2:Y:S01]  /*26de0*/  LDL.LU R19, [R1+0x22c] ;  /* 0x00022c0001137983 */ /* 0x000ea20000300800 */
[----:B------:R-:W3:Y:S01]  /*26df0*/  LDL.LU.64 R4, [R1] ;  /* 0x0000000001047983 */ /* 0x000ee20000300a00 */
[----:B-1----:R-:W-:-:S02]  /*26e00*/  MOV R26, R8 ;  /* 0x00000008001a7202 */ /* 0x002fc40000000f00 */
[----:B------:R-:W-:Y:S01]  /*26e10*/  MOV R27, R9 ;  /* 0x00000009001b7202 */ /* 0x000fe20000000f00 */
[----:B---3--:R0:W-:Y:S04]  /*26e20*/  STL.64 [R1+0x4ab0], R4 ;  /* 0x004ab00401007387 */ /* 0x0081e80000100a00 */
[----:B0-----:R-:W2:Y:S01]  /*26e30*/  LDL.LU.64 R4, [R1+0x10] ;  /* 0x0000100001047983 */ /* 0x001ea20000300a00 */
[----:B------:R0:W-:Y:S02]  /*26e40*/  STL.64 [R1+0x4a38], R26 ;  /* 0x004a381a01007387 */ /* 0x0001e40000100a00 */
[----:B------:R1:W-:Y:S02]  /*26e50*/  STL.64 [R1+0x4a30], R24 ;  /* 0x004a301801007387 */ /* 0x0003e40000100a00 */
[----:B0-----:R-:W-:Y:S01]  /*26e60*/  IMAD.MOV.U32 R26, RZ, RZ, R0 ;  /* 0x000000ffff1a7224 */ /* 0x001fe200078e0000 */
[----:B-1----:R-:W3:Y:S01]  /*26e70*/  LDL.LU R24, [R1+0x1b0] ;  /* 0x0001b00001187983 */ /* 0x002ee20000300800 */
[----:B------:R-:W3:Y:S02]  /*26e80*/  LDL.LU R25, [R1+0x1b4] ;  /* 0x0001b40001197983 */ /* 0x000ee40000300800 */
[----:B------:R-:W4:Y:S01]  /*26e90*/  LDL.LU R0, [R1+0x4ac0] ;  /* 0x004ac00001007983 */ /* 0x000f220000300800 */
[----:B------:R-:W-:-:S02]  /*26ea0*/  MOV R27, R2 ;  /* 0x00000002001b7202 */ /* 0x000fc40000000f00 */
[----:B------:R-:W5:Y:S01]  /*26eb0*/  LDL.LU R2, [R1+0x4abc] ;  /* 0x004abc0001027983 */ /* 0x000f620000300800 */
[----:B------:R-:W2:Y:S02]  /*26ec0*/  LDL.LU R12, [R1+0x1f0] ;  /* 0x0001f000010c7983 */ /* 0x000ea40000300800 */
[----:B------:R-:W2:Y:S02]  /*26ed0*/  LDL.LU R13, [R1+0x1f4] ;  /* 0x0001f400010d7983 */ /* 0x000ea40000300800 */
[----:B------:R-:W2:Y:S01]  /*26ee0*/  LDL.LU R14, [R1+0x1f8] ;  /* 0x0001f800010e7983 */ /* 0x000ea20000300800 */
[----:B------:R-:W2:Y:S04]  /*26ef0*/  LDL.LU R15, [R1+0x1fc] ;  /* 0x0001fc00010f7983 */ /* 0x000ea80000300800 */
        /* <DEDUP_REMOVED lines=10> */
[----:B------:R-:W-:Y:S01]  /*26fa0*/  STL.64 [R1+0x4a58], R26 ;  /* 0x004a581a01007387 */ /* 0x000fe20000100a00 */
[----:B---3--:R0:W-:Y:S03]  /*26fb0*/  STL.64 [R1+0x4a50], R24 ;  /* 0x004a501801007387 */ /* 0x0081e60000100a00 */
[----:B0-----:R-:W3:Y:S01]  /*26fc0*/  LDL.LU R24, [R1+0x1c0] ;  /* 0x0001c00001187983 */ /* 0x001ee20000300800 */
[----:B------:R-:W3:Y:S02]  /*26fd0*/  LDL.LU R25, [R1+0x1c4] ;  /* 0x0001c40001197983 */ /* 0x000ee40000300800 */
[----:B------:R-:W2:Y:S02]  /*26fe0*/  LDL.LU R26, [R1+0x1c8] ;  /* 0x0001c800011a7983 */ /* 0x000ea40000300800 */
[----:B------:R-:W2:Y:S01]  /*26ff0*/  LDL.LU R27, [R1+0x1cc] ;  /* 0x0001cc00011b7983 */ /* 0x000ea20000300800 */
[----:B------:R-:W-:Y:S01]  /*27000*/  HMMA.16816.F32.BF16 R16, R20, R4, R16 ;  /* 0x000000041410723c */ /* 0x000fe20000041810 */
[----:B------:R-:W-:Y:S01]  /*27010*/  MOV R3, R5 ;  /* 0x0000000500037202 */ /* 0x000fe20000000f00 */
[----:B--2---:R-:W-:Y:S01]  /*27020*/  STL.64 [R1+0x4a70], R26 ;  /* 0x004a701a01007387 */ /* 0x004fe20000100a00 */
[----:B---3--:R0:W-:Y:S02]  /*27030*/  STL.64 [R1+0x4a68], R24 ;  /* 0x004a681801007387 */ /* 0x0081e40000100a00 */
[----:B0-----:R-:W-:Y:S01]  /*27040*/  MOV R24, R7 ;  /* 0x0000000700187202 */ /* 0x001fe20000000f00 */
[----:B------:R-:W-:-:S05]  /*27050*/  IMAD.MOV.U32 R25, RZ, RZ, R6 ;  /* 0x000000ffff197224 */ /* 0x000fca00078e0006 */
[----:B------:R0:W-:Y:S04]  /*27060*/  STL.64 [R1+0x4a80], R24 ;  /* 0x004a801801007387 */ /* 0x0001e80000100a00 */
[----:B0-----:R-:W2:Y:S01]  /*27070*/  LDL.LU R24, [R1+0x1e0] ;  /* 0x0001e00001187983 */ /* 0x001ea20000300800 */
[----:B------:R-:W2:Y:S02]  /*27080*/  LDL.LU R25, [R1+0x1e4] ;  /* 0x0001e40001197983 */ /* 0x000ea40000300800 */
[----:B------:R-:W2:Y:S02]  /*27090*/  LDL.LU R26, [R1+0x1e8] ;  /* 0x0001e800011a7983 */ /* 0x000ea40000300800 */
[----:B------:R-:W2:Y:S03]  /*270a0*/  LDL.LU R27, [R1+0x1ec] ;  /* 0x0001ec00011b7983 */ /* 0x000ea60000300800 */
[----:B------:R0:W-:Y:S01]  /*270b0*/  STL.64 [R1+0x220], R16 ;  /* 0x0002201001007387 */ /* 0x0001e20000100a00 */
[----:B------:R1:W-:Y:S03]  /*270c0*/  STL.64 [R1+0x228], R18 ;  /* 0x0002281201007387 */ /* 0x0003e60000100a00 */
[----:B0-----:R-:W3:Y:S01]  /*270d0*/  LDL.LU R16, [R1+0x4ab8] ;  /* 0x004ab80001107983 */ /* 0x001ee20000300800 */
[----:B-1----:R-:W-:-:S02]  /*270e0*/  MOV R19, R4 ;  /* 0x0000000400137202 */ /* 0x002fc40000000f00 */
[----:B------:R-:W2:Y:S02]  /*270f0*/  LDL.LU.64 R4, [R1+0x4ab0] ;  /* 0x004ab00001047983 */ /* 0x000ea40000300a00 */
[C---:B--2---:R-:W-:Y:S01]  /*27100*/  HMMA.16816.F32.BF16 R12, R20.reuse, R4, R12 ;  /* 0x00000004140c723c */ /* 0x044fe2000004180c */
[----:B------:R-:W-:Y:S01]  /*27110*/  MOV R18, R5 ;  /* 0x0000000500127202 */ /* 0x000fe20000000f00 */
[----:B------:R-:W-:Y:S11]  /*27120*/  IMAD.MOV.U32 R17, RZ, RZ, R4 ;  /* 0x000000ffff117224 */ /* 0x000ff600078e0004 */
[----:B------:R-:W-:Y:S10]  /*27130*/  @!UPT UIADD3 URZ, URZ, URZ, URZ ;  /* 0x0000003f3f3ff290 */ /* 0x000ff4000fffe03f */
[----:B------:R-:W-:Y:S01]  /*27140*/  STL.64 [R1+0x210], R12 ;  /* 0x0002100c01007387 */ /* 0x000fe20000100a00 */
[----:B------:R0:W-:Y:S03]  /*27150*/  STL.64 [R1+0x218], R14 ;  /* 0x0002180e01007387 */ /* 0x0001e60000100a00 */
[----:B0-----:R-:W2:Y:S01]  /*27160*/  LDL.LU.64 R14, [R1+0x4aa8] ;  /* 0x004aa800010e7983 */ /* 0x001ea20000300a00 */
[----:B------:R-:W2:Y:S02]  /*27170*/  LDL.LU.64 R12, [R1+0x4aa0] ;  /* 0x004aa000010c7983 */ /* 0x000ea40000300a00 */
[----:B------:R-:W2:Y:S02]  /*27180*/  LDL.LU.64 R4, [R1+0x4a98] ;  /* 0x004a980001047983 */ /* 0x000ea40000300a00 */
[----:B------:R-:W-:Y:S01]  /*27190*/  STL.64 [R1+0x4a48], R18 ;  /* 0x004a481201007387 */ /* 0x000fe20000100a00 */
[----:B---3--:R0:W-:Y:S04]  /*271a0*/  STL.64 [R1+0x4a40], R16 ;  /* 0x004a401001007387 */ /* 0x0081e80000100a00 */
[----:B0-----:R-:W3:Y:S04]  /*271b0*/  LDL.LU.64 R16, [R1+0x90] ;  /* 0x0000900001107983 */ /* 0x001ee80000300a00 */
[----:B---3--:R0:W-:Y:S04]  /*271c0*/  STL.64 [R1+0x4a60], R16 ;  /* 0x004a601001007387 */ /* 0x0081e80000100a00 */
[----:B0-----:R-:W3:Y:S01]  /*271d0*/  LDL.LU.64 R16, [R1+0xa0] ;  /* 0x0000a00001107983 */ /* 0x001ee20000300a00 */
[C---:B--2---:R-:W-:Y:S03]  /*271e0*/  HMMA.16816.F32.BF16 R8, R20.reuse, R4, R8 ;  /* 0x000000041408723c */ /* 0x044fe60000041808 */
[----:B---3--:R0:W-:Y:S04]  /*271f0*/  STL.64 [R1+0x4a78], R16 ;  /* 0x004a781001007387 */ /* 0x0081e80000100a00 */
[----:B0-----:R-:W2:Y:S01]  /*27200*/  LDL.LU R16, [R1+0x1d0] ;  /* 0x0001d00001107983 */ /* 0x001ea20000300800 */
[----:B------:R-:W2:Y:S11]  /*27210*/  LDL.LU R17, [R1+0x1d4] ;  /* 0x0001d40001117983 */ /* 0x000eb60000300800 */
[----:B------:R-:W-:Y:S04]  /*27220*/  @!UPT UIADD3 URZ, URZ, URZ, URZ ;  /* 0x0000003f3f3ff290 */ /* 0x000fe8000fffe03f */
[----:B------:R0:W-:Y:S02]  /*27230*/  STL.64 [R1+0x200], R8 ;  /* 0x0002000801007387 */ /* 0x0001e40000100a00 */
[----:B------:R-:W-:Y:S01]  /*27240*/  STL.64 [R1+0x208], R10 ;  /* 0x0002080a01007387 */ /* 0x000fe20000100a00 */
[----:B0-----:R-:W3:Y:S02]  /*27250*/  LDL.LU.64 R8, [R1+0x4a90] ;  /* 0x004a900001087983 */ /* 0x001ee40000300a00 */
[C---:B---3--:R-:W-:Y:S11]  /*27260*/  HMMA.16816.F32.BF16 R12, R20.reuse, R8, R12 ;  /* 0x00000008140c723c */ /* 0x048ff6000004180c */
        /* <DEDUP_REMOVED lines=9> */
[----:B------:R2:W-:Y:S03]  /*27300*/  STL.64 [R1+0x1e8], R26 ;  /* 0x0001e81a01007387 */ /* 0x0005e60000100a00 */
[----:B0-----:R-:W2:Y:S01]  /*27310*/  LDL.LU.64 R24, [R1+0x4a80] ;  /* 0x004a800001187983 */ /* 0x001ea20000300a00 */
[----:B-----5:R-:W-:Y:S01]  /*27320*/  MOV R18, R2 ;  /* 0x0000000200127202 */ /* 0x020fe20000000f00 */
[----:B----4-:R-:W-:-:S07]  /*27330*/  IMAD.MOV.U32 R19, RZ, RZ, R0 ;  /* 0x000000ffff137224 */ /* 0x010fce00078e0000 */
[C---:B--2---:R-:W-:Y:S01]  /*27340*/  HMMA.16816.F32.BF16 R24, R20.reuse, R24, R16 ;  /* 0x000000181418723c */ /* 0x044fe20000041810 */
[----:B------:R-:W2:Y:S11]  /*27350*/  LDL.LU.64 R16, [R1+0x4a78] ;  /* 0x004a780001107983 */ /* 0x000eb60000300a00 */
[----:B------:R-:W-:Y:S11]  /*27360*/  @!UPT UIADD3 URZ, URZ, URZ, URZ ;  /* 0x0000003f3f3ff290 */ /* 0x000ff6000fffe03f */
[----:B------:R0:W-:Y:S01]  /*27370*/  STL.64 [R1+0x1d0], R24 ;  /* 0x0001d01801007387 */ /* 0x0001e20000100a00 */
[----:B------:R-:W-:Y:S02]  /*27380*/  MOV R2, R26 ;  /* 0x0000001a00027202 */ /* 0x000fe40000000f00 */
[----:B------:R-:W-:Y:S02]  /*27390*/  MOV R0, R27 ;  /* 0x0000001b00007202 */ /* 0x000fe40000000f00 */
[----:B------:R-:W3:Y:S04]  /*273a0*/  LDL.LU.64 R26, [R1+0x4a70] ;  /* 0x004a7000011a7983 */ /* 0x000ee80000300a00 */
[----:B0-----:R-:W3:Y:S01]  /*273b0*/  LDL.LU.64 R24, [R1+0x4a68] ;  /* 0x004a680001187983 */ /* 0x001ee20000300a00 */
[----:B------:R-:W-:Y:S02]  /*273c0*/  STL [R1+0x48a4], R0 ;  /* 0x0048a40001007387 */ /* 0x000fe40000100800 */
[----:B------:R-:W-:Y:S02]  /*273d0*/  STL [R1+0x48a0], R2 ;  /* 0x0048a00201007387 */ /* 0x000fe40000100800 */
[----:B--2---:R-:W-:Y:S01]  /*273e0*/  IMAD.MOV.U32 R14, RZ, RZ, R16 ;  /* 0x000000ffff0e7224 */ /* 0x004fe200078e0010 */
[----:B------:R-:W-:Y:S01]  /*273f0*/  MOV R15, R17 ;  /* 0x00000011000f7202 */ /* 0x000fe20000000f00 */
[C---:B---3--:R-:W-:Y:S01]  /*27400*/  HMMA.16816.F32.BF16 R24, R20.reuse, R16, R24 ;  /* 0x000000101418723c */ /* 0x048fe20000041818 */
[----:B------:R-:W2:Y:S11]  /*27410*/  LDL.LU.64 R16, [R1+0x4a60] ;  /* 0x004a600001107983 */ /* 0x000eb60000300a00 */
[----:B------:R-:W-:Y:S11]  /*27420*/  @!UPT UIADD3 URZ, URZ, URZ, URZ ;  /* 0x0000003f3f3ff290 */ /* 0x000ff6000fffe03f */
[----:B------:R-:W-:Y:S01]  /*27430*/  STL [R1+0x1c0], R24 ;  /* 0x0001c01801007387 */ /* 0x000fe20000100800 */
[----:B------:R0:W-:Y:S02]  /*27440*/  STL [R1+0x1cc], R27 ;  /* 0x0001cc1b01007387 */ /* 0x0001e40000100800 */
[----:B------:R-:W-:Y:S01]  /*27450*/  IMAD.MOV.U32 R7, RZ, RZ, R26 ;  /* 0x000000ffff077224 */ /* 0x000fe200078e001a */
[----:B------:R-:W-:Y:S01]  /*27460*/  MOV R6, R25 ;  /* 0x0000001900067202 */ /* 0x000fe20000000f00 */
[----:B0-----:R-:W3:Y:S01]  /*27470*/  LDL.LU.64 R26, [R1+0x4a58] ;  /* 0x004a5800011a7983 */ /* 0x001ee20000300a00 */
[----:B------:R-:W3:Y:S02]  /*27480*/  LDL.LU.64 R24, [R1+0x4a50] ;  /* 0x004a500001187983 */ /* 0x000ee40000300a00 */
[----:B------:R-:W-:Y:S02]  /*27490*/  STL.64 [R1+0x4940], R14 ;  /* 0x0049400e01007387 */ /* 0x000fe40000100a00 */
[----:B------:R0:W-:Y:S02]  /*274a0*/  STL.64 [R1+0x4938], R12 ;  /* 0x0049380c01007387 */ /* 0x0001e40000100a00 */
[----:B0-----:R-:W4:Y:S01]  /*274b0*/  LDL.LU R12, [R1+0x1a0] ;  /* 0x0001a000010c7983 */ /* 0x001f220000300800 */
[----:B------:R-:W4:Y:S02]  /*274c0*/  LDL.LU R13, [R1+0x1a4] ;  /* 0x0001a400010d7983 */ /* 0x000f240000300800 */
[----:B------:R-:W-:Y:S02]  /*274d0*/  STL [R1+0x492c], R7 ;  /* 0x00492c0701007387 */ /* 0x000fe40000100800 */
[----:B------:R-:W-:Y:S01]  /*274e0*/  STL [R1+0x4928], R6 ;  /* 0x0049280601007387 */ /* 0x000fe20000100800 */
[----:B------:R-:W5:Y:S01]  /*274f0*/  LDL.LU.64 R18, [R1+0x4a48] ;  /* 0x004a480001127983 */ /* 0x000f620000300a00 */
[----:B--2---:R-:W-:Y:S01]  /*27500*/  IMAD.MOV.U32 R10, RZ, RZ, R16 ;  /* 0x000000ffff0a7224 */ /* 0x004fe200078e0010 */
[----:B------:R-:W-:Y:S01]  /*27510*/  MOV R11, R17 ;  /* 0x00000011000b7202 */ /* 0x000fe20000000f00 */
[----:B---3--:R-:W-:Y:S01]  /*27520*/  HMMA.16816.F32.BF16 R24, R20, R16, R24 ;  /* 0x000000101418723c */ /* 0x008fe20000041818 */
[----:B------:R-:W2:Y:S11]  /*27530*/  LDL.LU.64 R16, [R1+0x4a40] ;  /* 0x004a400001107983 */ /* 0x000eb60000300a00 */
[----:B------:R-:W-:Y:S11]  /*27540*/  @!UPT UIADD3 URZ, URZ, URZ, URZ ;  /* 0x0000003f3f3ff290 */ /* 0x000ff6000fffe03f */
[----:B------:R0:W-:Y:S01]  /*27550*/  STL.64 [R1+0x1b0], R24 ;  /* 0x0001b01801007387 */ /* 0x0001e20000100a00 */
[----:B------:R-:W-:Y:S01]  /*27560*/  MOV R0, R26 ;  /* 0x0000001a00007202 */ /* 0x000fe20000000f00 */
[----:B------:R-:W-:Y:S02]  /*27570*/  IMAD.MOV.U32 R2, RZ, RZ, R27 ;  /* 0x000000ffff027224 */ /* 0x000fe400078e001b */
[----:B------:R-:W3:Y:S04]  /*27580*/  LDL.LU.64 R26, [R1+0x4a38] ;  /* 0x004a3800011a7983 */ /* 0x000ee80000300a00 */
[----:B0-----:R-:W2:Y:S01]  /*27590*/  LDL.LU.64 R24, [R1+0x4a30] ;  /* 0x004a300001187983 */ /* 0x001ea20000300a00 */
[----:B------:R-:W-:Y:S02]  /*275a0*/  STL.64 [R1+0x4950], R10 ;  /* 0x0049500a01007387 */ /* 0x000fe40000100a00 */
[----:B------:R0:W-:Y:S02]  /*275b0*/  STL.64 [R1+0x4948], R8 ;  /* 0x0049480801007387 */ /* 0x0001e40000100a00 */
[----:B0-----:R-:W4:Y:S01]  /*275c0*/  LDL.LU.64 R8, [R1+0x80] ;  /* 0x0000800001087983 */ /* 0x001f220000300a00 */
[----:B------:R-:W-:-:S02]  /*275d0*/  MOV R14, R29 ;  /* 0x0000001d000e7202 */ /* 0x000fc40000000f00 */
[----:B------:R-:W-:-:S07]  /*275e0*/  MOV R15, R28 ;  /* 0x0000001c000f7202 */ /* 0x000fce0000000f00 */
[----:B----4-:R-:W-:Y:S01]  /*275f0*/  HMMA.16816.F32.BF16 R12, R20, R8, R12 ;  /* 0x00000008140c723c */ /* 0x010fe2000004180c */
[----:B------:R-:W-:Y:S02]  /*27600*/  MOV R7, R8 ;  /* 0x0000000800077202 */ /* 0x000fe40000000f00 */
[----:B------:R-:W-:-:S04]  /*27610*/  MOV R6, R9 ;  /* 0x0000000900067202 */ /* 0x000fc80000000f00 */
[----:B--2---:R-:W-:Y:S01]  /*27620*/  MOV R8, R17 ;  /* 0x0000001100087202 */ /* 0x004fe20000000f00 */
[----:B-----5:R-:W-:Y:S11]  /*27630*/  IMAD.MOV.U32 R9, RZ, RZ, R18 ;  /* 0x000000ffff097224 */ /* 0x020ff600078e0012 */
[----:B------:R-:W-:Y:S04]  /*27640*/  @!UPT UIADD3 URZ, URZ, URZ, URZ ;  /* 0x0000003f3f3ff290 */ /* 0x000fe8000fffe03f */
[----:B------:R-:W-:Y:S01]  /*27650*/  STL.64 [R1+0x1a0], R12 ;  /* 0x0001a00c01007387 */ /* 0x000fe20000100a00 */
[----:B------:R-:W-:Y:S02]  /*27660*/  STL.64 [R1+0x4960], R6 ;  /* 0x0049600601007387 */ /* 0x000fe40000100a00 */
[----:B------:R0:W-:Y:S02]  /*27670*/  STL.64 [R1+0x4958], R4 ;  /* 0x0049580401007387 */ /* 0x0001e40000100a00 */
[----:B------:R-:W2:Y:S01]  /*27680*/  LDL.LU R17, [R1+0x4a2c] ;  /* 0x004a2c0001117983 */ /* 0x000ea20000300800 */
[----:B------:R-:W4:Y:S01]  /*27690*/  LDL.LU R18, [R1+0x4a28] ;  /* 0x004a280001127983 */ /* 0x000f220000300800 */
[----:B------:R1:W-:Y:S03]  /*276a0*/  STL.64 [R1+0x4968], R8 ;  /* 0x0049680801007387 */ /* 0x0003e60000100a00 */
[----:B0-----:R-:W5:Y:S01]  /*276b0*/  LDL.LU R4, [R1+0x100] ;  /* 0x0001000001047983 */ /* 0x001f620000300800 */
[----:B------:R-:W5:Y:S02]  /*276c0*/  LDL.LU R5, [R1+0x104] ;  /* 0x0001040001057983 */ /* 0x000f640000300800 */
[----:B------:R-:W2:Y:S02]  /*276d0*/  LDL.LU R6, [R1+0x108] ;  /* 0x0001080001067983 */ /* 0x000ea40000300800 */
[----:B------:R-:W2:Y:S01]  /*276e0*/  LDL.LU R7, [R1+0x10c] ;  /* 0x00010c0001077983 */ /* 0x000ea20000300800 */
[----:B-1----:R-:W-:-:S02]  /*276f0*/  MOV R8, R19 ;  /* 0x0000001300087202 */ /* 0x002fc40000000f00 */
[----:B------:R-:W-:Y:S01]  /*27700*/  MOV R9, R3 ;  /* 0x0000000300097202 */ /* 0x000fe20000000f00 */
[----:B--2---:R-:W-:Y:S01]  /*27710*/  STL.64 [R1+0x4978], R6 ;  /* 0x0049780601007387 */ /* 0x004fe20000100a00 */
[----:B-----5:R0:W-:Y:S02]  /*27720*/  STL.64 [R1+0x4970], R4 ;  /* 0x0049700401007387 */ /* 0x0201e40000100a00 */
[----:B------:R-:W2:Y:S02]  /*27730*/  LDL.LU R19, [R1+0x4a24] ;  /* 0x004a240001137983 */ /* 0x000ea40000300800 */
[----:B------:R-:W5:Y:S01]  /*27740*/  LDL.LU R3, [R1+0x4a20] ;  /* 0x004a200001037983 */ /* 0x000f620000300800 */
[----:B------:R3:W-:Y:S04]  /*27750*/  STL.64 [R1+0x4980], R8 ;  /* 0x0049800801007387 */ /* 0x0007e80000100a00 */
[----:B0-----:R-:W2:Y:S01]  /*27760*/  LDL.LU R4, [R1+0x110] ;  /* 0x0001100001047983 */ /* 0x001ea20000300800 */
[----:B------:R-:W2:Y:S02]  /*27770*/  LDL.LU R5, [R1+0x114] ;  /* 0x0001140001057983 */ /* 0x000ea40000300800 */
[----:B------:R-:W2:Y:S02]  /*27780*/  LDL.LU R6, [R1+0x118] ;  /* 0x0001180001067983 */ /* 0x000ea40000300800 */
[----:B------:R-:W2:Y:S02]  /*27790*/  LDL.LU R7, [R1+0x11c] ;  /* 0x00011c0001077983 */ /* 0x000ea40000300800 */
[----:B---3--:R-:W-:Y:S01]  /*277a0*/  IMAD.MOV.U32 R8, RZ, RZ, R26 ;  /* 0x000000ffff087224 */ /* 0x008fe200078e001a */
[----:B------:R-:W-:Y:S01]  /*277b0*/  MOV R9, R27 ;  /* 0x0000001b00097202 */ /* 0x000fe20000000f00 */
[----:B--2---:R-:W-:Y:S01]  /*277c0*/  STL.64 [R1+0x4990], R6 ;  /* 0x0049900601007387 */ /* 0x004fe20000100a00 */
[----:B------:R0:W-:Y:S02]  /*277d0*/  STL.64 [R1+0x4988], R4 ;  /* 0x0049880401007387 */ /* 0x0001e40000100a00 */
[----:B------:R-:W2:Y:S02]  /*277e0*/  LDL.LU R26, [R1+0x4a1c] ;  /* 0x004a1c00011a7983 */ /* 0x000ea40000300800 */
[----:B------:R-:W3:Y:S01]  /*277f0*/  LDL.LU R27, [R1+0x4a18] ;  /* 0x004a1800011b7983 */ /* 0x000ee20000300800 */
[----:B------:R1:W-:Y:S04]  /*27800*/  STL.64 [R1+0x4998], R8 ;  /* 0x0049980801007387 */ /* 0x0003e80000100a00 */
[----:B0-----:R-:W4:Y:S01]  /*27810*/  LDL.LU R4, [R1+0x120] ;  /* 0x0001200001047983 */ /* 0x001f220000300800 */
[----:B------:R-:W4:Y:S02]  /*27820*/  LDL.LU R5, [R1+0x124] ;  /* 0x0001240001057983 */ /* 0x000f240000300800 */
[----:B------:R-:W4:Y:S02]  /*27830*/  LDL.LU R6, [R1+0x128] ;  /* 0x0001280001067983 */ /* 0x000f240000300800 */
[----:B------:R-:W4:Y:S01]  /*27840*/  LDL.LU R7, [R1+0x12c] ;  /* 0x00012c0001077983 */ /* 0x000f220000300800 */
[----:B-1----:R-:W-:Y:S01]  /*27850*/  MOV R8, R25 ;  /* 0x0000001900087202 */ /* 0x002fe20000000f00 */
[----:B------:R-:W-:-:S02]  /*27860*/  IMAD.MOV.U32 R9, RZ, RZ, R24 ;  /* 0x000000ffff097224 */ /* 0x000fc400078e0018 */
[----:B--2---:R-:W-:Y:S01]  /*27870*/  IMAD.MOV.U32 R25, RZ, RZ, R26 ;  /* 0x000000ffff197224 */ /* 0x004fe200078e001a */
[----:B---3--:R-:W-:Y:S01]  /*27880*/  MOV R24, R27 ;  /* 0x0000001b00187202 */ /* 0x008fe20000000f00 */
[----:B----4-:R-:W-:Y:S01]  /*27890*/  STL.64 [R1+0x49a8], R6 ;  /* 0x0049a80601007387 */ /* 0x010fe20000100a00 */
[----:B------:R-:W-:Y:S02]  /*278a0*/  STL.64 [R1+0x49a0], R4 ;  /* 0x0049a00401007387 */ /* 0x000fe40000100a00 */
[----:B------:R0:W-:Y:S02]  /*278b0*/  STL.64 [R1+0x49b0], R8 ;  /* 0x0049b00801007387 */ /* 0x0001e40000100a00 */
[----:B0-----:R-:W-:Y:S02]  /*278c0*/  MOV R8, R17 ;  /* 0x0000001100087202 */ /* 0x001fe40000000f00 */
[----:B------:R-:W-:Y:S02]  /*278d0*/  MOV R9, R16 ;  /* 0x0000001000097202 */ /* 0x000fe40000000f00 */
[----:B------:R-:W2:Y:S03]  /*278e0*/  LDL.LU.64 R16, [R1+0x70] ;  /* 0x0000700001107983 */ /* 0x000ea60000300a00 */
[----:B------:R0:W-:Y:S02]  /*278f0*/  STL.64 [R1+0x49c8], R8 ;  /* 0x0049c80801007387 */ /* 0x0001e40000100a00 */
[----:B------:R1:W-:Y:S02]  /*27900*/  STL.64 [R1+0x4a10], R24 ;  /* 0x004a101801007387 */ /* 0x0003e40000100a00 */
[----:B0-----:R-:W-:Y:S01]  /*27910*/  IMAD.MOV.U32 R8, RZ, RZ, R19 ;  /* 0x000000ffff087224 */ /* 0x001fe200078e0013 */
[----:B------:R-:W-:Y:S01]  /*27920*/  MOV R9, R18 ;  /* 0x0000001200097202 */ /* 0x000fe20000000f00 */
[----:B-1----:R-:W2:Y:S01]  /*27930*/  LDL.LU R24, [R1+0x180] ;  /* 0x0001800001187983 */ /* 0x002ea20000300800 */
[----:B------:R-:W2:Y:S02]  /*27940*/  LDL.LU R25, [R1+0x184] ;  /* 0x0001840001197983 */ /* 0x000ea40000300800 */
[----:B------:R-:W2:Y:S02]  /*27950*/  LDL.LU R26, [R1+0x188] ;  /* 0x00018800011a7983 */ /* 0x000ea40000300800 */
[----:B------:R-:W2:Y:S01]  /*27960*/  LDL.LU R27, [R1+0x18c] ;  /* 0x00018c00011b7983 */ /* 0x000ea20000300800 */
[----:B------:R0:W-:Y:S04]  /*27970*/  STL.64 [R1+0x49e0], R8 ;  /* 0x0049e00801007387 */ /* 0x0001e80000100a00 */
[----:B0-----:R-:W3:Y:S01]  /*27980*/  LDL.LU R8, [R1+0x160] ;  /* 0x0001600001087983 */ /* 0x001ee20000300800 */
[----:B------:R-:W3:Y:S02]  /*27990*/  LDL.LU R9, [R1+0x164] ;  /* 0x0001640001097983 */ /* 0x000ee40000300800 */
[----:B------:R-:W4:Y:S02]  /*279a0*/  LDL.LU R10, [R1+0x168] ;  /* 0x00016800010a7983 */ /* 0x000f240000300800 */
[----:B------:R-:W4:Y:S02]  /*279b0*/  LDL.LU R11, [R1+0x16c] ;  /* 0x00016c00010b7983 */ /* 0x000f240000300800 */
        /* <DEDUP_REMOVED lines=8> */
[----:B------:R-:W3:Y:S02]  /*27a40*/  LDL.LU R6, [R1+0x138] ;  /* 0x0001380001067983 */ /* 0x000ee40000300800 */
[----:B------:R-:W3:Y:S01]  /*27a50*/  LDL.LU R7, [R1+0x13c] ;  /* 0x00013c0001077983 */ /* 0x000ee20000300800 */
[----:B--2---:R-:W-:Y:S01]  /*27a60*/  HMMA.16816.F32.BF16 R20, R20, R16, R24 ;  /* 0x000000101414723c */ /* 0x004fe20000041818 */
[----:B------:R-:W-:Y:S01]  /*27a70*/  MOV R28, R15 ;  /* 0x0000000f001c7202 */ /* 0x000fe20000000f00 */
[----:B------:R-:W-:Y:S01]  /*27a80*/  IMAD.MOV.U32 R29, RZ, RZ, R14 ;  /* 0x000000ffff1d7224 */ /* 0x000fe200078e000e */
[----:B---3--:R-:W-:Y:S01]  /*27a90*/  STL.64 [R1+0x49c0], R6 ;  /* 0x0049c00601007387 */ /* 0x008fe20000100a00 */
[----:B----4-:R0:W-:Y:S03]  /*27aa0*/  STL.64 [R1+0x49b8], R4 ;  /* 0x0049b80401007387 */ /* 0x0101e60000100a00 */
        /* <DEDUP_REMOVED lines=8> */
[----:B------:R0:W-:Y:S01]  /*27b30*/  STL [R1+0x483c], R28 ;  /* 0x00483c1c01007387 */ /* 0x0001e20000100800 */
[----:B------:R1:W-:Y:S02]  /*27b40*/  STL [R1+0x4838], R29 ;  /* 0x0048381d01007387 */ /* 0x0003e40000100800 */
[----:B------:R-:W4:Y:S02]  /*27b50*/  LDL.LU.64 R24, [R1+0x4a10] ;  /* 0x004a100001187983 */ /* 0x000f240000300a00 */
[----:B------:R-:W-:Y:S01]  /*27b60*/  STL.64 [R1+0x180], R20 ;  /* 0x0001801401007387 */ /* 0x000fe20000100a00 */
[----:B------:R-:W-:Y:S01]  /*27b70*/  STL.64 [R1+0x188], R22 ;  /* 0x0001881601007387 */ /* 0x000fe20000100a00 */
[----:B------:R-:W4:Y:S02]  /*27b80*/  LDL.LU.64 R18, [R1+0x4a08] ;  /* 0x004a080001127983 */ /* 0x000f240000300a00 */
[----:B-----5:R-:W5:Y:S01]  /*27b90*/  LDSM.16.MT88.4 R20, [R3+0x16000] ;  /* 0x016000000314783b */ /* 0x020f620000004200 */
[----:B0-----:R-:W-:-:S02]  /*27ba0*/  MOV R28, R17 ;  /* 0x00000011001c7202 */ /* 0x001fc40000000f00 */
[----:B-1----:R-:W-:Y:S02]  /*27bb0*/  MOV R29, R16 ;  /* 0x00000010001d7202 */ /* 0x002fe40000000f00 */
[----:B------:R-:W4:Y:S04]  /*27bc0*/  LDL.LU.64 R16, [R1+0x4a00] ;  /* 0x004a000001107983 */ /* 0x000f280000300a00 */
[----:B-----5:R-:W-:Y:S01]  /*27bd0*/  STL.64 [R1+0x48e0], R22 ;  /* 0x0048e01601007387 */ /* 0x020fe20000100a00 */
[----:B------:R0:W-:Y:S03]  /*27be0*/  STL.64 [R1+0x48d8], R20 ;  /* 0x0048d81401007387 */ /* 0x0001e60000100a00 */
[----:B0-----:R-:W5:Y:S01]  /*27bf0*/  LDL.LU R20, [R1+0xd0] ;  /* 0x0000d00001147983 */ /* 0x001f620000300800 */
[----:B------:R-:W5:Y:S02]  /*27c00*/  LDL.LU R21, [R1+0xd4] ;  /* 0x0000d40001157983 */ /* 0x000f640000300800 */
[----:B------:R-:W5:Y:S02]  /*27c10*/  LDL.LU R22, [R1+0xd8] ;  /* 0x0000d80001167983 */ /* 0x000f640000300800 */
[----:B------:R-:W5:Y:S01]  /*27c20*/  LDL.LU R23, [R1+0xdc] ;  /* 0x0000dc0001177983 */ /* 0x000f620000300800 */
[C---:B----4-:R-:W-:Y:S01]  /*27c30*/  HMMA.16816.F32.BF16 R24, R16.reuse, R24, R8 ;  /* 0x000000181018723c */ /* 0x050fe20000041808 */
[----:B------:R-:W4:Y:S01]  /*27c40*/  LDL.LU.64 R10, [R1+0x49f8] ;  /* 0x0049f800010a7983 */ /* 0x000f220000300a00 */
[----:B------:R-:W4:Y:S11]  /*27c50*/  LDL.LU.64 R8, [R1+0x49f0] ;  /* 0x0049f00001087983 */ /* 0x000f360000300a00 */
[----:B------:R-:W-:Y:S10]  /*27c60*/  @!UPT UIADD3 URZ, URZ, URZ, URZ ;  /* 0x0000003f3f3ff290 */ /* 0x000ff4000fffe03f */
[----:B------:R0:W-:Y:S01]  /*27c70*/  STL.64 [R1+0x170], R24 ;  /* 0x0001701801007387 */ /* 0x0001e20000100a00 */
[----:B------:R4:W-:Y:S03]  /*27c80*/  STL.64 [R1+0x178], R26 ;  /* 0x0001781a01007387 */ /* 0x0009e60000100a00 */
[----:B0-----:R-:W4:Y:S02]  /*27c90*/  LDL.LU.64 R24, [R1+0x49e8] ;  /* 0x0049e80001187983 */ /* 0x001f240000300a00 */
[C---:B----4-:R-:W-:Y:S02]  /*27ca0*/  HMMA.16816.F32.BF16 R24, R16.reuse, R24, R8 ;  /* 0x000000181018723c */ /* 0x050fe40000041808 */
[----:B------:R-:W4:Y:S11]  /*27cb0*/  LDL.LU.64 R8, [R1+0x49e0] ;  /* 0x0049e00001087983 */ /* 0x000f360000300a00 */
[----:B------:R-:W-:Y:S10]  /*27cc0*/  @!UPT UIADD3 URZ, URZ, URZ, URZ ;  /* 0x0000003f3f3ff290 */ /* 0x000ff4000fffe03f */
[----:B------:R-:W-:Y:S01]  /*27cd0*/  STL.64 [R1+0x160], R24 ;  /* 0x0001601801007387 */ /* 0x000fe20000100a00 */
[----:B------:R0:W-:Y:S03]  /*27ce0*/  STL.64 [R1+0x168], R26 ;  /* 0x0001681a01007387 */ /* 0x0001e60000100a00 */
[----:B0-----:R-:W4:Y:S01]  /*27cf0*/  LDL.LU.64 R26, [R1+0x49d8] ;  /* 0x0049d800011a7983 */ /* 0x001f220000300a00 */
[----:B------:R-:W4:Y:S02]  /*27d00*/  LDL.LU.64 R24, [R1+0x49d0] ;  /* 0x0049d00001187983 */ /* 0x000f240000300a00 */
[C---:B----4-:R-:W-:Y:S01]  /*27d10*/  HMMA.16816.F32.BF16 R24, R16.reuse, R8, R24 ;  /* 0x000000081018723c */ /* 0x050fe20000041818 */
[----:B------:R-:W2:Y:S11]  /*27d20*/  LDL.LU.64 R8, [R1+0x49c8] ;  /* 0x0049c80001087983 */ /* 0x000eb60000300a00 */
        /* <DEDUP_REMOVED lines=8> */
[----:B0-----:R-:W5:Y:S01]  /*27db0*/  LDL.LU R24, [R1+0xe0] ;  /* 0x0000e00001187983 */ /* 0x001f620000300800 */
[----:B-1----:R-:W5:Y:S02]  /*27dc0*/  LDL.LU R25, [R1+0xe4] ;  /* 0x0000e40001197983 */ /* 0x002f640000300800 */
[----:B----4-:R-:W5:Y:S02]  /*27dd0*/  LDL.LU R26, [R1+0xe8] ;  /* 0x0000e800011a7983 */ /* 0x010f640000300800 */
[----:B---3--:R-:W5:Y:S01]  /*27de0*/  LDL.LU R27, [R1+0xec] ;  /* 0x0000ec00011b7983 */ /* 0x008f620000300800 */
[----:B------:R-:W-:Y:S01]  /*27df0*/  STL [R1+0x4700], R3 ;  /* 0x0047000301007387 */ /* 0x000fe20000100800 */
[C---:B--2---:R-:W-:Y:S03]  /*27e00*/  HMMA.16816.F32.BF16 R8, R16.reuse, R8, R4 ;  /* 0x000000081008723c */ /* 0x044fe60000041804 */
[----:B------:R-:W2:Y:S01]  /*27e10*/  LDL.LU.64 R6, [R1+0x49c0] ;  /* 0x0049c00001067983 */ /* 0x000ea20000300a00 */
[----:B------:R-:W2:Y:S11]  /*27e20*/  LDL.LU.64 R4, [R1+0x49b8] ;  /* 0x0049b80001047983 */ /* 0x000eb60000300a00 */
[----:B------:R-:W-:Y:S08]  /*27e30*/  @!UPT UIADD3 URZ, URZ, URZ, URZ ;  /* 0x0000003f3f3ff290 */ /* 0x000ff0000fffe03f */
[----:B------:R0:W-:Y:S01]  /*27e40*/  STL.64 [R1+0x140], R8 ;  /* 0x0001400801007387 */ /* 0x0001e20000100a00 */
[----:B------:R2:W-:Y:S03]  /*27e50*/  STL.64 [R1+0x148], R10 ;  /* 0x0001480a01007387 */ /* 0x0005e60000100a00 */
[----:B0-----:R-:W2:Y:S02]  /*27e60*/  LDL.LU.64 R8, [R1+0x49b0] ;  /* 0x0049b00001087983 */ /* 0x001ea40000300a00 */
        /* <DEDUP_REMOVED lines=23> */
[----:B------:R-:W3:Y:S11]  /*27fe0*/  LDL.LU.64 R4, [R1+0x4958] ;  /* 0x0049580001047983 */ /* 0x000ef60000300a00 */
[----:B------:R-:W-:Y:S09]  /*27ff0*/  @!UPT UIADD3 URZ, URZ, URZ, URZ ;  /* 0x0000003f3f3ff290 */ /* 0x000ff2000fffe03f */
[----:B------:R-:W-:Y:S01]  /*28000*/  STL.64 [R1+0x100], R8 ;  /* 0x0001000801007387 */ /* 0x000fe20000100a00 */
[----:B------:R0:W-:Y:S03]  /*28010*/  STL.64 [R1+0x108], R10 ;  /* 0x0001080a01007387 */ /* 0x0001e60000100a00 */
[----:B0-----:R-:W4:Y:S01]  /*28020*/  LDL.LU.64 R10, [R1+0x4950] ;  /* 0x00495000010a7983 */ /* 0x001f220000300a00 */
[----:B------:R-:W5:Y:S01]  /*28030*/  LDL.LU.64 R8, [R1+0x4948] ;  /* 0x0049480001087983 */ /* 0x000f620000300a00 */
[C---:B---3--:R-:W-:Y:S11]  /*28040*/  HMMA.16816.F32.BF16 R12, R16.reuse, R4, R12 ;  /* 0x00000004100c723c */ /* 0x048ff6000004180c */
[----:B------:R-:W-:Y:S11]  /*28050*/  @!UPT UIADD3 URZ, URZ, URZ, URZ ;  /* 0x0000003f3f3ff290 */ /* 0x000ff6000fffe03f */
[----:B------:R-:W-:Y:S01]  /*28060*/  @!UPT UIADD3 URZ, URZ, URZ, URZ ;  /* 0x0000003f3f3ff290 */ /* 0x000fe2000fffe03f */
[----:B------:R-:W-:Y:S01]  /*28070*/  STL.64 [R1+0xf0], R12 ;  /* 0x0000f00c01007387 */ /* 0x000fe20000100a00 */
[----:B------:R0:W-:Y:S03]  /*28080*/  STL.64 [R1+0xf8], R14 ;  /* 0x0000f80e01007387 */ /* 0x0001e60000100a00 */
[----:B0-----:R-:W3:Y:S01]  /*28090*/  LDL.LU.64 R14, [R1+0x4940] ;  /* 0x00494000010e7983 */ /* 0x001ee20000300a00 */
[----:B------:R-:W2:Y:S01]  /*280a0*/  LDL.LU.64 R12, [R1+0x4938] ;  /* 0x00493800010c7983 */ /* 0x000ea20000300a00 */
[C---:B-----5:R-:W-:Y:S11]  /*280b0*/  HMMA.16816.F32.BF16 R24, R16.reuse, R8, R24 ;  /* 0x000000081018723c */ /* 0x060ff60000041818 */
[----:B------:R-:W-:Y:S11]  /*280c0*/  @!UPT UIADD3 URZ, URZ, URZ, URZ ;  /* 0x0000003f3f3ff290 */ /* 0x000ff6000fffe03f */
[----:B------:R-:W-:Y:S01]  /*280d0*/  @!UPT UIADD3 URZ, URZ, URZ, URZ ;  /* 0x0000003f3f3ff290 */ /* 0x000fe2000fffe03f */
[----:B------:R3:W-:Y:S01]  /*280e0*/  STL.64 [R1+0xe0], R24 ;  /* 0x0000e01801007387 */ /* 0x0007e20000100a00 */
[----:B------:R-:W-:Y:S01]  /*280f0*/  STL.64 [R1+0xe8], R26 ;  /* 0x0000e81a01007387 */ /* 0x000fe20000100a00 */
[----:B--2---:R-:W-:Y:S11]  /*28100*/  HMMA.16816.F32.BF16 R20, R16, R12, R20 ;  /* 0x0000000c1014723c */ /* 0x004ff60000041814 */
[----:B------:R-:W-:Y:S11]  /*28110*/  @!UPT UIADD3 URZ, URZ, URZ, URZ ;  /* 0x0000003f3f3ff290 */ /* 0x000ff6000fffe03f */
[----:B------:R-:W-:Y:S02]  /*28120*/  @!UPT UIADD3 URZ, URZ, URZ, URZ ;  /* 0x0000003f3f3ff290 */ /* 0x000fe4000fffe03f */
[----:B------:R-:W-:Y:S01]  /*28130*/  IMAD.MOV.U32 R4, RZ, RZ, R20 ;  /* 0x000000ffff047224 */ /* 0x000fe200078e0014 */
[----:B------:R-:W-:Y:S01]  /*28140*/  MOV R5, R21 ;  /* 0x0000001500057202 */ /* 0x000fe20000000f00 */
[----:B------:R-:W2:Y:S01]  /*28150*/  LDL.LU R20, [R1+0x190] ;  /* 0x0001900001147983 */ /* 0x000ea20000300800 */
[----:B------:R-:W-:Y:S01]  /*28160*/  MOV R8, R22 ;  /* 0x0000001600087202 */ /* 0x000fe20000000f00 */
[----:B------:R-:W2:Y:S02]  /*28170*/  LDL.LU R21, [R1+0x194] ;  /* 0x0001940001157983 */ /* 0x000ea40000300800 */
[----:B------:R-:W-:Y:S01]  /*28180*/  IMAD.MOV.U32 R3, RZ, RZ, R23 ;  /* 0x000000ffff037224 */ /* 0x000fe200078e0017 */
[----:B------:R-:W5:Y:S01]  /*28190*/  LDL.LU R22, [R1+0x198] ;  /* 0x0001980001167983 */ /* 0x000f620000300800 */
[----:B------:R-:W5:Y:S01]  /*281a0*/  LDL.LU R23, [R1+0x19c] ;  /* 0x00019c0001177983 */ /* 0x000f620000300800 */
[----:B---3--:R-:W-:Y:S02]  /*281b0*/  MOV R24, R14 ;  /* 0x0000000e00187202 */ /* 0x008fe40000000f00 */
[----:B------:R-:W-:Y:S01]  /*281c0*/  MOV R25, R15 ;  /* 0x0000000f00197202 */ /* 0x000fe20000000f00 */
[----:B------:R-:W3:Y:S01]  /*281d0*/  LDL.LU R14, [R1+0x4934] ;  /* 0x00493400010e7983 */ /* 0x000ee20000300800 */
[----:B------:R-:W3:Y:S03]  /*281e0*/  LDL.LU R15, [R1+0x4930] ;  /* 0x00493000010f7983 */ /* 0x000ee60000300800 */
[----:B------:R0:W-:Y:S04]  /*281f0*/  STL.64 [R1+0x4918], R24 ;  /* 0x0049181801007387 */ /* 0x0001e80000100a00 */
[----:B0-----:R-:W3:Y:S01]  /*28200*/  LDL.LU R24, [R1+0x2f0] ;  /* 0x0002f00001187983 */ /* 0x001ee20000300800 */
[----:B------:R-:W3:Y:S02]  /*28210*/  LDL.LU R25, [R1+0x2f4] ;  /* 0x0002f40001197983 */ /* 0x000ee40000300800 */
[----:B------:R-:W3:Y:S02]  /*28220*/  LDL.LU R26, [R1+0x2f8] ;  /* 0x0002f800011a7983 */ /* 0x000ee40000300800 */
[----:B------:R-:W3:Y:S01]  /*28230*/  LDL.LU R27, [R1+0x2fc] ;  /* 0x0002fc00011b7983 */ /* 0x000ee20000300800 */
[----:B-----5:R-:W-:Y:S01]  /*28240*/  STL.64 [R1+0x48f0], R22 ;  /* 0x0048f01601007387 */ /* 0x020fe20000100a00 */
[----:B--2---:R0:W-:Y:S02]  /*28250*/  STL.64 [R1+0x48e8], R20 ;  /* 0x0048e81401007387 */ /* 0x0041e40000100a00 */
[----:B0-----:R-:W-:Y:S01]  /*28260*/  IMAD.MOV.U32 R20, RZ, RZ, R7 ;  /* 0x000000ffff147224 */ /* 0x001fe200078e0007 */
[----:B------:R-:W-:Y:S01]  /*28270*/  MOV R21, R6 ;  /* 0x0000000600157202 */ /* 0x000fe20000000f00 */
[----:B------:R-:W2:Y:S01]  /*28280*/  LDL.LU R7, [R1+0x492c] ;  /* 0x00492c0001077983 */ /* 0x000ea20000300800 */
[----:B------:R-:W2:Y:S03]  /*28290*/  LDL.LU R6, [R1+0x4928] ;  /* 0x0049280001067983 */ /* 0x000ea60000300800 */
[----:B------:R4:W-:Y:S02]  /*282a0*/  STL.64 [R1+0x4900], R20 ;  /* 0x0049001401007387 */ /* 0x0009e40000100a00 */
[----:B----4-:R-:W-:Y:S01]  /*282b0*/  MOV R20, R10 ;  /* 0x0000000a00147202 */ /* 0x010fe20000000f00 */
[----:B------:R-:W-:Y:S01]  /*282c0*/  IMAD.MOV.U32 R21, RZ, RZ, R11 ;  /* 0x000000ffff157224 */ /* 0x000fe200078e000b */
[----:B------:R-:W4:Y:S01]  /*282d0*/  LDL.LU R10, [R1+0x4924] ;  /* 0x00492400010a7983 */ /* 0x000f220000300800 */
[----:B------:R-:W4:Y:S02]  /*282e0*/  LDL.LU R11, [R1+0x4920] ;  /* 0x00492000010b7983 */ /* 0x000f240000300800 */
[----:B---3--:R0:W-:Y:S02]  /*282f0*/  STL.64 [R1+0x48c0], R14 ;  /* 0x0048c00e01007387 */ /* 0x0081e40000100a00 */
[----:B------:R-:W3:Y:S01]  /*28300*/  LDL.LU R12, [R1+0x2e0] ;  /* 0x0002e000010c7983 */ /* 0x000ee20000300800 */
[----:B------:R-:W3:Y:S04]  /*28310*/  LDL.LU R13, [R1+0x2e4] ;  /* 0x0002e400010d7983 */ /* 0x000ee80000300800 */
[----:B0-----:R-:W3:Y:S01]  /*28320*/  LDL.LU R14, [R1+0x2e8] ;  /* 0x0002e800010e7983 */ /* 0x001ee20000300800 */
[----:B------:R-:W3:Y:S03]  /*28330*/  LDL.LU R15, [R1+0x2ec] ;  /* 0x0002ec00010f7983 */ /* 0x000ee60000300800 */
[----:B--2---:R-:W-:Y:S01]  /*28340*/  STL.64 [R1+0x48b0], R6 ;  /* 0x0048b00601007387 */ /* 0x004fe20000100a00 */
[----:B------:R0:W-:Y:S02]  /*28350*/  STL.64 [R1+0x48a8], R4 ;  /* 0x0048a80401007387 */ /* 0x0001e40000100a00 */
[----:B0-----:R-:W-:-:S02]  /*28360*/  MOV R4, R29 ;  /* 0x0000001d00047202 */ /* 0x001fc40000000f00 */
[----:B------:R-:W-:-:S05]  /*28370*/  MOV R5, R28 ;  /* 0x0000001c00057202 */ /* 0x000fca0000000f00 */
[----:B------:R0:W-:Y:S04]  /*28380*/  STL.64 [R1+0x48f8], R4 ;  /* 0x0048f80401007387 */ /* 0x0001e80000100a00 */
[----:B0-----:R-:W2:Y:S01]  /*28390*/  LDL.LU R4, [R1+0x2c0] ;  /* 0x0002c00001047983 */ /* 0x001ea20000300800 */
[----:B------:R-:W2:Y:S02]  /*283a0*/  LDL.LU R5, [R1+0x2c4] ;  /* 0x0002c40001057983 */ /* 0x000ea40000300800 */
[----:B------:R-:W5:Y:S02]  /*283b0*/  LDL.LU R6, [R1+0x2c8] ;  /* 0x0002c80001067983 */ /* 0x000f640000300800 */
[----:B------:R-:W5:Y:S02]  /*283c0*/  LDL.LU R7, [R1+0x2cc] ;  /* 0x0002cc0001077983 */ /* 0x000f640000300800 */
[----:B-----5:R-:W-:Y:S01]  /*283d0*/  STL.64 [R1+0x4910], R6 ;  /* 0x0049100601007387 */ /* 0x020fe20000100a00 */
[----:B--2---:R0:W-:Y:S03]  /*283e0*/  STL.64 [R1+0x4908], R4 ;  /* 0x0049080401007387 */ /* 0x0041e60000100a00 */
[----:B0-----:R-:W2:Y:S01]  /*283f0*/  LDL.LU R4, [R1+0x2d0] ;  /* 0x0002d00001047983 */ /* 0x001ea20000300800 */
[----:B------:R-:W2:Y:S02]  /*28400*/  LDL.LU R5, [R1+0x2d4] ;  /* 0x0002d40001057983 */ /* 0x000ea40000300800 */
[----:B------:R-:W2:Y:S02]  /*28410*/  LDL.LU R6, [R1+0x2d8] ;  /* 0x0002d80001067983 */ /* 0x000ea40000300800 */
[----:B------:R-:W2:Y:S01]  /*28420*/  LDL.LU R7, [R1+0x2dc] ;  /* 0x0002dc0001077983 */ /* 0x000ea20000300800 */
[----:B----4-:R-:W-:Y:S01]  /*28430*/  STL.64 [R1+0x4890], R10 ;  /* 0x0048900a01007387 */ /* 0x010fe20000100a00 */
[----:B------:R0:W-:Y:S03]  /*28440*/  STL [R1+0x4888], R8 ;  /* 0x0048880801007387 */ /* 0x0001e60000100800 */
[----:B0-----:R-:W4:Y:S01]  /*28450*/  LDL.LU R8, [R1+0xb0] ;  /* 0x0000b00001087983 */ /* 0x001f220000300800 */
[----:B------:R-:W4:Y:S02]  /*28460*/  LDL.LU R9, [R1+0xb4] ;  /* 0x0000b40001097983 */ /* 0x000f240000300800 */
[----:B------:R-:W-:Y:S01]  /*28470*/  STL [R1+0x47e0], R3 ;  /* 0x0047e00301007387 */ /* 0x000fe20000100800 */
[C---:B----4-:R-:W-:Y:S01]  /*28480*/  HMMA.16816.F32.BF16 R8, R16.reuse, R8, R24 ;  /* 0x000000081008723c */ /* 0x050fe20000041818 */
[----:B------:R-:W3:Y:S11]  /*28490*/  LDL.LU.64 R24, [R1+0x4918] ;  /* 0x0049180001187983 */ /* 0x000ef60000300a00 */
[----:B------:R-:W-:Y:S11]  /*284a0*/  @!UPT UIADD3 URZ, URZ, URZ, URZ ;  /* 0x0000003f3f3ff290 */ /* 0x000ff6000fffe03f */
[----:B------:R-:W-:Y:S01]  /*284b0*/  STL.64 [R1+0x2b0], R8 ;  /* 0x0002b00801007387 */ /* 0x000fe20000100a00 */
[----:B------:R0:W-:Y:S03]  /*284c0*/  STL.64 [R1+0x2b8], R10 ;  /* 0x0002b80a01007387 */ /* 0x0001e60000100a00 */
[----:B0-----:R-:W4:Y:S01]  /*284d0*/  LDL.LU.64 R10, [R1+0x68] ;  /* 0x00006800010a7983 */ /* 0x001f220000300a00 */
[C---:B---3--:R-:W-:Y:S11]  /*284e0*/  HMMA.16816.F32.BF16 R12, R16.reuse, R24, R12 ;  /* 0x00000018100c723c */ /* 0x048ff6000004180c */
[----:B------:R-:W-:Y:S11]  /*284f0*/  @!UPT UIADD3 URZ, URZ, URZ, URZ ;  /* 0x0000003f3f3ff290 */ /* 0x000ff6000fffe03f */
[----:B------:R-:W-:Y:S02]  /*28500*/  @!UPT UIADD3 URZ, URZ, URZ, URZ ;  /* 0x0000003f3f3ff290 */ /* 0x000fe4000fffe03f */
[----:B------:R-:W-:Y:S01]  /*28510*/  MOV R26, R14 ;  /* 0x0000000e001a7202 */ /* 0x000fe20000000f00 */
[----:B------:R-:W-:Y:S01]  /*28520*/  IMAD.MOV.U32 R27, RZ, RZ, R15 ;  /* 0x000000ffff1b7224 */ /* 0x000fe200078e000f */
[----:B----4-:R0:W-:Y:S04]  /*28530*/  STL.64 [R1+0x48d0], R10 ;  /* 0x0048d00a01007387 */ /* 0x0101e80000100a00 */
[----:B0-----:R-:W3:Y:S01]  /*28540*/  LDL.LU.64 R10, [R1+0xc8] ;  /* 0x0000c800010a7983 */ /* 0x001ee20000300a00 */
[----:B------:R-:W4:Y:S01]  /*28550*/  LDL.LU.64 R14, [R1+0x48] ;  /* 0x00004800010e7983 */ /* 0x000f220000300a00 */
[----:B--2---:R-:W-:Y:S01]  /*28560*/  HMMA.16816.F32.BF16 R20, R16, R20, R4 ;  /* 0x000000141014723c */ /* 0x004fe20000041804 */
[----:B------:R-:W-:Y:S01]  /*28570*/  MOV R25, R13 ;  /* 0x0000000d00197202 */ /* 0x000fe20000000f00 */
[----:B------:R-:W-:Y:S01]  /*28580*/  IMAD.MOV.U32 R24, RZ, RZ, R12 ;  /* 0x000000ffff187224 */ /* 0x000fe200078e000c */
[----:B----4-:R0:W-:Y:S04]  /*28590*/  STL.64 [R1+0x48c8], R14 ;  /* 0x0048c80e01007387 */ /* 0x0101e80000100a00 */
[----:B0-----:R-:W2:Y:S01]  /*285a0*/  LDL.LU.64 R14, [R1+0x58] ;  /* 0x00005800010e7983 */ /* 0x001ea20000300a00 */
[----:B------:R-:W-:Y:S02]  /*285b0*/  STL [R1+0x47f0], R27 ;  /* 0x0047f01b01007387 */ /* 0x000fe40000100800 */
[----:B------:R-:W-:Y:S02]  /*285c0*/  STL [R1+0x47ec], R26 ;  /* 0x0047ec1a01007387 */ /* 0x000fe40000100800 */
[----:B------:R-:W-:Y:S01]  /*285d0*/  STL [R1+0x47e8], R25 ;  /* 0x0047e81901007387 */ /* 0x000fe20000100800 */
[----:B------:R0:W-:Y:S04]  /*285e0*/  STL [R1+0x47e4], R24 ;  /* 0x0047e41801007387 */ /* 0x0001e80000100800 */
[----:B0-----:R-:W3:Y:S01]  /*285f0*/  LDL.LU R24, [R1+0x280] ;  /* 0x0002800001187983 */ /* 0x001ee20000300800 */
[----:B------:R-:W3:Y:S02]  /*28600*/  LDL.LU R25, [R1+0x284] ;  /* 0x0002840001197983 */ /* 0x000ee40000300800 */
[----:B------:R-:W3:Y:S02]  /*28610*/  LDL.LU R26, [R1+0x288] ;  /* 0x00028800011a7983 */ /* 0x000ee40000300800 */
[----:B------:R-:W3:Y:S01]  /*28620*/  LDL.LU R27, [R1+0x28c] ;  /* 0x00028c00011b7983 */ /* 0x000ee20000300800 */
[----:B------:R-:W4:Y:S01]  /*28630*/  LDL.LU.64 R6, [R1+0x4910] ;  /* 0x0049100001067983 */ /* 0x000f220000300a00 */
[----:B------:R-:W4:Y:S02]  /*28640*/  LDL.LU.64 R4, [R1+0x4908] ;  /* 0x0049080001047983 */ /* 0x000f240000300a00 */
[----:B------:R0:W-:Y:S02]  /*28650*/  STL.64 [R1+0x290], R20 ;  /* 0x0002901401007387 */ /* 0x0001e40000100a00 */
[----:B------:R4:W-:Y:S01]  /*28660*/  STL [R1+0x298], R22 ;  /* 0x0002981601007387 */ /* 0x0009e20000100800 */
[----:B0-----:R-:W4:Y:S01]  /*28670*/  LDL.LU.64 R20, [R1+0x4900] ;  /* 0x0049000001147983 */ /* 0x001f220000300a00 */
[----:B------:R-:W-:-:S05]  /*28680*/  MOV R3, R23 ;  /* 0x0000001700037202 */ /* 0x000fca0000000f00 */
[----:B------:R-:W-:Y:S01]  /*28690*/  STL [R1+0x47f4], R3 ;  /* 0x0047f40301007387 */ /* 0x000fe20000100800 */
[C---:B----4-:R-:W-:Y:S03]  /*286a0*/  HMMA.16816.F32.BF16 R20, R16.reuse, R20, R4 ;  /* 0x000000141014723c */ /* 0x050fe60000041804 */
[----:B------:R-:W4:Y:S11]  /*286b0*/  LDL.LU.64 R4, [R1+0x48f8] ;  /* 0x0048f80001047983 */ /* 0x000f360000300a00 */
[----:B------:R-:W-:Y:S09]  /*286c0*/  @!UPT UIADD3 URZ, URZ, URZ, URZ ;  /* 0x0000003f3f3ff290 */ /* 0x000ff2000fffe03f */
[----:B------:R0:W-:Y:S01]  /*286d0*/  STL.64 [R1+0x2c0], R20 ;  /* 0x0002c01401007387 */ /* 0x0001e20000100a00 */
[----:B------:R-:W-:Y:S01]  /*286e0*/  MOV R28, R22 ;  /* 0x00000016001c7202 */ /* 0x000fe20000000f00 */
[----:B------:R-:W-:Y:S02]  /*286f0*/  IMAD.MOV.U32 R29, RZ, RZ, R23 ;  /* 0x000000ffff1d7224 */ /* 0x000fe400078e0017 */
[----:B------:R-:W4:Y:S04]  /*28700*/  LDL.LU.64 R22, [R1+0x48f0] ;  /* 0x0048f00001167983 */ /* 0x000f280000300a00 */
[----:B0-----:R-:W4:Y:S02]  /*28710*/  LDL.LU.64 R20, [R1+0x48e8] ;  /* 0x0048e80001147983 */ /* 0x001f240000300a00 */
[----:B----4-:R-:W-:Y:S02]  /*28720*/  HMMA.16816.F32.BF16 R16, R16, R4, R20 ;  /* 0x000000041010723c */ /* 0x010fe40000041814 */
[----:B------:R-:W3:Y:S01]  /*28730*/  LDL.LU.64 R22, [R1+0x48e0] ;  /* 0x0048e00001167983 */ /* 0x000ee20000300a00 */
[----:B------:R-:W3:Y:S02]  /*28740*/  LDL.LU.64 R20, [R1+0x48d8] ;  /* 0x0048d80001147983 */ /* 0x000ee40000300a00 */
[----:B------:R-:W4:Y:S03]  /*28750*/  LDL.LU.64 R6, [R1+0x38] ;  /* 0x0000380001067983 */ /* 0x000f260000300a00 */
[----:B---3--:R-:W-:Y:S01]  /*28760*/  HMMA.16816.F32.BF16 R24, R20, R10, R24 ;  /* 0x0000000a1418723c */ /* 0x008fe20000041818 */
[----:B----4-:R0:W-:Y:S01]  /*28770*/  STL.64 [R1+0x48b8], R6 ;  /* 0x0048b80601007387 */ /* 0x0101e20000100a00 */
[----:B------:R-:W3:Y:S02]  /*28780*/  LDL.LU R4, [R1+0x250] ;  /* 0x0002500001047983 */ /* 0x000ee40000300800 */
[----:B------:R-:W3:Y:S01]  /*28790*/  LDL.LU R5, [R1+0x254] ;  /* 0x0002540001057983 */ /* 0x000ee20000300800 */
[----:B0-----:R-:W3:Y:S01]  /*287a0*/  LDL.LU R6, [R1+0x258] ;  /* 0x0002580001067983 */ /* 0x001ee20000300800 */
[----:B------:R-:W3:Y:S09]  /*287b0*/  LDL.LU R7, [R1+0x25c] ;  /* 0x00025c0001077983 */ /* 0x000ef20000300800 */
[----:B------:R0:W-:Y:S02]  /*287c0*/  STL.64 [R1+0x4698], R18 ;  /* 0x0046981201007387 */ /* 0x0001e40000100a00 */
[----:B------:R-:W-:Y:S01]  /*287d0*/  STL.64 [R1+0x4690], R16 ;  /* 0x0046901001007387 */ /* 0x000fe20000100a00 */
[----:B0-----:R-:W4:Y:S05]  /*287e0*/  LDL.LU.64 R18, [R1+0x28] ;  /* 0x0000280001127983 */ /* 0x001f2a0000300a00 */
[----:B------:R0:W-:Y:S02]  /*287f0*/  STL.64 [R1+0x190], R24 ;  /* 0x0001901801007387 */ /* 0x0001e40000100a00 */
[----:B------:R-:W-:Y:S01]  /*28800*/  STL.64 [R1+0x198], R26 ;  /* 0x0001981a01007387 */ /* 0x000fe20000100a00 */
[----:B0-----:R-:W-:-:S02]  /*28810*/  MOV R24, R11 ;  /* 0x0000000b00187202 */ /* 0x001fc40000000f00 */
[----:B------:R-:W-:Y:S02]  /*28820*/  MOV R25, R10 ;  /* 0x0000000a00197202 */ /* 0x000fe40000000f00 */
[----:B------:R-:W5:Y:S01]  /*28830*/  LDL.LU.64 R10, [R1+0x48d0] ;  /* 0x0048d000010a7983 */ /* 0x000f620000300a00 */
[----:B------:R0:W-:Y:S02]  /*28840*/  STL [R1+0x47fc], R24 ;  /* 0x0047fc1801007387 */ /* 0x0001e40000100800 */
[----:B------:R1:W-:Y:S01]  /*28850*/  STL [R1+0x47f8], R25 ;  /* 0x0047f81901007387 */ /* 0x0003e20000100800 */
[----:B0-----:R-:W5:Y:S01]  /*28860*/  LDL.LU R24, [R1+0x270] ;  /* 0x0002700001187983 */ /* 0x001f620000300800 */
[----:B-1----:R-:W5:Y:S02]  /*28870*/  LDL.LU R25, [R1+0x274] ;  /* 0x0002740001197983 */ /* 0x002f640000300800 */
[----:B------:R-:W5:Y:S02]  /*28880*/  LDL.LU R26, [R1+0x278] ;  /* 0x00027800011a7983 */ /* 0x000f640000300800 */
[----:B------:R-:W5:Y:S02]  /*28890*/  LDL.LU R27, [R1+0x27c] ;  /* 0x00027c00011b7983 */ /* 0x000f640000300800 */
[C---:B-----5:R-:W-:Y:S11]  /*288a0*/  HMMA.16816.F32.BF16 R24, R20.reuse, R10, R24 ;  /* 0x0000000a1418723c */ /* 0x060ff60000041818 */
[----:B------:R-:W-:Y:S11]  /*288b0*/  @!UPT UIADD3 URZ, URZ, URZ, URZ ;  /* 0x0000003f3f3ff290 */ /* 0x000ff6000fffe03f */
[----:B------:R-:W-:Y:S01]  /*288c0*/  @!UPT UIADD3 URZ, URZ, URZ, URZ ;  /* 0x0000003f3f3ff290 */ /* 0x000fe2000fffe03f */
[----:B------:R-:W-:Y:S01]  /*288d0*/  STL.64 [R1+0x3b0], R24 ;  /* 0x0003b01801007387 */ /* 0x000fe20000100a00 */
[----:B------:R0:W-:Y:S02]  /*288e0*/  STL.64 [R1+0x3b8], R26 ;  /* 0x0003b81a01007387 */ /* 0x0001e40000100a00 */
[----:B0-----:R-:W-:Y:S01]  /*288f0*/  MOV R26, R11 ;  /* 0x0000000b001a7202 */ /* 0x001fe20000000f00 */
[----:B------:R-:W-:Y:S02]  /*28900*/  IMAD.MOV.U32 R27, RZ, RZ, R10 ;  /* 0x000000ffff1b7224 */ /* 0x000fe400078e000a */
[----:B------:R-:W5:Y:S02]  /*28910*/  LDL.LU.64 R10, [R1+0x18] ;  /* 0x00001800010a7983 */ /* 0x000f640000300a00 */
[----:B------:R0:W-:Y:S02]  /*28920*/  STL [R1+0x4804], R26 ;  /* 0x0048041a01007387 */ /* 0x0001e40000100800 */
[----:B------:R1:W-:Y:S02]  /*28930*/  STL [R1+0x4800], R27 ;  /* 0x0048001b01007387 */ /* 0x0003e40000100800 */
[----:B------:R-:W3:Y:S01]  /*28940*/  LDL.LU R24, [R1+0x260] ;  /* 0x0002600001187983 */ /* 0x000ee20000300800 */
[----:B------:R-:W3:Y:S04]  /*28950*/  LDL.LU R25, [R1+0x264] ;  /* 0x0002640001197983 */ /* 0x000ee80000300800 */
[----:B0-----:R-:W3:Y:S01]  /*28960*/  LDL.LU R26, [R1+0x268] ;  /* 0x00026800011a7983 */ /* 0x001ee20000300800 */
[----:B-1----:R-:W3:Y:S02]  /*28970*/  LDL.LU R27, [R1+0x26c] ;  /* 0x00026c00011b7983 */ /* 0x002ee40000300800 */
[----:B--2---:R-:W-:Y:S01]  /*28980*/  IMAD.MOV.U32 R3, RZ, RZ, R15 ;  /* 0x000000ffff037224 */ /* 0x004fe200078e000f */
[C---:B---3--:R-:W-:Y:S11]  /*28990*/  HMMA.16816.F32.BF16 R24, R20.reuse, R14, R24 ;  /* 0x0000000e1418723c */ /* 0x048ff60000041818 */
[----:B------:R-:W-:Y:S11]  /*289a0*/  @!UPT UIADD3 URZ, URZ, URZ, URZ ;  /* 0x0000003f3f3ff290 */ /* 0x000ff6000fffe03f */
[----:B------:R-:W-:Y:S01]  /*289b0*/  @!UPT UIADD3 URZ, URZ, URZ, URZ ;  /* 0x0000003f3f3ff290 */ /* 0x000fe2000fffe03f */
[----:B------:R0:W-:Y:S01]  /*289c0*/  STL.64 [R1+0x3a0], R24 ;  /* 0x0003a01801007387 */ /* 0x0001e20000100a00 */
[----:B------:R1:W-:Y:S01]  /*289d0*/  STL.64 [R1+0x3a8], R26 ;  /* 0x0003a81a01007387 */ /* 0x0003e20000100a00 */
[----:B0-----:R-:W-:Y:S02]  /*289e0*/  MOV R25, R14 ;  /* 0x0000000e00197202 */ /* 0x001fe40000000f00 */
[----:B------:R-:W2:Y:S01]  /*289f0*/  LDL.LU.64 R14, [R1+0x48c8] ;  /* 0x0048c800010e7983 */ /* 0x000ea20000300a00 */
[----:B------:R-:W-:Y:S02]  /*28a00*/  STL [R1+0x480c], R3 ;  /* 0x00480c0301007387 */ /* 0x000fe40000100800 */
[----:B------:R-:W-:Y:S01]  /*28a10*/  STL [R1+0x4808], R25 ;  /* 0x0048081901007387 */ /* 0x000fe20000100800 */
[----:B--2---:R-:W-:Y:S01]  /*28a20*/  HMMA.16816.F32.BF16 R4, R20, R14, R4 ;  /* 0x0000000e1404723c */ /* 0x004fe20000041804 */
[----:B------:R-:W-:Y:S02]  /*28a30*/  MOV R24, R15 ;  /* 0x0000000f00187202 */ /* 0x000fe40000000f00 */
[----:B-1----:R-:W-:-:S02]  /*28a40*/  MOV R27, R14 ;  /* 0x0000000e001b7202 */ /* 0x002fc40000000f00 */
[----:B------:R-:W2:Y:S11]  /*28a50*/  LDL.LU.64 R14, [R1+0x48c0] ;  /* 0x0048c000010e7983 */ /* 0x000eb60000300a00 */
[----:B------:R-:W-:Y:S07]  /*28a60*/  @!UPT UIADD3 URZ, URZ, URZ, URZ ;  /* 0x0000003f3f3ff290 */ /* 0x000fee000fffe03f */
[----:B------:R-:W-:Y:S01]  /*28a70*/  STL.64 [R1+0x390], R4 ;  /* 0x0003900401007387 */ /* 0x000fe20000100a00 */
[----:B------:R-:W-:Y:S01]  /*28a80*/  IMAD.MOV.U32 R13, RZ, RZ, R6 ;  /* 0x000000ffff0d7224 */ /* 0x000fe200078e0006 */
[----:B------:R-:W-:Y:S02]  /*28a90*/  MOV R12, R7 ;  /* 0x00000007000c7202 */ /* 0x000fe40000000f00 */
[----:B------:R-:W3:Y:S01]  /*28aa0*/  LDL.LU.64 R6, [R1+0x48b8] ;  /* 0x0048b80001067983 */ /* 0x000ee20000300a00 */
[----:B------:R0:W-:Y:S02]  /*28ab0*/  STL [R1+0x4814], R24 ;  /* 0x0048141801007387 */ /* 0x0001e40000100800 */
[----:B------:R1:W-:Y:S01]  /*28ac0*/  STL [R1+0x4810], R27 ;  /* 0x0048101b01007387 */ /* 0x0003e20000100800 */
[----:B0-----:R-:W3:Y:S01]  /*28ad0*/  LDL.LU R24, [R1+0x240] ;  /* 0x0002400001187983 */ /* 0x001ee20000300800 */
[----:B------:R-:W3:Y:S02]  /*28ae0*/  LDL.LU R25, [R1+0x244] ;  /* 0x0002440001197983 */ /* 0x000ee40000300800 */
[----:B------:R-:W3:Y:S02]  /*28af0*/  LDL.LU R26, [R1+0x248] ;  /* 0x00024800011a7983 */ /* 0x000ee40000300800 */
[----:B-1----:R-:W3:Y:S01]  /*28b00*/  LDL.LU R27, [R1+0x24c] ;  /* 0x00024c00011b7983 */ /* 0x002ee20000300800 */
[----:B------:R-:W-:Y:S01]  /*28b10*/  STL [R1+0x46a4], R12 ;  /* 0x0046a40c01007387 */ /* 0x000fe20000100800 */
[----:B------:R-:W-:Y:S03]  /*28b20*/  STL [R1+0x46a0], R13 ;  /* 0x0046a00d01007387 */ /* 0x000fe60000100800 */
[----:B--2---:R0:W-:Y:S04]  /*28b30*/  STL.64 [R1+0x4880], R14 ;  /* 0x0048800e01007387 */ /* 0x0041e80000100a00 */
[----:B0-----:R-:W2:Y:S01]  /*28b40*/  LDL.LU.64 R14, [R1+0x8] ;  /* 0x00000800010e7983 */ /* 0x001ea20000300a00 */
[C---:B---3--:R-:W-:Y:S11]  /*28b50*/  HMMA.16816.F32.BF16 R24, R20.reuse, R6, R24 ;  /* 0x000000061418723c */ /* 0x048ff60000041818 */
[----:B------:R-:W-:Y:S11]  /*28b60*/  @!UPT UIADD3 URZ, URZ, URZ, URZ ;  /* 0x0000003f3f3ff290 */ /* 0x000ff6000fffe03f */
[----:B------:R-:W-:Y:S01]  /*28b70*/  @!UPT UIADD3 URZ, URZ, URZ, URZ ;  /* 0x0000003f3f3ff290 */ /* 0x000fe2000fffe03f */
[----:B------:R0:W-:Y:S01]  /*28b80*/  STL.64 [R1+0x380], R24 ;  /* 0x0003801801007387 */ /* 0x0001e20000100a00 */
[----:B------:R1:W-:Y:S01]  /*28b90*/  STL.64 [R1+0x388], R26 ;  /* 0x0003881a01007387 */ /* 0x0003e20000100a00 */
[----:B0-----:R-:W-:Y:S01]  /*28ba0*/  MOV R25, R6 ;  /* 0x0000000600197202 */ /* 0x001fe20000000f00 */
[----:B-1----:R-:W-:Y:S02]  /*28bb0*/  IMAD.MOV.U32 R26, RZ, RZ, R7 ;  /* 0x000000ffff1a7224 */ /* 0x002fe400078e0007 */
[----:B------:R-:W3:Y:S01]  /*28bc0*/  LDL.LU.64 R6, [R1+0x48b0] ;  /* 0x0048b00001067983 */ /* 0x000ee20000300a00 */
[----:B------:R-:W2:Y:S02]  /*28bd0*/  LDL.LU.64 R4, [R1+0x48a8] ;  /* 0x0048a80001047983 */ /* 0x000ea40000300a00 */
[----:B------:R-:W-:Y:S02]  /*28be0*/  STL [R1+0x481c], R26 ;  /* 0x00481c1a01007387 */ /* 0x000fe40000100800 */
[----:B------:R0:W-:Y:S01]  /*28bf0*/  STL [R1+0x4818], R25 ;  /* 0x0048181901007387 */ /* 0x0001e20000100800 */
[----:B------:R-:W2:Y:S04]  /*28c00*/  LDL.LU R24, [R1+0x230] ;  /* 0x0002300001187983 */ /* 0x000ea80000300800 */
[----:B0-----:R-:W2:Y:S01]  /*28c10*/  LDL.LU R25, [R1+0x234] ;  /* 0x0002340001197983 */ /* 0x001ea20000300800 */
[----:B------:R-:W2:Y:S02]  /*28c20*/  LDL.LU R26, [R1+0x238] ;  /* 0x00023800011a7983 */ /* 0x000ea40000300800 */
[----:B------:R-:W2:Y:S01]  /*28c30*/  LDL.LU R27, [R1+0x23c] ;  /* 0x00023c00011b7983 */ /* 0x000ea20000300800 */
[----:B----4-:R-:W-:Y:S01]  /*28c40*/  MOV R3, R19 ;  /* 0x0000001300037202 */ /* 0x010fe20000000f00 */
[C---:B--2---:R-:W-:Y:S11]  /*28c50*/  HMMA.16816.F32.BF16 R24, R20.reuse, R18, R24 ;  /* 0x000000121418723c */ /* 0x044ff60000041818 */
[----:B------:R-:W-:Y:S11]  /*28c60*/  @!UPT UIADD3 URZ, URZ, URZ, URZ ;  /* 0x0000003f3f3ff290 */ /* 0x000ff6000fffe03f */
[----:B------:R-:W-:Y:S01]  /*28c70*/  @!UPT UIADD3 URZ, URZ, URZ, URZ ;  /* 0x0000003f3f3ff290 */ /* 0x000fe2000fffe03f */
[----:B------:R-:W-:Y:S01]  /*28c80*/  STL.64 [R1+0x370], R24 ;  /* 0x0003701801007387 */ /* 0x000fe20000100a00 */
[----:B------:R0:W-:Y:S02]  /*28c90*/  STL.64 [R1+0x378], R26 ;  /* 0x0003781a01007387 */ /* 0x0001e40000100a00 */
[----:B0-----:R-:W-:Y:S02]  /*28ca0*/  MOV R27, R18 ;  /* 0x00000012001b7202 */ /* 0x001fe40000000f00 */
[----:B------:R-:W2:Y:S04]  /*28cb0*/  LDL.LU.64 R18, [R1+0x98] ;  /* 0x0000980001127983 */ /* 0x000ea80000300a00 */
[----:B--2---:R0:W-:Y:S04]  /*28cc0*/  STL.64 [R1+0x4848], R18 ;  /* 0x0048481201007387 */ /* 0x0041e80000100a00 */
[----:B0-----:R-:W2:Y:S04]  /*28cd0*/  LDL.LU.64 R18, [R1+0xa8] ;  /* 0x0000a80001127983 */ /* 0x001ea80000300a00 */
[----:B--2---:R0:W-:Y:S01]  /*28ce0*/  STL.64 [R1+0x4860], R18 ;  /* 0x0048601201007387 */ /* 0x0041e20000100a00 */
[----:B------:R-:W2:Y:S02]  /*28cf0*/  LDL.LU R16, [R1+0x220] ;  /* 0x0002200001107983 */ /* 0x000ea40000300800 */
[----:B------:R-:W2:Y:S01]  /*28d00*/  LDL.LU R17, [R1+0x224] ;  /* 0x0002240001117983 */ /* 0x000ea20000300800 */
[----:B0-----:R-:W2:Y:S01]  /*28d10*/  LDL.LU R18, [R1+0x228] ;  /* 0x0002280001127983 */ /* 0x001ea20000300800 */
[----:B------:R-:W2:Y:S02]  /*28d20*/  LDL.LU R19, [R1+0x22c] ;  /* 0x00022c0001137983 */ /* 0x000ea40000300800 */
[----:B------:R-:W-:Y:S02]  /*28d30*/  STL [R1+0x4820], R27 ;  /* 0x0048201b01007387 */ /* 0x000fe40000100800 */
[----:B-----5:R-:W-:Y:S01]  /*28d40*/  IMAD.MOV.U32 R25, RZ, RZ, R10 ;  /* 0x000000ffff197224 */ /* 0x020fe200078e000a */
[----:B------:R-:W-:Y:S01]  /*28d50*/  MOV R24, R11 ;  /* 0x0000000b00187202 */ /* 0x000fe20000000f00 */
[C---:B--2---:R-:W-:Y:S11]  /*28d60*/  HMMA.16816.F32.BF16 R16, R20.reuse, R10, R16 ;  /* 0x0000000a1410723c */ /* 0x044ff60000041810 */
[----:B------:R-:W-:Y:S11]  /*28d70*/  @!UPT UIADD3 URZ, URZ, URZ, URZ ;  /* 0x0000003f3f3ff290 */ /* 0x000ff6000fffe03f */
[----:B------:R-:W-:Y:S01]  /*28d80*/  @!UPT UIADD3 URZ, URZ, URZ, URZ ;  /* 0x0000003f3f3ff290 */ /* 0x000fe2000fffe03f */
[----:B------:R-:W-:Y:S01]  /*28d90*/  STL.64 [R1+0x360], R16 ;  /* 0x0003601001007387 */ /* 0x000fe20000100a00 */
[----:B------:R0:W-:Y:S02]  /*28da0*/  STL.64 [R1+0x368], R18 ;  /* 0x0003681201007387 */ /* 0x0001e40000100a00 */
[----:B------:R-:W2:Y:S02]  /*28db0*/  LDL.LU R8, [R1+0x200] ;  /* 0x0002000001087983 */ /* 0x000ea40000300800 */
[----:B------:R-:W2:Y:S01]  /*28dc0*/  LDL.LU R9, [R1+0x204] ;  /* 0x0002040001097983 */ /* 0x000ea20000300800 */
[----:B------:R-:W2:Y:S01]  /*28dd0*/  LDL.LU R10, [R1+0x208] ;  /* 0x00020800010a7983 */ /* 0x000ea20000300800 */
[----:B------:R-:W2:Y:S03]  /*28de0*/  LDL.LU R11, [R1+0x20c] ;  /* 0x00020c00010b7983 */ /* 0x000ea60000300800 */
[----:B0-----:R-:W4:Y:S04]  /*28df0*/  LDL.LU.64 R18, [R1+0xb8] ;  /* 0x0000b80001127983 */ /* 0x001f280000300a00 */
[----:B----4-:R0:W-:Y:S01]  /*28e00*/  STL.64 [R1+0x4878], R18 ;  /* 0x0048781201007387 */ /* 0x0101e20000100a00 */
[----:B------:R-:W4:Y:S02]  /*28e10*/  LDL.LU R16, [R1+0x210] ;  /* 0x0002100001107983 */ /* 0x000f240000300800 */
[----:B------:R-:W4:Y:S01]  /*28e20*/  LDL.LU R17, [R1+0x214] ;  /* 0x0002140001117983 */ /* 0x000f220000300800 */
[----:B0-----:R-:W4:Y:S01]  /*28e30*/  LDL.LU R18, [R1+0x218] ;  /* 0x0002180001127983 */ /* 0x001f220000300800 */
[----:B------:R-:W4:Y:S01]  /*28e40*/  LDL.LU R19, [R1+0x21c] ;  /* 0x00021c0001137983 */ /* 0x000f220000300800 */
[----:B------:R-:W-:Y:S01]  /*28e50*/  MOV R27, R14 ;  /* 0x0000000e001b7202 */ /* 0x000fe20000000f00 */
[----:B------:R-:W-:Y:S01]  /*28e60*/  IMAD.MOV.U32 R26, RZ, RZ, R15 ;  /* 0x000000ffff1a7224 */ /* 0x000fe200078e000f */
[----:B----4-:R-:W-:Y:S11]  /*28e70*/  HMMA.16816.F32.BF16 R16, R20, R14, R16 ;  /* 0x0000000e1410723c */ /* 0x010ff60000041810 */
[----:B------:R-:W-:Y:S11]  /*28e80*/  @!UPT UIADD3 URZ, URZ, URZ, URZ ;  /* 0x0000003f3f3ff290 */ /* 0x000ff6000fffe03f */
[----:B------:R-:W-:Y:S01]  /*28e90*/  @!UPT UIADD3 URZ, URZ, URZ, URZ ;  /* 0x0000003f3f3ff290 */ /* 0x000fe2000fffe03f */
[----:B------:R0:W-:Y:S01]  /*28ea0*/  STL.64 [R1+0x350], R16 ;  /* 0x0003501001007387 */ /* 0x0001e20000100a00 */
[----:B------:R1:W-:Y:S02]  /*28eb0*/  STL.64 [R1+0x358], R18 ;  /* 0x0003581201007387 */ /* 0x0003e40000100a00 */
[----:B------:R-:W4:Y:S02]  /*28ec0*/  LDL.LU R12, [R1+0x1f0] ;  /* 0x0001f000010c7983 */ /* 0x000f240000300800 */
[----:B------:R-:W4:Y:S01]  /*28ed0*/  LDL.LU R13, [R1+0x1f4] ;  /* 0x0001f400010d7983 */ /* 0x000f220000300800 */
[----:B------:R-:W4:Y:S01]  /*28ee0*/  LDL.LU R14, [R1+0x1f8] ;  /* 0x0001f800010e7983 */ /* 0x000f220000300800 */
[----:B------:R-:W4:Y:S03]  /*28ef0*/  LDL.LU R15, [R1+0x1fc] ;  /* 0x0001fc00010f7983 */ /* 0x000f260000300800 */
[----:B0-----:R-:W5:Y:S01]  /*28f00*/  LDL.LU R16, [R1+0x1e0] ;  /* 0x0001e00001107983 */ /* 0x001f620000300800 */
[----:B------:R-:W5:Y:S02]  /*28f10*/  LDL.LU R17, [R1+0x1e4] ;  /* 0x0001e40001117983 */ /* 0x000f640000300800 */
[----:B-1----:R-:W5:Y:S02]  /*28f20*/  LDL.LU R18, [R1+0x1e8] ;  /* 0x0001e80001127983 */ /* 0x002f640000300800 */
[----:B------:R-:W5:Y:S01]  /*28f30*/  LDL.LU R19, [R1+0x1ec] ;  /* 0x0001ec0001137983 */ /* 0x000f620000300800 */
[----:B------:R0:W-:Y:S01]  /*28f40*/  STL.64 [R1+0x4830], R26 ;  /* 0x0048301a01007387 */ /* 0x0001e20000100a00 */
[----:B------:R1:W-:Y:S03]  /*28f50*/  STL.64 [R1+0x4828], R24 ;  /* 0x0048281801007387 */ /* 0x0003e60000100a00 */
[----:B0-----:R-:W2:Y:S04]  /*28f60*/  LDL.LU.64 R26, [R1+0x88] ;  /* 0x00008800011a7983 */ /* 0x001ea80000300a00 */
[----:B--2---:R0:W-:Y:S01]  /*28f70*/  STL.64 [R1+0x4840], R26 ;  /* 0x0048401a01007387 */ /* 0x0041e20000100a00 */
[----:B-1----:R-:W2:Y:S02]  /*28f80*/  LDL.LU R24, [R1+0x1b0] ;  /* 0x0001b00001187983 */ /* 0x002ea40000300800 */
[----:B------:R-:W2:Y:S01]  /*28f90*/  LDL.LU R25, [R1+0x1b4] ;  /* 0x0001b40001197983 */ /* 0x000ea20000300800 */
[----:B0-----:R-:W-:-:S02]  /*28fa0*/  MOV R26, R0 ;  /* 0x00000000001a7202 */ /* 0x001fc40000000f00 */
[----:B------:R-:W-:Y:S01]  /*28fb0*/  MOV R27, R2 ;  /* 0x00000002001b7202 */ /* 0x000fe20000000f00 */
[----:B------:R-:W4:Y:S01]  /*28fc0*/  LDL.LU R0, [R1+0x48a4] ;  /* 0x0048a40001007983 */ /* 0x000f220000300800 */
[----:B------:R-:W4:Y:S03]  /*28fd0*/  LDL.LU R2, [R1+0x48a0] ;  /* 0x0048a00001027983 */ /* 0x000f260000300800 */
[----:B------:R3:W-:Y:S02]  /*28fe0*/  STL.64 [R1+0x4858], R26 ;  /* 0x0048581a01007387 */ /* 0x0007e40000100a00 */
[----:B---3--:R-:W-:Y:S02]  /*28ff0*/  MOV R26, R7 ;  /* 0x00000007001a7202 */ /* 0x008fe40000000f00 */
[----:B--2---:R0:W-:Y:S04]  /*29000*/  STL.64 [R1+0x4850], R24 ;  /* 0x0048501801007387 */ /* 0x0041e80000100a00 */
[----:B0-----:R-:W2:Y:S01]  /*29010*/  LDL.LU R24, [R1+0x1c0] ;  /* 0x0001c00001187983 */ /* 0x001ea20000300800 */
[----:B------:R-:W-:-:S02]  /*29020*/  IMAD.MOV.U32 R25, RZ, RZ, R6 ;  /* 0x000000ffff197224 */ /* 0x000fc400078e0006 */
[----:B------:R-:W3:Y:S02]  /*29030*/  LDL.LU R6, [R1+0x489c] ;  /* 0x00489c0001067983 */ /* 0x000ee40000300800 */
[----:B------:R-:W3:Y:S01]  /*29040*/  LDL.LU R7, [R1+0x4898] ;  /* 0x0048980001077983 */ /* 0x000ee20000300800 */
[----:B------:R-:W2:Y:S01]  /*29050*/  LDL.LU R27, [R1+0x1cc] ;  /* 0x0001cc00011b7983 */ /* 0x000ea20000300800 */
[C---:B---3--:R-:W-:Y:S03]  /*29060*/  HMMA.16816.F32.BF16 R8, R20.reuse, R6, R8 ;  /* 0x000000061408723c */ /* 0x048fe60000041808 */
[----:B--2---:R4:W-:Y:S01]  /*29070*/  STL.64 [R1+0x4870], R26 ;  /* 0x0048701a01007387 */ /* 0x0049e20000100a00 */
[----:B------:R0:W-:Y:S01]  /*29080*/  STL.64 [R1+0x4868], R24 ;  /* 0x0048681801007387 */ /* 0x0001e20000100a00 */
[----:B----4-:R-:W-:Y:S02]  /*29090*/  MOV R26, R2 ;  /* 0x00000002001a7202 */ /* 0x010fe40000000f00 */
[----:B0-----:R-:W2:Y:S01]  /*290a0*/  LDL.LU R24, [R1+0x1d0] ;  /* 0x0001d00001187983 */ /* 0x001ea20000300800 */
[----:B------:R-:W2:Y:S02]  /*290b0*/  LDL.LU R25, [R1+0x1d4] ;  /* 0x0001d40001197983 */ /* 0x000ea40000300800 */
[----:B------:R-:W-:Y:S11]  /*290c0*/  IMAD.MOV.U32 R27, RZ, RZ, R0 ;  /* 0x000000ffff1b7224 */ /* 0x000ff600078e0000 */
[----:B------:R-:W-:Y:S02]  /*290d0*/  @!UPT UIADD3 URZ, URZ, URZ, URZ ;  /* 0x0000003f3f3ff290 */ /* 0x000fe4000fffe03f */
[----:B------:R0:W-:Y:S01]  /*290e0*/  STL.64 [R1+0x340], R8 ;  /* 0x0003400801007387 */ /* 0x0001e20000100a00 */
[----:B------:R-:W-:Y:S02]  /*290f0*/  MOV R2, R10 ;  /* 0x0000000a00027202 */ /* 0x000fe40000000f00 */
[----:B------:R-:W-:Y:S02]  /*29100*/  MOV R0, R11 ;  /* 0x0000000b00007202 */ /* 0x000fe40000000f00 */
[----:B------:R-:W3:Y:S04]  /*29110*/  LDL.LU.64 R10, [R1+0x4890] ;  /* 0x00489000010a7983 */ /* 0x000ee80000300a00 */
[----:B0-----:R-:W4:Y:S01]  /*29120*/  LDL.LU R8, [R1+0x4888] ;  /* 0x0048880001087983 */ /* 0x001f220000300800 */
[----:B------:R0:W-:Y:S02]  /*29130*/  STL.64 [R1+0x4718], R6 ;  /* 0x0047180601007387 */ /* 0x0001e40000100a00 */
[----:B------:R-:W-:Y:S01]  /*29140*/  STL.64 [R1+0x4710], R4 ;  /* 0x0047100401007387 */ /* 0x000fe20000100a00 */
[----:B0-----:R-:W2:Y:S01]  /*29150*/  LDL.LU.64 R6, [R1+0x78] ;  /* 0x0000780001067983 */ /* 0x001ea20000300a00 */
[C---:B---3--:R-:W-:Y:S11]  /*29160*/  HMMA.16816.F32.BF16 R12, R20.reuse, R10, R12 ;  /* 0x0000000a140c723c */ /* 0x048ff6000004180c */
[----:B------:R-:W-:Y:S11]  /*29170*/  @!UPT UIADD3 URZ, URZ, URZ, URZ ;  /* 0x0000003f3f3ff290 */ /* 0x000ff6000fffe03f */
[----:B------:R-:W-:Y:S01]  /*29180*/  @!UPT UIADD3 URZ, URZ, URZ, URZ ;  /* 0x0000003f3f3ff290 */ /* 0x000fe2000fffe03f */
[----:B------:R-:W-:Y:S01]  /*29190*/  STL.64 [R1+0x330], R12 ;  /* 0x0003300c01007387 */ /* 0x000fe20000100a00 */
[----:B------:R0:W-:Y:S03]  /*291a0*/  STL.64 [R1+0x338], R14 ;  /* 0x0003380e01007387 */ /* 0x0001e60000100a00 */
[----:B0-----:R-:W5:Y:S01]  /*291b0*/  LDL.LU.64 R14, [R1+0x4880] ;  /* 0x00488000010e7983 */ /* 0x001f620000300a00 */
[----:B------:R-:W-:Y:S02]  /*291c0*/  STL.64 [R1+0x4708], R10 ;  /* 0x0047080a01007387 */ /* 0x000fe40000100a00 */
[----:B----4-:R0:W-:Y:S02]  /*291d0*/  STL [R1+0x4704], R8 ;  /* 0x0047040801007387 */ /* 0x0101e40000100800 */
[----:B0-----:R-:W3:Y:S01]  /*291e0*/  LDL.LU R8, [R1+0x180] ;  /* 0x0001800001087983 */ /* 0x001ee20000300800 */
[----:B------:R-:W3:Y:S02]  /*291f0*/  LDL.LU R9, [R1+0x184] ;  /* 0x0001840001097983 */ /* 0x000ee40000300800 */
[----:B------:R-:W3:Y:S02]  /*29200*/  LDL.LU R10, [R1+0x188] ;  /* 0x00018800010a7983 */ /* 0x000ee40000300800 */
[----:B------:R-:W3:Y:S01]  /*29210*/  LDL.LU R11, [R1+0x18c] ;  /* 0x00018c00010b7983 */ /* 0x000ee20000300800 */
[C---:B-----5:R-:W-:Y:S11]  /*29220*/  HMMA.16816.F32.BF16 R16, R20.reuse, R14, R16 ;  /* 0x0000000e1410723c */ /* 0x060ff60000041810 */
[----:B------:R-:W-:Y:S11]  /*29230*/  @!UPT UIADD3 URZ, URZ, URZ, URZ ;  /* 0x0000003f3f3ff290 */ /* 0x000ff6000fffe03f */
[----:B------:R-:W-:Y:S01]  /*29240*/  @!UPT UIADD3 URZ, URZ, URZ, URZ ;  /* 0x0000003f3f3ff290 */ /* 0x000fe2000fffe03f */
[----:B------:R-:W-:Y:S01]  /*29250*/  STL.64 [R1+0x320], R16 ;  /* 0x0003201001007387 */ /* 0x000fe20000100a00 */
[----:B------:R0:W-:Y:S03]  /*29260*/  STL.64 [R1+0x328], R18 ;  /* 0x0003281201007387 */ /* 0x0001e60000100a00 */
[----:B0-----:R-:W2:Y:S02]  /*29270*/  LDL.LU.64 R18, [R1+0x4878] ;  /* 0x0048780001127983 */ /* 0x001ea40000300a00 */
        /* <DEDUP_REMOVED lines=18> */
[----:B--2---:R-:W-:Y:S11]  /*293a0*/  HMMA.16816.F32.BF16 R24, R20, R18, R24 ;  /* 0x000000121418723c */ /* 0x004ff60000041818 */
[----:B------:R-:W-:Y:S11]  /*293b0*/  @!UPT UIADD3 URZ, URZ, URZ, URZ ;  /* 0x0000003f3f3ff290 */ /* 0x000ff6000fffe03f */
[----:B------:R-:W-:Y:S01]  /*293c0*/  @!UPT UIADD3 URZ, URZ, URZ, URZ ;  /* 0x0000003f3f3ff290 */ /* 0x000fe2000fffe03f */
[----:B------:R-:W-:Y:S01]  /*293d0*/  STL.64 [R1+0x2f0], R24 ;  /* 0x0002f01801007387 */ /* 0x000fe20000100a00 */
[----:B------:R0:W-:Y:S03]  /*293e0*/  STL.64 [R1+0x2f8], R26 ;  /* 0x0002f81a01007387 */ /* 0x0001e60000100a00 */
[----:B0-----:R-:W2:Y:S01]  /*293f0*/  LDL.LU.64 R26, [R1+0x4840] ;  /* 0x00484000011a7983 */ /* 0x001ea20000300a00 */
[----:B------:R-:W4:Y:S02]  /*29400*/  LDL.LU R16, [R1+0x2c0] ;  /* 0x0002c00001107983 */ /* 0x000f240000300800 */
[----:B------:R-:W4:Y:S01]  /*29410*/  LDL.LU R17, [R1+0x2c4] ;  /* 0x0002c40001117983 */ /* 0x000f220000300800 */
[----:B------:R-:W-:Y:S02]  /*29420*/  MOV R25, R18 ;  /* 0x0000001200197202 */ /* 0x000fe40000000f00 */
[----:B------:R-:W-:Y:S01]  /*29430*/  MOV R24, R19 ;  /* 0x0000001300187202 */ /* 0x000fe20000000f00 */
[----:B------:R-:W-:Y:S01]  /*29440*/  IMAD.MOV.U32 R18, RZ, RZ, R28 ;  /* 0x000000ffff127224 */ /* 0x000fe200078e001c */
[----:B------:R-:W-:Y:S01]  /*29450*/  MOV R19, R29 ;  /* 0x0000001d00137202 */ /* 0x000fe20000000f00 */
[----:B------:R-:W5:Y:S01]  /*29460*/  LDL.LU R28, [R1+0x483c] ;  /* 0x00483c00011c7983 */ /* 0x000f620000300800 */
[----:B------:R-:W2:Y:S03]  /*29470*/  LDL.LU R29, [R1+0x4838] ;  /* 0x00483800011d7983 */ /* 0x000ea60000300800 */
[----:B------:R0:W-:Y:S02]  /*29480*/  STL.64 [R1+0x46b0], R18 ;  /* 0x0046b01201007387 */ /* 0x0001e40000100a00 */
[----:B0-----:R-:W-:Y:S01]  /*29490*/  MOV R18, R25 ;  /* 0x0000001900127202 */ /* 0x001fe20000000f00 */
[----:B------:R-:W-:Y:S01]  /*294a0*/  IMAD.MOV.U32 R19, RZ, RZ, R24 ;  /* 0x000000ffff137224 */ /* 0x000fe200078e0018 */
[----:B----4-:R-:W-:Y:S04]  /*294b0*/  STL.64 [R1+0x46a8], R16 ;  /* 0x0046a81001007387 */ /* 0x010fe80000100a00 */
[----:B------:R0:W-:Y:S02]  /*294c0*/  STL.64 [R1+0x46c0], R18 ;  /* 0x0046c01201007387 */ /* 0x0001e40000100a00 */
[----:B0-----:R-:W-:-:S02]  /*294d0*/  MOV R18, R13 ;  /* 0x0000000d00127202 */ /* 0x001fc40000000f00 */
[----:B------:R-:W-:-:S05]  /*294e0*/  MOV R19, R12 ;  /* 0x0000000c00137202 */ /* 0x000fca0000000f00 */
[----:B------:R2:W-:Y:S01]  /*294f0*/  STL.64 [R1+0x46d8], R18 ;  /* 0x0046d81201007387 */ /* 0x0005e20000100a00 */
[----:B------:R-:W4:Y:S02]  /*29500*/  LDL.LU R16, [R1+0x1a0] ;  /* 0x0001a00001107983 */ /* 0x000f240000300800 */
[----:B------:R-:W4:Y:S02]  /*29510*/  LDL.LU R17, [R1+0x1a4] ;  /* 0x0001a40001117983 */ /* 0x000f240000300800 */
[----:B--2---:R-:W-:Y:S01]  /*29520*/  IMAD.MOV.U32 R18, RZ, RZ, R29 ;  /* 0x000000ffff127224 */ /* 0x004fe200078e001d */
[----:B-----5:R-:W-:Y:S01]  /*29530*/  MOV R19, R28 ;  /* 0x0000001c00137202 */ /* 0x020fe20000000f00 */
[----:B---3--:R-:W-:Y:S01]  /*29540*/  HMMA.16816.F32.BF16 R8, R20, R6, R8 ;  /* 0x000000061408723c */ /* 0x008fe20000041808 */
[----:B------:R-:W-:Y:S01]  /*29550*/  MOV R12, R26 ;  /* 0x0000001a000c7202 */ /* 0x000fe20000000f00 */
[----:B------:R-:W-:-:S06]  /*29560*/  IMAD.MOV.U32 R13, RZ, RZ, R27 ;  /* 0x000000ffff0d7224 */ /* 0x000fcc00078e001b */
[----:B----4-:R-:W-:Y:S01]  /*29570*/  HMMA.16816.F32.BF16 R16, R20, R26, R16 ;  /* 0x0000001a1410723c */ /* 0x010fe20000041810 */
[----:B------:R-:W2:Y:S01]  /*29580*/  LDL.LU.64 R26, [R1+0x4830] ;  /* 0x00483000011a7983 */ /* 0x000ea20000300a00 */
[----:B------:R-:W3:Y:S11]  /*29590*/  LDL.LU.64 R24, [R1+0x4828] ;  /* 0x0048280001187983 */ /* 0x000ef60000300a00 */
[----:B------:R-:W-:Y:S11]  /*295a0*/  @!UPT UIADD3 URZ, URZ, URZ, URZ ;  /* 0x0000003f3f3ff290 */ /* 0x000ff6000fffe03f */
[----:B------:R-:W-:Y:S02]  /*295b0*/  MOV R29, R18 ;  /* 0x00000012001d7202 */ /* 0x000fe40000000f00 */
[----:B------:R-:W-:Y:S01]  /*295c0*/  MOV R28, R19 ;  /* 0x00000013001c7202 */ /* 0x000fe20000000f00 */
[----:B------:R-:W-:Y:S01]  /*295d0*/  IMAD.MOV.U32 R18, RZ, RZ, R5 ;  /* 0x000000ffff127224 */ /* 0x000fe200078e0005 */
[----:B------:R-:W-:Y:S01]  /*295e0*/  MOV R19, R4 ;  /* 0x0000000400137202 */ /* 0x000fe20000000f00 */
[----:B------:R-:W-:Y:S01]  /*295f0*/  STL.64 [R1+0x2e0], R16 ;  /* 0x0002e01001007387 */ /* 0x000fe20000100a00 */
[----:B------:R-:W-:Y:S02]  /*29600*/  STL.64 [R1+0x46f8], R14 ;  /* 0x0046f80e01007387 */ /* 0x000fe40000100a00 */
[----:B------:R-:W-:Y:S01]  /*29610*/  STL.64 [R1+0x46f0], R12 ;  /* 0x0046f00c01007387 */ /* 0x000fe20000100a00 */
[----:B------:R-:W-:Y:S01]  /*29620*/  STL.64 [R1+0x4720], R18 ;  /* 0x0047201201007387 */ /* 0x000fe20000100a00 */
[----:B------:R0:W-:Y:S02]  /*29630*/  STL.64 [R1+0x180], R8 ;  /* 0x0001800801007387 */ /* 0x0001e40000100a00 */
[----:B------:R1:W-:Y:S01]  /*29640*/  STL.64 [R1+0x188], R10 ;  /* 0x0001880a01007387 */ /* 0x0003e20000100a00 */
[----:B0-----:R-:W4:Y:S01]  /*29650*/  LDL.LU R8, [R1+0xf0] ;  /* 0x0000f00001087983 */ /* 0x001f220000300800 */
[----:B------:R-:W4:Y:S02]  /*29660*/  LDL.LU R9, [R1+0xf4] ;  /* 0x0000f40001097983 */ /* 0x000f240000300800 */
[----:B-1----:R-:W5:Y:S02]  /*29670*/  LDL.LU R10, [R1+0xf8] ;  /* 0x0000f800010a7983 */ /* 0x002f640000300800 */
[----:B------:R-:W5:Y:S01]  /*29680*/  LDL.LU R11, [R1+0xfc] ;  /* 0x0000fc00010b7983 */ /* 0x000f620000300800 */
[----:B------:R-:W-:Y:S01]  /*29690*/  MOV R13, R6 ;  /* 0x00000006000d7202 */ /* 0x000fe20000000f00 */
[----:B------:R-:W-:Y:S01]  /*296a0*/  IMAD.MOV.U32 R12, RZ, RZ, R7 ;  /* 0x000000ffff0c7224 */ /* 0x000fe200078e0007 */
[----:B--2---:R-:W-:-:S02]  /*296b0*/  MOV R6, R27 ;  /* 0x0000001b00067202 */ /* 0x004fc40000000f00 */
[----:B------:R-:W-:Y:S01]  /*296c0*/  MOV R7, R26 ;  /* 0x0000001a00077202 */ /* 0x000fe20000000f00 */
[----:B-----5:R3:W-:Y:S01]  /*296d0*/  STL.64 [R1+0x4730], R10 ;  /* 0x0047300a01007387 */ /* 0x0207e20000100a00 */
[----:B----4-:R-:W-:Y:S02]  /*296e0*/  STL.64 [R1+0x4728], R8 ;  /* 0x0047280801007387 */ /* 0x010fe40000100a00 */
[----:B------:R-:W2:Y:S02]  /*296f0*/  LDL.LU R27, [R1+0x4820] ;  /* 0x00482000011b7983 */ /* 0x000ea40000300800 */
[----:B------:R-:W4:Y:S01]  /*29700*/  LDL.LU R26, [R1+0x481c] ;  /* 0x00481c00011a7983 */ /* 0x000f220000300800 */
[----:B------:R0:W-:Y:S01]  /*29710*/  STL.64 [R1+0x4738], R6 ;  /* 0x0047380601007387 */ /* 0x0001e20000100a00 */
[----:B---3--:R-:W-:Y:S01]  /*29720*/  IMAD.MOV.U32 R10, RZ, RZ, R25 ;  /* 0x000000ffff0a7224 */ /* 0x008fe200078e0019 */
[----:B------:R-:W-:Y:S02]  /*29730*/  MOV R11, R24 ;  /* 0x00000018000b7202 */ /* 0x000fe40000000f00 */
[----:B------:R-:W3:Y:S01]  /*29740*/  LDL.LU R25, [R1+0x4818] ;  /* 0x0048180001197983 */ /* 0x000ee20000300800 */
[----:B------:R-:W5:Y:S03]  /*29750*/  LDL.LU R24, [R1+0x4814] ;  /* 0x0048140001187983 */ /* 0x000f660000300800 */
[----:B------:R1:W-:Y:S01]  /*29760*/  STL.64 [R1+0x4740], R10 ;  /* 0x0047400a01007387 */ /* 0x0003e20000100a00 */
[----:B------:R-:W3:Y:S02]  /*29770*/  LDL.LU R4, [R1+0x110] ;  /* 0x0001100001047983 */ /* 0x000ee40000300800 */
[----:B------:R-:W3:Y:S02]  /*29780*/  LDL.LU R5, [R1+0x114] ;  /* 0x0001140001057983 */ /* 0x000ee40000300800 */
[----:B0-----:R-:W3:Y:S01]  /*29790*/  LDL.LU R6, [R1+0x118] ;  /* 0x0001180001067983 */ /* 0x001ee20000300800 */
[----:B------:R-:W3:Y:S01]  /*297a0*/  LDL.LU R7, [R1+0x11c] ;  /* 0x00011c0001077983 */ /* 0x000ee20000300800 */
[----:B-1----:R-:W-:Y:S01]  /*297b0*/  IMAD.MOV.U32 R11, RZ, RZ, R3 ;  /* 0x000000ffff0b7224 */ /* 0x002fe200078e0003 */
[----:B--2---:R-:W-:-:S02]  /*297c0*/  MOV R10, R27 ;  /* 0x0000001b000a7202 */ /* 0x004fc40000000f00 */
[----:B---3--:R-:W-:Y:S01]  /*297d0*/  STL.64 [R1+0x4750], R6 ;  /* 0x0047500601007387 */ /* 0x008fe20000100a00 */
[----:B------:R0:W-:Y:S02]  /*297e0*/  STL.64 [R1+0x4748], R4 ;  /* 0x0047480401007387 */ /* 0x0001e40000100a00 */
[----:B------:R-:W2:Y:S02]  /*297f0*/  LDL.LU R27, [R1+0x4810] ;  /* 0x00481000011b7983 */ /* 0x000ea40000300800 */
[----:B------:R-:W3:Y:S01]  /*29800*/  LDL.LU R3, [R1+0x480c] ;  /* 0x00480c0001037983 */ /* 0x000ee20000300800 */
[----:B------:R1:W-:Y:S04]  /*29810*/  STL.64 [R1+0x4758], R10 ;  /* 0x0047580a01007387 */ /* 0x0003e80000100a00 */
[----:B0-----:R-:W2:Y:S01]  /*29820*/  LDL.LU R4, [R1+0x120] ;  /* 0x0001200001047983 */ /* 0x001ea20000300800 */
[----:B------:R-:W2:Y:S02]  /*29830*/  LDL.LU R5, [R1+0x124] ;  /* 0x0001240001057983 */ /* 0x000ea40000300800 */
[----:B------:R-:W2:Y:S02]  /*29840*/  LDL.LU R6, [R1+0x128] ;  /* 0x0001280001067983 */ /* 0x000ea40000300800 */
[----:B------:R-:W2:Y:S01]  /*29850*/  LDL.LU R7, [R1+0x12c] ;  /* 0x00012c0001077983 */ /* 0x000ea20000300800 */
[----:B-1----:R-:W-:-:S02]  /*29860*/  MOV R10, R25 ;  /* 0x00000019000a7202 */ /* 0x002fc40000000f00 */
[----:B----4-:R-:W-:Y:S01]  /*29870*/  MOV R11, R26 ;  /* 0x0000001a000b7202 */ /* 0x010fe20000000f00 */
[----:B--2---:R-:W-:Y:S01]  /*29880*/  STL.64 [R1+0x4768], R6 ;  /* 0x0047680601007387 */ /* 0x004fe20000100a00 */
[----:B------:R0:W-:Y:S02]  /*29890*/  STL.64 [R1+0x4760], R4 ;  /* 0x0047600401007387 */ /* 0x0001e40000100a00 */
[----:B------:R-:W2:Y:S02]  /*298a0*/  LDL.LU R25, [R1+0x4808] ;  /* 0x0048080001197983 */ /* 0x000ea40000300800 */
[----:B------:R-:W4:Y:S01]  /*298b0*/  LDL.LU R26, [R1+0x4804] ;  /* 0x00480400011a7983 */ /* 0x000f220000300800 */
[----:B------:R1:W-:Y:S04]  /*298c0*/  STL.64 [R1+0x4770], R10 ;  /* 0x0047700a01007387 */ /* 0x0003e80000100a00 */
[----:B0-----:R-:W2:Y:S01]  /*298d0*/  LDL.LU R4, [R1+0x130] ;  /* 0x0001300001047983 */ /* 0x001ea20000300800 */
[----:B------:R-:W2:Y:S02]  /*298e0*/  LDL.LU R5, [R1+0x134] ;  /* 0x0001340001057983 */ /* 0x000ea40000300800 */
[----:B------:R-:W2:Y:S02]  /*298f0*/  LDL.LU R6, [R1+0x138] ;  /* 0x0001380001067983 */ /* 0x000ea40000300800 */
[----:B------:R-:W2:Y:S02]  /*29900*/  LDL.LU R7, [R1+0x13c] ;  /* 0x00013c0001077983 */ /* 0x000ea40000300800 */
[----:B-1----:R-:W-:Y:S01]  /*29910*/  IMAD.MOV.U32 R10, RZ, RZ, R27 ;  /* 0x000000ffff0a7224 */ /* 0x002fe200078e001b */
[----:B-----5:R-:W-:Y:S01]  /*29920*/  MOV R11, R24 ;  /* 0x00000018000b7202 */ /* 0x020fe20000000f00 */
[----:B--2---:R-:W-:Y:S01]  /*29930*/  STL.64 [R1+0x4780], R6 ;  /* 0x0047800601007387 */ /* 0x004fe20000100a00 */
[----:B------:R-:W-:Y:S02]  /*29940*/  STL.64 [R1+0x4778], R4 ;  /* 0x0047780401007387 */ /* 0x000fe40000100a00 */
[----:B------:R-:W2:Y:S02]  /*29950*/  LDL.LU R27, [R1+0x4800] ;  /* 0x00480000011b7983 */ /* 0x000ea40000300800 */
[----:B------:R-:W5:Y:S01]  /*29960*/  LDL.LU R24, [R1+0x47fc] ;  /* 0x0047fc0001187983 */ /* 0x000f620000300800 */
[----:B------:R0:W-:Y:S02]  /*29970*/  STL.64 [R1+0x4788], R10 ;  /* 0x0047880a01007387 */ /* 0x0001e40000100a00 */
[----:B0-----:R-:W-:Y:S01]  /*29980*/  MOV R10, R25 ;  /* 0x00000019000a7202 */ /* 0x001fe20000000f00 */
[----:B---3--:R-:W-:Y:S01]  /*29990*/  IMAD.MOV.U32 R11, RZ, RZ, R3 ;  /* 0x000000ffff0b7224 */ /* 0x008fe200078e0003 */
[----:B------:R-:W3:Y:S01]  /*299a0*/  LDL.LU R25, [R1+0x47f8] ;  /* 0x0047f80001197983 */ /* 0x000ee20000300800 */
[----:B------:R-:W3:Y:S03]  /*299b0*/  LDL.LU R3, [R1+0x47f4] ;  /* 0x0047f40001037983 */ /* 0x000ee60000300800 */
[----:B------:R4:W-:Y:S01]  /*299c0*/  STL.64 [R1+0x47a0], R10 ;  /* 0x0047a00a01007387 */ /* 0x0009e20000100a00 */
[----:B------:R-:W3:Y:S02]  /*299d0*/  LDL.LU R4, [R1+0x140] ;  /* 0x0001400001047983 */ /* 0x000ee40000300800 */
[----:B------:R-:W3:Y:S02]  /*299e0*/  LDL.LU R5, [R1+0x144] ;  /* 0x0001440001057983 */ /* 0x000ee40000300800 */
[----:B------:R-:W3:Y:S01]  /*299f0*/  LDL.LU R6, [R1+0x148] ;  /* 0x0001480001067983 */ /* 0x000ee20000300800 */
[----:B------:R-:W3:Y:S01]  /*29a00*/  LDL.LU R7, [R1+0x14c] ;  /* 0x00014c0001077983 */ /* 0x000ee20000300800 */
[----:B----4-:R-:W-:-:S02]  /*29a10*/  MOV R11, R26 ;  /* 0x0000001a000b7202 */ /* 0x010fc40000000f00 */
[----:B--2---:R-:W-:Y:S02]  /*29a20*/  MOV R10, R27 ;  /* 0x0000001b000a7202 */ /* 0x004fe40000000f00 */
[----:B------:R-:W2:Y:S01]  /*29a30*/  LDL.LU R27, [R1+0x47f0] ;  /* 0x0047f000011b7983 */ /* 0x000ea20000300800 */
[----:B------:R-:W4:Y:S02]  /*29a40*/  LDL.LU R26, [R1+0x47ec] ;  /* 0x0047ec00011a7983 */ /* 0x000f240000300800 */
[----:B------:R-:W-:Y:S01]  /*29a50*/  STL.64 [R1+0x47b8], R10 ;  /* 0x0047b80a01007387 */ /* 0x000fe20000100a00 */
[----:B---3--:R-:W-:Y:S01]  /*29a60*/  STL.64 [R1+0x4798], R6 ;  /* 0x0047980601007387 */ /* 0x008fe20000100a00 */
[----:B------:R0:W-:Y:S03]  /*29a70*/  STL.64 [R1+0x4790], R4 ;  /* 0x0047900401007387 */ /* 0x0001e60000100a00 */
[----:B0-----:R-:W3:Y:S01]  /*29a80*/  LDL.LU R4, [R1+0x150] ;  /* 0x0001500001047983 */ /* 0x001ee20000300800 */
[----:B------:R-:W3:Y:S02]  /*29a90*/  LDL.LU R5, [R1+0x154] ;  /* 0x0001540001057983 */ /* 0x000ee40000300800 */
[----:B------:R-:W2:Y:S02]  /*29aa0*/  LDL.LU R6, [R1+0x158] ;  /* 0x0001580001067983 */ /* 0x000ea40000300800 */
[----:B------:R-:W2:Y:S02]  /*29ab0*/  LDL.LU R7, [R1+0x15c] ;  /* 0x00015c0001077983 */ /* 0x000ea40000300800 */
[----:B------:R-:W-:Y:S01]  /*29ac0*/  IMAD.MOV.U32 R10, RZ, RZ, R25 ;  /* 0x000000ffff0a7224 */ /* 0x000fe200078e0019 */
[----:B-----5:R-:W-:Y:S01]  /*29ad0*/  MOV R11, R24 ;  /* 0x00000018000b7202 */ /* 0x020fe20000000f00 */
[----:B------:R-:W5:Y:S01]  /*29ae0*/  LDL.LU R25, [R1+0x47e8] ;  /* 0x0047e80001197983 */ /* 0x000f620000300800 */
[----:B------:R-:W4:Y:S03]  /*29af0*/  LDL.LU R24, [R1+0x47e4] ;  /* 0x0047e40001187983 */ /* 0x000f260000300800 */
[----:B--2---:R-:W-:Y:S01]  /*29b00*/  STL.64 [R1+0x47b0], R6 ;  /* 0x0047b00601007387 */ /* 0x004fe20000100a00 */
[----:B---3--:R0:W-:Y:S03]  /*29b10*/  STL.64 [R1+0x47a8], R4 ;  /* 0x0047a80401007387 */ /* 0x0081e60000100a00 */
[----:B0-----:R-:W2:Y:S01]  /*29b20*/  LDL.LU R4, [R1+0x160] ;  /* 0x0001600001047983 */ /* 0x001ea20000300800 */
[----:B------:R-:W2:Y:S02]  /*29b30*/  LDL.LU R5, [R1+0x164] ;  /* 0x0001640001057983 */ /* 0x000ea40000300800 */
[----:B------:R-:W3:Y:S02]  /*29b40*/  LDL.LU R6, [R1+0x168] ;  /* 0x0001680001067983 */ /* 0x000ee40000300800 */
[----:B------:R-:W3:Y:S01]  /*29b50*/  LDL.LU R7, [R1+0x16c] ;  /* 0x00016c0001077983 */ /* 0x000ee20000300800 */
[----:B------:R-:W-:Y:S01]  /*29b60*/  MOV R22, R13 ;  /* 0x0000000d00167202 */ /* 0x000fe20000000f00 */
[----:B------:R-:W-:Y:S01]  /*29b70*/  IMAD.MOV.U32 R23, RZ, RZ, R12 ;  /* 0x000000ffff177224 */ /* 0x000fe200078e000c */
[----:B---3--:R-:W-:Y:S01]  /*29b80*/  STL.64 [R1+0x47c8], R6 ;  /* 0x0047c80601007387 */ /* 0x008fe20000100a00 */
        /* <DEDUP_REMOVED lines=17> */
[----:B------:R-:W-:-:S02]  /*29ca0*/  MOV R23, R3 ;  /* 0x0000000300177202 */ /* 0x000fc40000000f00 */
[----:B------:R-:W3:Y:S03]  /*29cb0*/  LDL.LU R3, [R1+0x47e0] ;  /* 0x0047e00001037983 */ /* 0x000ee60000300800 */
[----:B--2---:R-:W-:Y:S01]  /*29cc0*/  STL.64 [R1+0x46d0], R22 ;  /* 0x0046d01601007387 */ /* 0x004fe20000100a00 */
[----:B------:R4:W-:Y:S02]  /*29cd0*/  STL.64 [R1+0x46c8], R20 ;  /* 0x0046c81401007387 */ /* 0x0009e40000100a00 */
[----:B----4-:R-:W-:Y:S01]  /*29ce0*/  MOV R20, R24 ;  /* 0x0000001800147202 */ /* 0x010fe20000000f00 */
[----:B-----5:R-:W-:Y:S01]  /*29cf0*/  IMAD.MOV.U32 R21, RZ, RZ, R25 ;  /* 0x000000ffff157224 */ /* 0x020fe200078e0019 */
[----:B------:R-:W2:Y:S01]  /*29d00*/  LDL.LU R24, [R1+0x47dc] ;  /* 0x0047dc0001187983 */ /* 0x000ea20000300800 */
[----:B------:R-:W2:Y:S01]  /*29d10*/  LDL.LU R25, [R1+0x47d8] ;  /* 0x0047d80001197983 */ /* 0x000ea20000300800 */
[----:B------:R-:W-:-:S02]  /*29d20*/  MOV R22, R26 ;  /* 0x0000001a00167202 */ /* 0x000fc40000000f00 */
[----:B------:R-:W-:Y:S01]  /*29d30*/  MOV R23, R27 ;  /* 0x0000001b00177202 */ /* 0x000fe20000000f00 */
[----:B------:R-:W2:Y:S01]  /*29d40*/  LDL.LU R26, [R1+0x47d4] ;  /* 0x0047d400011a7983 */ /* 0x000ea20000300800 */
[----:B------:R-:W2:Y:S03]  /*29d50*/  LDL.LU R27, [R1+0x47d0] ;  /* 0x0047d000011b7983 */ /* 0x000ea60000300800 */
[----:B------:R-:W-:Y:S01]  /*29d60*/  STL.64 [R1+0x46e8], R22 ;  /* 0x0046e81601007387 */ /* 0x000fe20000100a00 */
[----:B------:R0:W-:Y:S03]  /*29d70*/  STL.64 [R1+0x46e0], R20 ;  /* 0x0046e01401007387 */ /* 0x0001e60000100a00 */
[----:B0-----:R-:W4:Y:S01]  /*29d80*/  LDL.LU R20, [R1+0x2b0] ;  /* 0x0002b00001147983 */ /* 0x001f220000300800 */
[----:B------:R-:W4:Y:S02]  /*29d90*/  LDL.LU R21, [R1+0x2b4] ;  /* 0x0002b40001157983 */ /* 0x000f240000300800 */
[----:B------:R-:W4:Y:S02]  /*29da0*/  LDL.LU R22, [R1+0x2b8] ;  /* 0x0002b80001167983 */ /* 0x000f240000300800 */
[----:B------:R-:W4:Y:S01]  /*29db0*/  LDL.LU R23, [R1+0x2bc] ;  /* 0x0002bc0001177983 */ /* 0x000f220000300800 */
[C---:B--2---:R-:W-:Y:S01]  /*29dc0*/  HMMA.16816.F32.BF16 R8, R24.reuse, R10, R4 ;  /* 0x0000000a1808723c */ /* 0x044fe20000041804 */
[----:B------:R-:W2:Y:S01]  /*29dd0*/  LDL.LU.64 R6, [R1+0x47c8] ;  /* 0x0047c80001067983 */ /* 0x000ea20000300a00 */
[----:B------:R-:W2:Y:S11]  /*29de0*/  LDL.LU.64 R4, [R1+0x47c0] ;  /* 0x0047c00001047983 */ /* 0x000eb60000300a00 */
[----:B------:R-:W-:Y:S10]  /*29df0*/  @!UPT UIADD3 URZ, URZ, URZ, URZ ;  /* 0x0000003f3f3ff290 */ /* 0x000ff4000fffe03f */
        /* <DEDUP_REMOVED lines=46> */
[----:B------:R-:W4:Y:S11]  /*2a0e0*/  LDL.LU.64 R18, [R1+0x4720] ;  /* 0x0047200001127983 */ /* 0x000f360000300a00 */
[----:B------:R-:W-:Y:S10]  /*2a0f0*/  @!UPT UIADD3 URZ, URZ, URZ, URZ ;  /* 0x0000003f3f3ff290 */ /* 0x000ff4000fffe03f */
        /* <DEDUP_REMOVED lines=10> */
[----:B------:R-:W5:Y:S01]  /*2a1a0*/  LDL.LU R8, [R1+0x4704] ;  /* 0x0047040001087983 */ /* 0x000f620000300800 */
[----:B------:R-:W-:Y:S02]  /*2a1b0*/  MOV R7, R3 ;  /* 0x0000000300077202 */ /* 0x000fe40000000f00 */
[----:B------:R-:W3:Y:S01]  /*2a1c0*/  LDL.LU R3, [R1+0x4700] ;  /* 0x0047000001037983 */ /* 0x000ee20000300800 */
[C---:B--2---:R-:W-:Y:S11]  /*2a1d0*/  HMMA.16816.F32.BF16 R12, R24.reuse, R10, R12 ;  /* 0x0000000a180c723c */ /* 0x044ff6000004180c */
[----:B------:R-:W-:Y:S11]  /*2a1e0*/  @!UPT UIADD3 URZ, URZ, URZ, URZ ;  /* 0x0000003f3f3ff290 */ /* 0x000ff6000fffe03f */
[----:B------:R-:W-:Y:S01]  /*2a1f0*/  @!UPT UIADD3 URZ, URZ, URZ, URZ ;  /* 0x0000003f3f3ff290 */ /* 0x000fe2000fffe03f */
[----:B------:R-:W-:Y:S01]  /*2a200*/  STL.64 [R1+0xe0], R12 ;  /* 0x0000e00c01007387 */ /* 0x000fe20000100a00 */
[----:B------:R0:W-:Y:S03]  /*2a210*/  STL.64 [R1+0xe8], R14 ;  /* 0x0000e80e01007387 */ /* 0x0001e60000100a00 */
[----:B0-----:R-:W3:Y:S01]  /*2a220*/  LDL.LU.64 R14, [R1+0x46f8] ;  /* 0x0046f800010e7983 */ /* 0x001ee20000300a00 */
[----:B-----5:R-:W-:Y:S02]  /*2a230*/  IMAD.MOV.U32 R6, RZ, RZ, R8 ;  /* 0x000000ffff067224 */ /* 0x020fe400078e0008 */
[----:B------:R-:W2:Y:S01]  /*2a240*/  LDL.LU.64 R12, [R1+0x46f0] ;  /* 0x0046f000010c7983 */ /* 0x000ea20000300a00 */
[C---:B----4-:R-:W-:Y:S08]  /*2a250*/  HMMA.16816.F32.BF16 R16, R24.reuse, R18, R20 ;  /* 0x000000121810723c */ /* 0x050ff00000041814 */
[C---:B---3--:R-:W-:Y:S11]  /*2a260*/  HMMA.16816.F32.BF16 R4, R24.reuse, R14, R4 ;  /* 0x0000000e1804723c */ /* 0x048ff60000041804 */
[----:B------:R-:W-:Y:S11]  /*2a270*/  @!UPT UIADD3 URZ, URZ, URZ, URZ ;  /* 0x0000003f3f3ff290 */ /* 0x000ff6000fffe03f */
[----:B------:R-:W-:Y:S01]  /*2a280*/  @!UPT UIADD3 URZ, URZ, URZ, URZ ;  /* 0x0000003f3f3ff290 */ /* 0x000fe2000fffe03f */
[----:B------:R-:W-:Y:S01]  /*2a290*/  STL.64 [R1+0xd0], R4 ;  /* 0x0000d00401007387 */ /* 0x000fe20000100a00 */
[----:B------:R-:W-:Y:S02]  /*2a2a0*/  STL.64 [R1+0xd8], R6 ;  /* 0x0000d80601007387 */ /* 0x000fe40000100a00 */
[----:B------:R-:W0:Y:S02]  /*2a2b0*/  LDSM.16.MT88.4 R4, [R3+0x18000] ;  /* 0x018000000304783b */ /* 0x000e240000004200 */
[----:B0-----:R-:W-:Y:S02]  /*2a2c0*/  STL.64 [R1+0x4680], R6 ;  /* 0x0046800601007387 */ /* 0x001fe40000100a00 */
[----:B------:R-:W-:Y:S02]  /*2a2d0*/  STL.64 [R1+0x4678], R4 ;  /* 0x0046780401007387 */ /* 0x000fe40000100a00 */
[----:B------:R-:W3:Y:S02]  /*2a2e0*/  LDL.LU.64 R22, [R1+0x46e8] ;  /* 0x0046e80001167983 */ /* 0x000ee40000300a00 */
[----:B------:R-:W3:Y:S01]  /*2a2f0*/  LDL.LU.64 R20, [R1+0x46e0] ;  /* 0x0046e00001147983 */ /* 0x000ee20000300a00 */
[----:B------:R-:W-:Y:S01]  /*2a300*/  STL.64 [R1+0x2d0], R16 ;  /* 0x0002d01001007387 */ /* 0x000fe20000100a00 */
[----:B------:R0:W-:Y:S03]  /*2a310*/  STL.64 [R1+0x2d8], R18 ;  /* 0x0002d81201007387 */ /* 0x0001e60000100a00 */
[----:B0-----:R-:W3:Y:S02]  /*2a320*/  LDL.LU.64 R18, [R1+0x46d8] ;  /* 0x0046d80001127983 */ /* 0x001ee40000300a00 */
[----:B---3--:R-:W-:Y:S02]  /*2a330*/  HMMA.16816.F32.BF16 R16, R24, R18, R20 ;  /* 0x000000121810723c */ /* 0x008fe40000041814 */
[----:B------:R-:W3:Y:S01]  /*2a340*/  LDL.LU.64 R22, [R1+0x46d0] ;  /* 0x0046d00001167983 */ /* 0x000ee20000300a00 */
[----:B------:R-:W3:Y:S11]  /*2a350*/  LDL.LU.64 R20, [R1+0x46c8] ;  /* 0x0046c80001147983 */ /* 0x000ef60000300a00 */
[----:B------:R-:W-:Y:S09]  /*2a360*/  @!UPT UIADD3 URZ, URZ, URZ, URZ ;  /* 0x0000003f3f3ff290 */ /* 0x000ff2000fffe03f */
[----:B------:R-:W-:Y:S01]  /*2a370*/  STL.64 [R1+0x2b0], R16 ;  /* 0x0002b01001007387 */ /* 0x000fe20000100a00 */
[----:B------:R0:W-:Y:S03]  /*2a380*/  STL.64 [R1+0x2b8], R18 ;  /* 0x0002b81201007387 */ /* 0x0001e60000100a00 */
[----:B0-----:R-:W3:Y:S04]  /*2a390*/  LDL.LU.64 R18, [R1+0x46c0] ;  /* 0x0046c00001127983 */ /* 0x001ee80000300a00 */
[----:B------:R-:W0:Y:S04]  /*2a3a0*/  S2R R9, SR_TID.X ;  /* 0x0000000000097919 */ /* 0x000e280000002100 */
[----:B------:R-:W1:Y:S01]  /*2a3b0*/  S2R R8, SR_TID.X ;  /* 0x0000000000087919 */ /* 0x000e620000002100 */
[----:B0-----:R-:W-:-:S02]  /*2a3c0*/  LOP3.LUT R9, R9, 0x7, RZ, 0xc0, !PT ;  /* 0x0000000709097812 */ /* 0x001fc400078ec0ff */
[----:B-1----:R-:W-:-:S03]  /*2a3d0*/  SHF.L.U32 R8, R8, 0x1, RZ ;  /* 0x0000000108087819 */ /* 0x002fc600000006ff */
[----:B------:R-:W-:Y:S01]  /*2a3e0*/  IMAD R9, R9, 0x210, RZ ;  /* 0x0000021009097824 */ /* 0x000fe200078e02ff */
[----:B---3--:R-:W-:Y:S01]  /*2a3f0*/  HMMA.16816.F32.BF16 R16, R24, R18, R20 ;  /* 0x000000121810723c */ /* 0x008fe20000041814 */
[----:B------:R-:W3:Y:S11]  /*2a400*/  LDL.LU.64 R22, [R1+0x46b8] ;  /* 0x0046b80001167983 */ /* 0x000ef60000300a00 */
[----:B------:R-:W-:Y:S11]  /*2a410*/  @!UPT UIADD3 URZ, URZ, URZ, URZ ;  /* 0x0000003f3f3ff290 */ /* 0x000ff6000fffe03f */
[----:B------:R-:W-:Y:S01]  /*2a420*/  STL.64 [R1+0x2a0], R16 ;  /* 0x0002a01001007387 */ /* 0x000fe20000100a00 */
[----:B------:R0:W-:Y:S03]  /*2a430*/  STL.64 [R1+0x2a8], R18 ;  /* 0x0002a81201007387 */ /* 0x0001e60000100a00 */
[----:B0-----:R-:W4:Y:S01]  /*2a440*/  LDL.LU.64 R18, [R1+0x46b0] ;  /* 0x0046b00001127983 */ /* 0x001f220000300a00 */
[----:B------:R-:W4:Y:S01]  /*2a450*/  LDL.LU.64 R16, [R1+0x46a8] ;  /* 0x0046a80001107983 */ /* 0x000f220000300a00 */
[----:B------:R-:W-:-:S05]  /*2a460*/  LOP3.LUT R7, R9, 0x30, R8, 0x78, !PT ;  /* 0x0000003009077812 */ /* 0x000fca00078e7808 */
[----:B------:R-:W0:Y:S04]  /*2a470*/  LDSM.16.M88.4 R8, [R7+0x20180] ;  /* 0x020180000708783b */ /* 0x000e280000000200 */
[----:B0-----:R-:W-:Y:S01]  /*2a480*/  STL.64 [R1+0xc0], R8 ;  /* 0x0000c00801007387 */ /* 0x001fe20000100a00 */
[----:B------:R2:W-:Y:S02]  /*2a490*/  STL.64 [R1+0xc8], R10 ;  /* 0x0000c80a01007387 */ /* 0x0005e40000100a00 */
[----:B------:R4:W-:Y:S02]  /*2a4a0*/  STL.64 [R1+0x4688], R8 ;  /* 0x0046880801007387 */ /* 0x0009e40000100a00 */
[----:B--2---:R-:W-:Y:S01]  /*2a4b0*/  IMAD.MOV.U32 R10, RZ, RZ, R12 ;  /* 0x000000ffff0a7224 */ /* 0x004fe200078e000c */
[----:B------:R-:W-:Y:S01]  /*2a4c0*/  MOV R11, R13 ;  /* 0x0000000d000b7202 */ /* 0x000fe20000000f00 */
[----:B------:R-:W2:Y:S01]  /*2a4d0*/  LDL.LU R12, [R1+0x46a4] ;  /* 0x0046a400010c7983 */ /* 0x000ea20000300800 */
[----:B------:R-:W5:Y:S05]  /*2a4e0*/  LDL.LU R13, [R1+0x46a0] ;  /* 0x0046a000010d7983 */ /* 0x000f6a0000300800 */
[C---:B----4-:R-:W-:Y:S01]  /*2a4f0*/  HMMA.16816.F32.BF16 R8, R24.reuse, R10, R16 ;  /* 0x0000000a1808723c */ /* 0x050fe20000041810 */
[----:B------:R-:W3:Y:S01]  /*2a500*/  LDL.LU.64 R18, [R1+0x4698] ;  /* 0x0046980001127983 */ /* 0x000ee20000300a00 */
[----:B------:R-:W3:Y:S11]  /*2a510*/  LDL.LU.64 R16, [R1+0x4690] ;  /* 0x0046900001107983 */ /* 0x000ef60000300a00 */
[----:B------:R-:W-:Y:S10]  /*2a520*/  @!UPT UIADD3 URZ, URZ, URZ, URZ ;  /* 0x0000003f3f3ff290 */ /* 0x000ff4000fffe03f */
[----:B------:R-:W-:Y:S01]  /*2a530*/  STL.64 [R1+0x290], R8 ;  /* 0x0002900801007387 */ /* 0x000fe20000100a00 */
[----:B------:R-:W-:Y:S02]  /*2a540*/  STL.64 [R1+0x298], R10 ;  /* 0x0002980a01007387 */ /* 0x000fe40000100a00 */
[----:B------:R-:W0:Y:S01]  /*2a550*/  LDSM.16.M88.4 R8, [R7+0x21180] ;  /* 0x021180000708783b */ /* 0x000e220000000200 */
[----:B---3--:R-:W-:Y:S01]  /*2a560*/  HMMA.16816.F32.BF16 R16, R24, R22, R16 ;  /* 0x000000161810723c */ /* 0x008fe20000041810 */
[----:B------:R-:W1:Y:S04]  /*2a570*/  LDSM.16.M88.4 R20, [R7+0x23180] ;  /* 0x023180000714783b */ /* 0x000e680000000200 */
[----:B------:R-:W3:Y:S11]  /*2a580*/  LDSM.16.M88.4 R24, [R7+0x22180] ;  /* 0x022180000718783b */ /* 0x000ef60000000200 */
[----:B------:R-:W-:Y:S07]  /*2a590*/  @!UPT UIADD3 URZ, URZ, URZ, URZ ;  /* 0x0000003f3f3ff290 */ /* 0x000fee000fffe03f */
[----:B------:R-:W-:Y:S01]  /*2a5a0*/  STL.64 [R1+0x280], R16 ;  /* 0x0002801001007387 */ /* 0x000fe20000100a00 */
[----:B------:R-:W-:Y:S02]  /*2a5b0*/  STL.64 [R1+0x288], R18 ;  /* 0x0002881201007387 */ /* 0x000fe40000100a00 */
[----:B------:R-:W4:Y:S04]  /*2a5c0*/  LDSM.16.M88.4 R16, [R7+0x24180] ;  /* 0x024180000710783b */ /* 0x000f280000000200 */
[----:B0-----:R-:W-:Y:S01]  /*2a5d0*/  STL.64 [R1+0x60], R8 ;  /* 0x0000600801007387 */ /* 0x001fe20000100a00 */
[----:B------:R-:W-:Y:S02]  /*2a5e0*/  STL.64 [R1+0x68], R10 ;  /* 0x0000680a01007387 */ /* 0x000fe40000100a00 */
[----:B------:R-:W0:Y:S02]  /*2a5f0*/  LDSM.16.M88.4 R8, [R7+0x25180] ;  /* 0x025180000708783b */ /* 0x000e240000000200 */
[----:B-1----:R-:W-:Y:S02]  /*2a600*/  STL.64 [R1+0x40], R20 ;  /* 0x0000401401007387 */ /* 0x002fe40000100a00 */
[----:B------:R-:W-:Y:S02]  /*2a610*/  STL.64 [R1+0x48], R22 ;  /* 0x0000481601007387 */ /* 0x000fe40000100a00 */
[----:B---3--:R-:W-:Y:S02]  /*2a620*/  STL.64 [R1+0x58], R26 ;  /* 0x0000581a01007387 */ /* 0x008fe40000100a00 */
[----:B------:R-:W-:Y:S01]  /*2a630*/  LDSM.16.M88.4 R20, [R7+0x28180] ;  /* 0x028180000714783b */ /* 0x000fe20000000200 */
[----:B----4-:R-:W-:Y:S03]  /*2a640*/  STL.64 [R1+0x30], R16 ;  /* 0x0000301001007387 */ /* 0x010fe60000100a00 */
[----:B------:R-:W-:Y:S02]  /*2a650*/  STL.64 [R1+0x38], R18 ;  /* 0x0000381201007387 */ /* 0x000fe40000100a00 */
[----:B------:R1:W-:Y:S02]  /*2a660*/  STL.64 [R1+0x4650], R24 ;  /* 0x0046501801007387 */ /* 0x0003e40000100a00 */
[----:B0-----:R-:W-:Y:S01]  /*2a670*/  STL.64 [R1+0x20], R8 ;  /* 0x0000200801007387 */ /* 0x001fe20000100a00 */
[----:B------:R-:W0:Y:S04]  /*2a680*/  LDSM.16.M88.4 R16, [R7+0x26180] ;  /* 0x026180000710783b */ /* 0x000e280000000200 */
[----:B------:R-:W-:Y:S02]  /*2a690*/  STL.64 [R1+0x28], R10 ;  /* 0x0000280a01007387 */ /* 0x000fe40000100a00 */
[----:B------:R-:W3:Y:S02]  /*2a6a0*/  LDSM.16.M88.4 R8, [R7+0x27180] ;  /* 0x027180000708783b */ /* 0x000ee40000000200 */
[----:B-1----:R-:W4:Y:S04]  /*2a6b0*/  LDL.LU R24, [R1+0x3b0] ;  /* 0x0003b00001187983 */ /* 0x002f280000300800 */
[----:B0-----:R-:W-:Y:S01]  /*2a6c0*/  STL.64 [R1+0x10], R16 ;  /* 0x0000101001007387 */ /* 0x001fe20000100a00 */
[----:B------:R-:W-:Y:S02]  /*2a6d0*/  STL.64 [R1+0x18], R18 ;  /* 0x0000181201007387 */ /* 0x000fe40000100a00 */
[----:B---3--:R-:W-:Y:S02]  /*2a6e0*/  STL.64 [R1], R8 ;  /* 0x0000000801007387 */ /* 0x008fe40000100a00 */
[----:B------:R-:W-:Y:S01]  /*2a6f0*/  STL.64 [R1+0x8], R10 ;  /* 0x0000080a01007387 */ /* 0x000fe20000100a00 */
[----:B------:R-:W4:Y:S01]  /*2a700*/  LDL.LU R25, [R1+0x3b4] ;  /* 0x0003b40001197983 */ /* 0x000f220000300800 */
[----:B------:R-:W3:Y:S02]  /*2a710*/  LDL.LU R26, [R1+0x3b8] ;  /* 0x0003b800011a7983 */ /* 0x000ee40000300800 */
[----:B------:R-:W3:Y:S01]  /*2a720*/  LDL.LU R27, [R1+0x3bc] ;  /* 0x0003bc00011b7983 */ /* 0x000ee20000300800 */
[----:B------:R-:W0:Y:S04]  /*2a730*/  LDSM.16.M88.4 R16, [R7+0x29180] ;  /* 0x029180000710783b */ /* 0x000e280000000200 */
[----:B------:R-:W-:Y:S04]  /*2a740*/  LDSM.16.M88.4 R8, [R7+0x2b180] ;  /* 0x02b180000708783b */ /* 0x000fe80000000200 */
[----:B---3--:R-:W-:Y:S01]  /*2a750*/  STL.64 [R1+0x4670], R26 ;  /* 0x0046701a01007387 */ /* 0x008fe20000100a00 */
[----:B----4-:R1:W-:Y:S03]  /*2a760*/  STL.64 [R1+0x4668], R24 ;  /* 0x0046681801007387 */ /* 0x0103e60000100a00 */
[----:B-1----:R-:W3:Y:S01]  /*2a770*/  LDL.LU R24, [R1+0x190] ;  /* 0x0001900001187983 */ /* 0x002ee20000300800 */
[----:B------:R-:W3:Y:S02]  /*2a780*/  LDL.LU R25, [R1+0x194] ;  /* 0x0001940001197983 */ /* 0x000ee40000300800 */
[----:B------:R-:W3:Y:S02]  /*2a790*/  LDL.LU R26, [R1+0x198] ;  /* 0x00019800011a7983 */ /* 0x000ee40000300800 */
[----:B------:R-:W3:Y:S01]  /*2a7a0*/  LDL.LU R27, [R1+0x19c] ;  /* 0x00019c00011b7983 */ /* 0x000ee20000300800 */
[----:B------:R-:W-:Y:S01]  /*2a7b0*/  STL [R1+0x44e4], R22 ;  /* 0x0044e41601007387 */ /* 0x000fe20000100800 */
[----:B------:R-:W-:Y:S02]  /*2a7c0*/  STL [R1+0x44e0], R23 ;  /* 0x0044e01701007387 */ /* 0x000fe40000100800 */
[----:B------:R1:W-:Y:S02]  /*2a7d0*/  STL.64 [R1+0x4600], R20 ;  /* 0x0046001401007387 */ /* 0x0003e40000100a00 */
[----:B-1----:R-:W4:Y:S04]  /*2a7e0*/  LDL.LU.64 R20, [R1+0x40] ;  /* 0x0000400001147983 */ /* 0x002f280000300a00 */
[----:B----4-:R1:W-:Y:S04]  /*2a7f0*/  STL.64 [R1+0x4648], R20 ;  /* 0x0046481401007387 */ /* 0x0103e80000100a00 */
[----:B-1----:R-:W4:Y:S01]  /*2a800*/  LDL.LU R20, [R1+0x3a0] ;  /* 0x0003a00001147983 */ /* 0x002f220000300800 */
[----:B------:R-:W4:Y:S02]  /*2a810*/  LDL.LU R21, [R1+0x3a4] ;  /* 0x0003a40001157983 */ /* 0x000f240000300800 */
[----:B------:R-:W2:Y:S02]  /*2a820*/  LDL.LU R22, [R1+0x3a8] ;  /* 0x0003a80001167983 */ /* 0x000ea40000300800 */
[----:B------:R-:W2:Y:S02]  /*2a830*/  LDL.LU R23, [R1+0x3ac] ;  /* 0x0003ac0001177983 */ /* 0x000ea40000300800 */
[----:B--2---:R-:W-:Y:S01]  /*2a840*/  STL.64 [R1+0x4660], R22 ;  /* 0x0046601601007387 */ /* 0x004fe20000100a00 */
[----:B----4-:R1:W-:Y:S03]  /*2a850*/  STL.64 [R1+0x4658], R20 ;  /* 0x0046581401007387 */ /* 0x0103e60000100a00 */
[----:B-1----:R-:W2:Y:S01]  /*2a860*/  LDL.LU.64 R20, [R1+0x60] ;  /* 0x0000600001147983 */ /* 0x002ea20000300a00 */
[----:B0-----:R5:W-:Y:S02]  /*2a870*/  STL [R1+0x4404], R18 ;  /* 0x0044041201007387 */ /* 0x001be40000100800 */
[----:B------:R0:W-:Y:S01]  /*2a880*/  STL [R1+0x4400], R19 ;  /* 0x0044001301007387 */ /* 0x0001e20000100800 */
[----:B-----5:R-:W-:Y:S01]  /*2a890*/  MOV R18, R13 ;  /* 0x0000000d00127202 */ /* 0x020fe20000000f00 */
[----:B0-----:R-:W-:-:S02]  /*2a8a0*/  IMAD.MOV.U32 R19, RZ, RZ, R12 ;  /* 0x000000ffff137224 */ /* 0x001fc400078e000c */
[----:B------:R-:W0:Y:S04]  /*2a8b0*/  LDSM.16.M88.4 R12, [R7+0x2a180] ;  /* 0x02a18000070c783b */ /* 0x000e280000000200 */
[----:B------:R1:W-:Y:S04]  /*2a8c0*/  STL.64 [R1+0x4608], R16 ;  /* 0x0046081001007387 */ /* 0x0003e80000100a00 */
[----:B-1----:R-:W4:Y:S01]  /*2a8d0*/  LDL.LU R16, [R1+0x390] ;  /* 0x0003900001107983 */ /* 0x002f220000300800 */
[----:B------:R-:W4:Y:S03]  /*2a8e0*/  LDL.LU R17, [R1+0x394] ;  /* 0x0003940001117983 */ /* 0x000f260000300800 */
[----:B0-----:R-:W-:Y:S01]  /*2a8f0*/  STL [R1+0x445c], R14 ;  /* 0x00445c0e01007387 */ /* 0x001fe20000100800 */
[----:B------:R-:W-:Y:S02]  /*2a900*/  STL [R1+0x4458], R15 ;  /* 0x0044580f01007387 */ /* 0x000fe40000100800 */
[----:B------:R-:W-:Y:S02]  /*2a910*/  STL.64 [R1+0xb0], R8 ;  /* 0x0000b00801007387 */ /* 0x000fe40000100a00 */
[----:B------:R-:W-:Y:S02]  /*2a920*/  STL.64 [R1+0xb8], R10 ;  /* 0x0000b80a01007387 */ /* 0x000fe40000100a00 */
[----:B------:R-:W0:Y:S04]  /*2a930*/  LDSM.16.M88.4 R8, [R7+0x2c180] ;  /* 0x02c180000708783b */ /* 0x000e280000000200 */
[----:B0-----:R-:W-:Y:S01]  /*2a940*/  STL.64 [R1+0xa0], R8 ;  /* 0x0000a00801007387 */ /* 0x001fe20000100a00 */
        /* <DEDUP_REMOVED lines=8> */
[----:B0-----:R-:W3:Y:S01]  /*2a9d0*/  LDL.LU.64 R8, [R1+0x4688] ;  /* 0x0046880001087983 */ /* 0x001ee20000300a00 */
[----:B-1----:R-:W-:Y:S02]  /*2a9e0*/  STL.64 [R1+0x70], R4 ;  /* 0x0000700401007387 */ /* 0x002fe40000100a00 */
[----:B------:R0:W-:Y:S02]  /*2a9f0*/  STL.64 [R1+0x78], R6 ;  /* 0x0000780601007387 */ /* 0x0001e40000100a00 */
[----:B0-----:R-:W3:Y:S01]  /*2aa00*/  LDL.LU.64 R6, [R1+0x4680] ;  /* 0x0046800001067983 */ /* 0x001ee20000300a00 */
[----:B------:R-:W3:Y:S02]  /*2aa10*/  LDL.LU.64 R4, [R1+0x4678] ;  /* 0x0046780001047983 */ /* 0x000ee40000300a00 */
[----:B---3--:R-:W-:Y:S01]  /*2aa20*/  HMMA.16816.F32.BF16 R8, R4, R8, R24 ;  /* 0x000000080408723c */ /* 0x008fe20000041818 */
[----:B------:R-:W3:Y:S01]  /*2aa30*/  LDL.LU.64 R26, [R1+0x4670] ;  /* 0x00467000011a7983 */ /* 0x000ee20000300a00 */
[----:B------:R-:W3:Y:S11]  /*2aa40*/  LDL.LU.64 R24, [R1+0x4668] ;  /* 0x0046680001187983 */ /* 0x000ef60000300a00 */
[----:B------:R-:W-:Y:S10]  /*2aa50*/  @!UPT UIADD3 URZ, URZ, URZ, URZ ;  /* 0x0000003f3f3ff290 */ /* 0x000ff4000fffe03f */
[----:B------:R-:W-:Y:S01]  /*2aa60*/  STL.64 [R1+0x270], R8 ;  /* 0x0002700801007387 */ /* 0x000fe20000100a00 */
[----:B------:R-:W-:Y:S02]  /*2aa70*/  STL.64 [R1+0x278], R10 ;  /* 0x0002780a01007387 */ /* 0x000fe40000100a00 */
[----:B------:R-:W0:Y:S04]  /*2aa80*/  LDSM.16.MT88.4 R8, [R3+0x18100] ;  /* 0x018100000308783b */ /* 0x000e280000004200 */
[----:B------:R-:W-:Y:S01]  /*2aa90*/  STL [R1+0x45a8], R3 ;  /* 0x0045a80301007387 */ /* 0x000fe20000100800 */
[----:B0-----:R-:W-:Y:S01]  /*2aaa0*/  STL.64 [R1+0x4598], R10 ;  /* 0x0045980a01007387 */ /* 0x001fe20000100a00 */
[----:B------:R2:W-:Y:S02]  /*2aab0*/  STL.64 [R1+0x4590], R8 ;  /* 0x0045900801007387 */ /* 0x0005e40000100a00 */
[----:B------:R-:W5:Y:S01]  /*2aac0*/  LDL.LU.64 R22, [R1+0x4660] ;  /* 0x0046600001167983 */ /* 0x000f620000300a00 */
[----:B--2---:R-:W-:-:S02]  /*2aad0*/  MOV R9, R20 ;  /* 0x0000001400097202 */ /* 0x004fc40000000f00 */
[----:B------:R-:W-:Y:S01]  /*2aae0*/  MOV R8, R21 ;  /* 0x0000001500087202 */ /* 0x000fe20000000f00 */
[C---:B---3--:R-:W-:Y:S01]  /*2aaf0*/  HMMA.16816.F32.BF16 R24, R4.reuse, R20, R24 ;  /* 0x000000140418723c */ /* 0x048fe20000041818 */
[----:B------:R-:W5:Y:S11]  /*2ab00*/  LDL.LU.64 R20, [R1+0x4658] ;  /* 0x0046580001147983 */ /* 0x000f760000300a00 */
[----:B------:R-:W-:Y:S11]  /*2ab10*/  @!UPT UIADD3 URZ, URZ, URZ, URZ ;  /* 0x0000003f3f3ff290 */ /* 0x000ff6000fffe03f */
[----:B------:R0:W-:Y:S04]  /*2ab20*/  STL.64 [R1+0x260], R24 ;  /* 0x0002601801007387 */ /* 0x0001e80000100a00 */
[----:B0-----:R-:W5:Y:S01]  /*2ab30*/  LDL.LU.64 R24, [R1+0x4650] ;  /* 0x0046500001187983 */ /* 0x001f620000300a00 */
[----:B------:R-:W-:Y:S01]  /*2ab40*/  MOV R15, R27 ;  /* 0x0000001b000f7202 */ /* 0x000fe20000000f00 */
[----:B------:R-:W-:Y:S02]  /*2ab50*/  IMAD.MOV.U32 R14, RZ, RZ, R26 ;  /* 0x000000ffff0e7224 */ /* 0x000fe400078e001a */
[----:B------:R-:W-:Y:S02]  /*2ab60*/  STL [R1+0x45ac], R9 ;  /* 0x0045ac0901007387 */ /* 0x000fe40000100800 */
[----:B------:R-:W-:Y:S01]  /*2ab70*/  STL [R1+0x4464], R15 ;  /* 0x0044640f01007387 */ /* 0x000fe20000100800 */
[----:B------:R-:W-:Y:S02]  /*2ab80*/  STL [R1+0x4460], R14 ;  /* 0x0044600e01007387 */ /* 0x000fe40000100800 */
[----:B------:R0:W-:Y:S02]  /*2ab90*/  STL.64 [R1+0x4640], R12 ;  /* 0x0046400c01007387 */ /* 0x0001e40000100a00 */
[----:B0-----:R-:W2:Y:S01]  /*2aba0*/  LDL.LU.64 R12, [R1+0x30] ;  /* 0x00003000010c7983 */ /* 0x001ea20000300a00 */
[C---:B-----5:R-:W-:Y:S11]  /*2abb0*/  HMMA.16816.F32.BF16 R20, R4.reuse, R24, R20 ;  /* 0x000000180414723c */ /* 0x060ff60000041814 */
[----:B------:R-:W-:Y:S11]  /*2abc0*/  @!UPT UIADD3 URZ, URZ, URZ, URZ ;  /* 0x0000003f3f3ff290 */ /* 0x000ff6000fffe03f */
[----:B------:R-:W-:Y:S01]  /*2abd0*/  @!UPT UIADD3 URZ, URZ, URZ, URZ ;  /* 0x0000003f3f3ff290 */ /* 0x000fe2000fffe03f */
[----:B------:R0:W-:Y:S01]  /*2abe0*/  STL.64 [R1+0x250], R20 ;  /* 0x0002501401007387 */ /* 0x0001e20000100a00 */
[----:B------:R-:W-:Y:S03]  /*2abf0*/  STL.64 [R1+0x258], R22 ;  /* 0x0002581601007387 */ /* 0x000fe60000100a00 */
[----:B0-----:R-:W4:Y:S01]  /*2ac00*/  LDL.LU.64 R20, [R1+0x4648] ;  /* 0x0046480001147983 */ /* 0x001f220000300a00 */
[----:B------:R0:W-:Y:S03]  /*2ac10*/  STL.64 [R1+0x4560], R24 ;  /* 0x0045601801007387 */ /* 0x0001e60000100a00 */
[----:B0-----:R-:W2:Y:S01]  /*2ac20*/  LDL.LU R24, [R1+0x380] ;  /* 0x0003800001187983 */ /* 0x001ea20000300800 */
[----:B------:R-:W2:Y:S02]  /*2ac30*/  LDL.LU R25, [R1+0x384] ;  /* 0x0003840001197983 */ /* 0x000ea40000300800 */
[----:B------:R-:W2:Y:S02]  /*2ac40*/  LDL.LU R26, [R1+0x388] ;  /* 0x00038800011a7983 */ /* 0x000ea40000300800 */
[----:B------:R-:W2:Y:S01]  /*2ac50*/  LDL.LU R27, [R1+0x38c] ;  /* 0x00038c00011b7983 */ /* 0x000ea20000300800 */
[C---:B----4-:R-:W-:Y:S01]  /*2ac60*/  HMMA.16816.F32.BF16 R16, R4.reuse, R20, R16 ;  /* 0x000000140410723c */ /* 0x050fe20000041810 */
[----:B------:R-:W-:Y:S01]  /*2ac70*/  MOV R11, R20 ;  /* 0x00000014000b7202 */ /* 0x000fe20000000f00 */
[----:B------:R-:W-:Y:S11]  /*2ac80*/  IMAD.MOV.U32 R10, RZ, RZ, R21 ;  /* 0x000000ffff0a7224 */ /* 0x000ff600078e0015 */
[----:B------:R-:W-:Y:S10]  /*2ac90*/  @!UPT UIADD3 URZ, URZ, URZ, URZ ;  /* 0x0000003f3f3ff290 */ /* 0x000ff4000fffe03f */
[----:B------:R-:W-:Y:S01]  /*2aca0*/  STL.64 [R1+0x240], R16 ;  /* 0x0002401001007387 */ /* 0x000fe20000100a00 */
[----:B------:R-:W-:Y:S02]  /*2acb0*/  STL.64 [R1+0x248], R18 ;  /* 0x0002481201007387 */ /* 0x000fe40000100a00 */
[----:B------:R-:W-:Y:S02]  /*2acc0*/  STL.64 [R1+0x4628], R10 ;  /* 0x0046280a01007387 */ /* 0x000fe40000100a00 */
[----:B------:R0:W-:Y:S02]  /*2acd0*/  STL [R1+0x4620], R8 ;  /* 0x0046200801007387 */ /* 0x0001e40000100800 */
[----:B0-----:R-:W3:Y:S01]  /*2ace0*/  LDL.LU R8, [R1+0x370] ;  /* 0x0003700001087983 */ /* 0x001ee20000300800 */
[----:B------:R-:W3:Y:S02]  /*2acf0*/  LDL.LU R9, [R1+0x374] ;  /* 0x0003740001097983 */ /* 0x000ee40000300800 */
[----:B------:R-:W4:Y:S02]  /*2ad00*/  LDL.LU R10, [R1+0x378] ;  /* 0x00037800010a7983 */ /* 0x000f240000300800 */
[----:B------:R-:W4:Y:S02]  /*2ad10*/  LDL.LU R11, [R1+0x37c] ;  /* 0x00037c00010b7983 */ /* 0x000f240000300800 */
[----:B----4-:R-:W-:Y:S01]  /*2ad20*/  STL.64 [R1+0x4638], R10 ;  /* 0x0046380a01007387 */ /* 0x010fe20000100a00 */
[----:B---3--:R2:W-:Y:S02]  /*2ad30*/  STL.64 [R1+0x4630], R8 ;  /* 0x0046300801007387 */ /* 0x0085e40000100a00 */
[----:B------:R-:W3:Y:S02]  /*2ad40*/  LDL.LU R20, [R1+0x350] ;  /* 0x0003500001147983 */ /* 0x000ee40000300800 */
[----:B------:R-:W3:Y:S01]  /*2ad50*/  LDL.LU R21, [R1+0x354] ;  /* 0x0003540001157983 */ /* 0x000ee20000300800 */
[----:B------:R-:W4:Y:S01]  /*2ad60*/  LDL.LU R22, [R1+0x358] ;  /* 0x0003580001167983 */ /* 0x000f220000300800 */
[----:B------:R-:W4:Y:S01]  /*2ad70*/  LDL.LU R23, [R1+0x35c] ;  /* 0x00035c0001177983 */ /* 0x000f220000300800 */
[----:B--2---:R-:W-:Y:S07]  /*2ad80*/  HMMA.16816.F32.BF16 R8, R4, R12, R24 ;  /* 0x0000000c0408723c */ /* 0x004fee0000041818 */
[----:B------:R-:W-:-:S02]  /*2ad90*/  MOV R25, R12 ;  /* 0x0000000c00197202 */ /* 0x000fc40000000f00 */
[----:B------:R-:W-:Y:S01]  /*2ada0*/  MOV R24, R13 ;  /* 0x0000000d00187202 */ /* 0x000fe20000000f00 */
[----:B----4-:R-:W-:Y:S01]  /*2adb0*/  STL.64 [R1+0x4618], R22 ;  /* 0x0046181601007387 */ /* 0x010fe20000100a00 */
[----:B---3--:R0:W-:Y:S03]  /*2adc0*/  STL.64 [R1+0x4610], R20 ;  /* 0x0046101401007387 */ /* 0x0081e60000100a00 */
[----:B0-----:R-:W2:Y:S01]  /*2add0*/  LDL.LU R20, [R1+0x360] ;  /* 0x0003600001147983 */ /* 0x001ea20000300800 */
[----:B------:R-:W2:Y:S02]  /*2ade0*/  LDL.LU R21, [R1+0x364] ;  /* 0x0003640001157983 */ /* 0x000ea40000300800 */
[----:B------:R-:W2:Y:S02]  /*2adf0*/  LDL.LU R22, [R1+0x368] ;  /* 0x0003680001167983 */ /* 0x000ea40000300800 */
[----:B------:R-:W2:Y:S01]  /*2ae00*/  LDL.LU R23, [R1+0x36c] ;  /* 0x00036c0001177983 */ /* 0x000ea20000300800 */
[----:B------:R-:W3:Y:S01]  /*2ae10*/  LDL.LU.64 R16, [R1] ;  /* 0x0000000001107983 */ /* 0x000ee20000300a00 */
[----:B------:R-:W4:Y:S03]  /*2ae20*/  LDL.LU.64 R12, [R1+0x4640] ;  /* 0x00464000010c7983 */ /* 0x000f260000300a00 */
[----:B------:R-:W-:Y:S01]  /*2ae30*/  MOV R14, R11 ;  /* 0x0000000b000e7202 */ /* 0x000fe20000000f00 */
[----:B------:R-:W-:Y:S01]  /*2ae40*/  IMAD.MOV.U32 R15, RZ, RZ, R10 ;  /* 0x000000ffff0f7224 */ /* 0x000fe200078e000a */
[----:B------:R0:W-:Y:S01]  /*2ae50*/  STL.64 [R1+0x230], R8 ;  /* 0x0002300801007387 */ /* 0x0001e20000100a00 */
[----:B------:R-:W5:Y:S03]  /*2ae60*/  LDL.LU.64 R10, [R1+0x4638] ;  /* 0x00463800010a7983 */ /* 0x000f660000300a00 */
[----:B0-----:R-:W5:Y:S01]  /*2ae70*/  LDL.LU.64 R8, [R1+0x4630] ;  /* 0x0046300001087983 */ /* 0x001f620000300a00 */
[----:B------:R-:W-:Y:S02]  /*2ae80*/  STL [R1+0x44c4], R14 ;  /* 0x0044c40e01007387 */ /* 0x000fe40000100800 */
[----:B------:R-:W-:Y:S01]  /*2ae90*/  STL [R1+0x44c0], R15 ;  /* 0x0044c00f01007387 */ /* 0x000fe20000100800 */
[----:B----4-:R0:W-:Y:S04]  /*2aea0*/  STL.64 [R1+0x45e8], R12 ;  /* 0x0045e80c01007387 */ /* 0x0101e80000100a00 */
[----:B0-----:R-:W5:Y:S02]  /*2aeb0*/  LDL.LU.64 R12, [R1+0x20] ;  /* 0x00002000010c7983 */ /* 0x001f640000300a00 */
[----:B-----5:R-:W-:Y:S01]  /*2aec0*/  HMMA.16816.F32.BF16 R8, R4, R12, R8 ;  /* 0x0000000c0408723c */ /* 0x020fe20000041808 */
[----:B------:R-:W-:Y:S11]  /*2aed0*/  IMAD.MOV.U32 R3, RZ, RZ, R13 ;  /* 0x000000ffff037224 */ /* 0x000ff600078e000d */
[----:B------:R-:W-:Y:S11]  /*2aee0*/  @!UPT UIADD3 URZ, URZ, URZ, URZ ;  /* 0x0000003f3f3ff290 */ /* 0x000ff6000fffe03f */
[----:B------:R0:W-:Y:S01]  /*2aef0*/  STL.64 [R1+0x220], R8 ;  /* 0x0002200801007387 */ /* 0x0001e20000100a00 */
[----:B------:R1:W-:Y:S01]  /*2af00*/  STL.64 [R1+0x228], R10 ;  /* 0x0002280a01007387 */ /* 0x0003e20000100a00 */
[----:B0-----:R-:W-:Y:S02]  /*2af10*/  MOV R9, R12 ;  /* 0x0000000c00097202 */ /* 0x001fe40000000f00 */
[----:B-1----:R-:W4:Y:S01]  /*2af20*/  LDL.LU.64 R10, [R1+0x4628] ;  /* 0x00462800010a7983 */ /* 0x002f220000300a00 */
[----:B------:R-:W5:Y:S02]  /*2af30*/  LDL.LU R8, [R1+0x4620] ;  /* 0x0046200001087983 */ /* 0x000f640000300800 */
[----:B------:R-:W2:Y:S02]  /*2af40*/  LDL.LU R12, [R1+0x330] ;  /* 0x00033000010c7983 */ /* 0x000ea40000300800 */
[----:B------:R-:W2:Y:S01]  /*2af50*/  LDL.LU R13, [R1+0x334] ;  /* 0x00033400010d7983 */ /* 0x000ea20000300800 */
[----:B------:R-:W2:Y:S01]  /*2af60*/  LDL.LU R14, [R1+0x338] ;  /* 0x00033800010e7983 */ /* 0x000ea20000300800 */
[----:B------:R-:W2:Y:S03]  /*2af70*/  LDL.LU R15, [R1+0x33c] ;  /* 0x00033c00010f7983 */ /* 0x000ea60000300800 */
[----:B--2---:R-:W-:Y:S01]  /*2af80*/  STL.64 [R1+0x45f8], R14 ;  /* 0x0045f80e01007387 */ /* 0x004fe20000100a00 */
[----:B------:R0:W-:Y:S03]  /*2af90*/  STL.64 [R1+0x45f0], R12 ;  /* 0x0045f00c01007387 */ /* 0x0001e60000100a00 */
[----:B0-----:R-:W2:Y:S01]  /*2afa0*/  LDL.LU R12, [R1+0x340] ;  /* 0x00034000010c7983 */ /* 0x001ea20000300800 */
[----:B------:R-:W2:Y:S02]  /*2afb0*/  LDL.LU R13, [R1+0x344] ;  /* 0x00034400010d7983 */ /* 0x000ea40000300800 */
[----:B----4-:R-:W-:Y:S02]  /*2afc0*/  STL.64 [R1+0x45b8], R10 ;  /* 0x0045b80a01007387 */ /* 0x010fe40000100a00 */
[----:B-----5:R0:W-:Y:S02]  /*2afd0*/  STL.64 [R1+0x45b0], R8 ;  /* 0x0045b00801007387 */ /* 0x0201e40000100a00 */
[----:B0-----:R-:W4:Y:S01]  /*2afe0*/  LDL.LU.64 R8, [R1+0x10] ;  /* 0x0000100001087983 */ /* 0x001f220000300a00 */
[----:B------:R-:W-:-:S02]  /*2aff0*/  MOV R14, R2 ;  /* 0x00000002000e7202 */ /* 0x000fc40000000f00 */
[----:B------:R-:W-:Y:S01]  /*2b000*/  MOV R15, R0 ;  /* 0x00000000000f7202 */ /* 0x000fe20000000f00 */
[C---:B----4-:R-:W-:Y:S01]  /*2b010*/  HMMA.16816.F32.BF16 R20, R4.reuse, R8, R20 ;  /* 0x000000080414723c */ /* 0x050fe20000041814 */
[----:B------:R-:W-:Y:S01]  /*2b020*/  IMAD.MOV.U32 R2, RZ, RZ, R8 ;  /* 0x000000ffff027224 */ /* 0x000fe200078e0008 */
[----:B------:R-:W-:Y:S11]  /*2b030*/  MOV R0, R9 ;  /* 0x0000000900007202 */ /* 0x000ff60000000f00 */
[----:B------:R-:W-:Y:S10]  /*2b040*/  @!UPT UIADD3 URZ, URZ, URZ, URZ ;  /* 0x0000003f3f3ff290 */ /* 0x000ff4000fffe03f */
[----:B------:R-:W-:Y:S01]  /*2b050*/  STL.64 [R1+0x210], R20 ;  /* 0x0002101401007387 */ /* 0x000fe20000100a00 */
[----:B------:R0:W-:Y:S03]  /*2b060*/  STL.64 [R1+0x218], R22 ;  /* 0x0002181601007387 */ /* 0x0001e60000100a00 */
[----:B0-----:R-:W4:Y:S01]  /*2b070*/  LDL.LU.64 R22, [R1+0x4618] ;  /* 0x0046180001167983 */ /* 0x001f220000300a00 */
[----:B------:R-:W4:Y:S02]  /*2b080*/  LDL.LU.64 R20, [R1+0x4610] ;  /* 0x0046100001147983 */ /* 0x000f240000300a00 */
[----:B------:R-:W5:Y:S01]  /*2b090*/  LDL.LU.64 R8, [R1+0xa0] ;  /* 0x0000a00001087983 */ /* 0x000f620000300a00 */
[----:B---3--:R-:W-:Y:S01]  /*2b0a0*/  MOV R27, R16 ;  /* 0x00000010001b7202 */ /* 0x008fe20000000f00 */
[----:B------:R-:W-:Y:S01]  /*2b0b0*/  IMAD.MOV.U32 R26, RZ, RZ, R17 ;  /* 0x000000ffff1a7224 */ /* 0x000fe200078e0011 */
[----:B----4-:R-:W-:Y:S01]  /*2b0c0*/  HMMA.16816.F32.BF16 R20, R4, R16, R20 ;  /* 0x000000100414723c */ /* 0x010fe20000041814 */
[----:B-----5:R0:W-:Y:S04]  /*2b0d0*/  STL.64 [R1+0x45d0], R8 ;  /* 0x0045d00801007387 */ /* 0x0201e80000100a00 */
[----:B0-----:R-:W3:Y:S01]  /*2b0e0*/  LDL.LU R8, [R1+0x310] ;  /* 0x0003100001087983 */ /* 0x001ee20000300800 */
[----:B------:R-:W3:Y:S02]  /*2b0f0*/  LDL.LU R9, [R1+0x314] ;  /* 0x0003140001097983 */ /* 0x000ee40000300800 */
[----:B------:R-:W3:Y:S02]  /*2b100*/  LDL.LU R10, [R1+0x318] ;  /* 0x00031800010a7983 */ /* 0x000ee40000300800 */
[----:B------:R-:W3:Y:S01]  /*2b110*/  LDL.LU R11, [R1+0x31c] ;  /* 0x00031c00010b7983 */ /* 0x000ee20000300800 */
[----:B------:R-:W4:Y:S11]  /*2b120*/  LDL.LU.64 R16, [R1+0x4608] ;  /* 0x0046080001107983 */ /* 0x000f360000300a00 */
[----:B------:R-:W-:Y:S01]  /*2b130*/  @!UPT UIADD3 URZ, URZ, URZ, URZ ;  /* 0x0000003f3f3ff290 */ /* 0x000fe2000fffe03f */
[----:B------:R0:W-:Y:S04]  /*2b140*/  STL.64 [R1+0x200], R20 ;  /* 0x0002001401007387 */ /* 0x0001e80000100a00 */
[----:B0-----:R-:W2:Y:S01]  /*2b150*/  LDL.LU.64 R20, [R1+0x4600] ;  /* 0x0046000001147983 */ /* 0x001ea20000300a00 */
[----:B------:R-:W-:Y:S02]  /*2b160*/  STL.64 [R1+0x45c8], R26 ;  /* 0x0045c81a01007387 */ /* 0x000fe40000100a00 */
[----:B------:R0:W-:Y:S02]  /*2b170*/  STL.64 [R1+0x45c0], R24 ;  /* 0x0045c01801007387 */ /* 0x0001e40000100a00 */
[----:B0-----:R-:W5:Y:S01]  /*2b180*/  LDL.LU R24, [R1+0x300] ;  /* 0x0003000001187983 */ /* 0x001f620000300800 */
[----:B------:R-:W5:Y:S02]  /*2b190*/  LDL.LU R25, [R1+0x304] ;  /* 0x0003040001197983 */ /* 0x000f640000300800 */
[----:B------:R-:W3:Y:S02]  /*2b1a0*/  LDL.LU R26, [R1+0x308] ;  /* 0x00030800011a7983 */ /* 0x000ee40000300800 */
[----:B------:R-:W3:Y:S01]  /*2b1b0*/  LDL.LU R27, [R1+0x30c] ;  /* 0x00030c00011b7983 */ /* 0x000ee20000300800 */
[----:B------:R-:W-:-:S02]  /*2b1c0*/  MOV R19, R23 ;  /* 0x0000001700137202 */ /* 0x000fc40000000f00 */
[----:B------:R-:W-:Y:S01]  /*2b1d0*/  MOV R18, R22 ;  /* 0x0000001600127202 */ /* 0x000fe20000000f00 */
[C---:B--2---:R-:W-:Y:S01]  /*2b1e0*/  HMMA.16816.F32.BF16 R12, R4.reuse, R20, R12 ;  /* 0x00000014040c723c */ /* 0x044fe2000004180c */
[----:B---3--:R-:W-:Y:S01]  /*2b1f0*/  STL.64 [R1+0x45e0], R26 ;  /* 0x0045e01a01007387 */ /* 0x008fe20000100a00 */
[----:B-----5:R0:W-:Y:S03]  /*2b200*/  STL.64 [R1+0x45d8], R24 ;  /* 0x0045d81801007387 */ /* 0x0201e60000100a00 */
[----:B0-----:R-:W2:Y:S01]  /*2b210*/  LDL.LU.64 R24, [R1+0xb0] ;  /* 0x0000b00001187983 */ /* 0x001ea20000300a00 */
[----:B------:R-:W-:Y:S02]  /*2b220*/  STL [R1+0x44dc], R19 ;  /* 0x0044dc1301007387 */ /* 0x000fe40000100800 */
[----:B------:R-:W-:Y:S11]  /*2b230*/  STL [R1+0x44d8], R18 ;  /* 0x0044d81201007387 */ /* 0x000ff60000100800 */
[----:B------:R-:W-:Y:S04]  /*2b240*/  @!UPT UIADD3 URZ, URZ, URZ, URZ ;  /* 0x0000003f3f3ff290 */ /* 0x000fe8000fffe03f */
[----:B------:R-:W-:Y:S01]  /*2b250*/  STL.64 [R1+0x1f0], R12 ;  /* 0x0001f00c01007387 */ /* 0x000fe20000100a00 */
[----:B------:R0:W-:Y:S04]  /*2b260*/  STL.64 [R1+0x1f8], R14 ;  /* 0x0001f80e01007387 */ /* 0x0001e80000100a00 */
[----:B0-----:R-:W4:Y:S01]  /*2b270*/  LDL.LU.64 R14, [R1+0x45f8] ;  /* 0x0045f800010e7983 */ /* 0x001f220000300a00 */
[----:B------:R-:W4:Y:S02]  /*2b280*/  LDL.LU.64 R12, [R1+0x45f0] ;  /* 0x0045f000010c7983 */ /* 0x000f240000300a00 */
[----:B------:R0:W-:Y:S02]  /*2b290*/  STL [R1+0x44ec], R20 ;  /* 0x0044ec1401007387 */ /* 0x0001e40000100800 */
[----:B------:R1:W-:Y:S01]  /*2b2a0*/  STL [R1+0x44e8], R21 ;  /* 0x0044e81501007387 */ /* 0x0003e20000100800 */
[----:B0-----:R-:W3:Y:S01]  /*2b2b0*/  LDL.LU R20, [R1+0x320] ;  /* 0x0003200001147983 */ /* 0x001ee20000300800 */
[----:B-1----:R-:W3:Y:S02]  /*2b2c0*/  LDL.LU R21, [R1+0x324] ;  /* 0x0003240001157983 */ /* 0x002ee40000300800 */
[----:B------:R-:W3:Y:S02]  /*2b2d0*/  LDL.LU R22, [R1+0x328] ;  /* 0x0003280001167983 */ /* 0x000ee40000300800 */
[----:B------:R-:W3:Y:S01]  /*2b2e0*/  LDL.LU R23, [R1+0x32c] ;  /* 0x00032c0001177983 */ /* 0x000ee20000300800 */
[C---:B----4-:R-:W-:Y:S11]  /*2b2f0*/  HMMA.16816.F32.BF16 R12, R4.reuse, R16, R12 ;  /* 0x00000010040c723c */ /* 0x050ff6000004180c */
[----:B------:R-:W-:Y:S11]  /*2b300*/  @!UPT UIADD3 URZ, URZ, URZ, URZ ;  /* 0x0000003f3f3ff290 */ /* 0x000ff6000fffe03f */
[----:B------:R-:W-:Y:S01]  /*2b310*/  @!UPT UIADD3 URZ, URZ, URZ, URZ ;  /* 0x0000003f3f3ff290 */ /* 0x000fe2000fffe03f */
[----:B------:R0:W-:Y:S01]  /*2b320*/  STL.64 [R1+0x1e0], R12 ;  /* 0x0001e00c01007387 */ /* 0x0001e20000100a00 */
[----:B------:R-:W-:Y:S03]  /*2b330*/  STL.64 [R1+0x1e8], R14 ;  /* 0x0001e80e01007387 */ /* 0x000fe60000100a00 */
[----:B0-----:R-:W3:Y:S01]  /*2b340*/  LDL.LU.64 R12, [R1+0x45e8] ;  /* 0x0045e800010c7983 */ /* 0x001ee20000300a00 */
[C---:B--2---:R-:W-:Y:S01]  /*2b350*/  HMMA.16816.F32.BF16 R8, R4.reuse, R24, R8 ;  /* 0x000000180408723c */ /* 0x044fe20000041808 */
[----:B------:R0:W-:Y:S02]  /*2b360*/  STL [R1+0x44f4], R16 ;  /* 0x0044f41001007387 */ /* 0x0001e40000100800 */
[----:B------:R1:W-:Y:S01]  /*2b370*/  STL [R1+0x44f0], R17 ;  /* 0x0044f01101007387 */ /* 0x0003e20000100800 */
[----:B0-----:R-:W2:Y:S01]  /*2b380*/  LDL.LU R16, [R1+0x2f0] ;  /* 0x0002f00001107983 */ /* 0x001ea20000300800 */
[----:B-1----:R-:W2:Y:S02]  /*2b390*/  LDL.LU R17, [R1+0x2f4] ;  /* 0x0002f40001117983 */ /* 0x002ea40000300800 */
[----:B------:R-:W2:Y:S02]  /*2b3a0*/  LDL.LU R18, [R1+0x2f8] ;  /* 0x0002f80001127983 */ /* 0x000ea40000300800 */
[----:B------:R-:W2:Y:S01]  /*2b3b0*/  LDL.LU R19, [R1+0x2fc] ;  /* 0x0002fc0001137983 */ /* 0x000ea20000300800 */
[----:B---3--:R-:W-:Y:S01]  /*2b3c0*/  HMMA.16816.F32.BF16 R20, R4, R12, R20 ;  /* 0x0000000c0414723c */ /* 0x008fe20000041814 */
[----:B------:R0:W-:Y:S04]  /*2b3d0*/  STL.64 [R1+0x45a0], R12 ;  /* 0x0045a00c01007387 */ /* 0x0001e80000100a00 */
[----:B0-----:R-:W3:Y:S11]  /*2b3e0*/  LDL.LU R12, [R1+0x2e0] ;  /* 0x0002e000010c7983 */ /* 0x001ef60000300800 */
[----:B------:R-:W-:Y:S07]  /*2b3f0*/  @!UPT UIADD3 URZ, URZ, URZ, URZ ;  /* 0x0000003f3f3ff290 */ /* 0x000fee000fffe03f */
[----:B------:R-:W-:Y:S01]  /*2b400*/  STL.64 [R1+0x1d0], R20 ;  /* 0x0001d01401007387 */ /* 0x000fe20000100a00 */
[----:B------:R0:W-:Y:S02]  /*2b410*/  STL.64 [R1+0x1d8], R22 ;  /* 0x0001d81601007387 */ /* 0x0001e40000100a00 */
[----:B------:R-:W3:Y:S02]  /*2b420*/  LDL.LU R13, [R1+0x2e4] ;  /* 0x0002e400010d7983 */ /* 0x000ee40000300800 */
[----:B------:R-:W4:Y:S01]  /*2b430*/  LDL.LU.64 R26, [R1+0x45e0] ;  /* 0x0045e000011a7983 */ /* 0x000f220000300a00 */
[----:B0-----:R-:W-:Y:S01]  /*2b440*/  MOV R22, R24 ;  /* 0x0000001800167202 */ /* 0x001fe20000000f00 */
[----:B------:R-:W-:Y:S02]  /*2b450*/  IMAD.MOV.U32 R23, RZ, RZ, R25 ;  /* 0x000000ffff177224 */ /* 0x000fe400078e0019 */
[----:B------:R-:W4:Y:S01]  /*2b460*/  LDL.LU.64 R24, [R1+0x45d8] ;  /* 0x0045d80001187983 */ /* 0x000f220000300a00 */
[----:B------:R0:W-:Y:S03]  /*2b470*/  STL.64 [R1+0x1c0], R8 ;  /* 0x0001c00801007387 */ /* 0x0001e60000100a00 */
[----:B0-----:R-:W4:Y:S01]  /*2b480*/  LDL.LU.64 R8, [R1+0x45d0] ;  /* 0x0045d00001087983 */ /* 0x001f220000300a00 */
[----:B------:R-:W-:Y:S01]  /*2b490*/  MOV R15, R28 ;  /* 0x0000001c000f7202 */ /* 0x000fe20000000f00 */
[----:B------:R-:W-:Y:S01]  /*2b4a0*/  IMAD.MOV.U32 R14, RZ, RZ, R29 ;  /* 0x000000ffff0e7224 */ /* 0x000fe200078e001d */
[----:B------:R-:W-:-:S02]  /*2b4b0*/  MOV R28, R11 ;  /* 0x0000000b001c7202 */ /* 0x000fc40000000f00 */
[----:B------:R-:W-:-:S03]  /*2b4c0*/  MOV R29, R10 ;  /* 0x0000000a001d7202 */ /* 0x000fc60000000f00 */
[----:B------:R-:W-:Y:S02]  /*2b4d0*/  STL [R1+0x43fc], R28 ;  /* 0x0043fc1c01007387 */ /* 0x000fe40000100800 */
[----:B------:R-:W-:Y:S01]  /*2b4e0*/  STL [R1+0x43f8], R29 ;  /* 0x0043f81d01007387 */ /* 0x000fe20000100800 */
[C---:B----4-:R-:W-:Y:S01]  /*2b4f0*/  HMMA.16816.F32.BF16 R24, R4.reuse, R8, R24 ;  /* 0x000000080418723c */ /* 0x050fe20000041818 */
[----:B------:R-:W-:Y:S01]  /*2b500*/  IMAD.MOV.U32 R20, RZ, RZ, R8 ;  /* 0x000000ffff147224 */ /* 0x000fe200078e0008 */
[----:B------:R-:W-:Y:S11]  /*2b510*/  MOV R21, R9 ;  /* 0x0000000900157202 */ /* 0x000ff60000000f00 */
[----:B------:R-:W-:Y:S10]  /*2b520*/  @!UPT UIADD3 URZ, URZ, URZ, URZ ;  /* 0x0000003f3f3ff290 */ /* 0x000ff4000fffe03f */
[----:B------:R-:W-:Y:S01]  /*2b530*/  STL.64 [R1+0x1b0], R24 ;  /* 0x0001b01801007387 */ /* 0x000fe20000100a00 */
[----:B------:R0:W-:Y:S03]  /*2b540*/  STL.64 [R1+0x1b8], R26 ;  /* 0x0001b81a01007387 */ /* 0x0001e60000100a00 */
[----:B0-----:R-:W4:Y:S01]  /*2b550*/  LDL.LU.64 R26, [R1+0x45c8] ;  /* 0x0045c800011a7983 */ /* 0x001f220000300a00 */
[----:B------:R-:W5:Y:S02]  /*2b560*/  LDL.LU.64 R24, [R1+0x45c0] ;  /* 0x0045c00001187983 */ /* 0x000f640000300a00 */
[----:B------:R-:W2:Y:S02]  /*2b570*/  LDL.LU.64 R10, [R1+0x45b8] ;  /* 0x0045b800010a7983 */ /* 0x000ea40000300a00 */
[----:B------:R-:W2:Y:S01]  /*2b580*/  LDL.LU.64 R8, [R1+0x45b0] ;  /* 0x0045b00001087983 */ /* 0x000ea20000300a00 */
[----:B------:R-:W-:Y:S01]  /*2b590*/  STL.64 [R1+0x4500], R22 ;  /* 0x0045001601007387 */ /* 0x000fe20000100a00 */
[----:B------:R0:W-:Y:S03]  /*2b5a0*/  STL.64 [R1+0x44f8], R20 ;  /* 0x0044f81401007387 */ /* 0x0001e60000100a00 */
[----:B0-----:R-:W2:Y:S02]  /*2b5b0*/  LDL.LU.64 R20, [R1+0x90] ;  /* 0x0000900001147983 */ /* 0x001ea40000300a00 */
[----:B--2---:R-:W-:Y:S11]  /*2b5c0*/  HMMA.16816.F32.BF16 R16, R4, R20, R16 ;  /* 0x000000140410723c */ /* 0x004ff60000041810 */
[----:B------:R-:W-:Y:S11]  /*2b5d0*/  @!UPT UIADD3 URZ, URZ, URZ, URZ ;  /* 0x0000003f3f3ff290 */ /* 0x000ff6000fffe03f */
[----:B------:R-:W-:Y:S01]  /*2b5e0*/  @!UPT UIADD3 URZ, URZ, URZ, URZ ;  /* 0x0000003f3f3ff290 */ /* 0x000fe2000fffe03f */
[----:B------:R-:W-:Y:S01]  /*2b5f0*/  STL.64 [R1+0x1a0], R16 ;  /* 0x0001a01001007387 */ /* 0x000fe20000100a00 */
[----:B------:R0:W-:Y:S02]  /*2b600*/  STL.64 [R1+0x1a8], R18 ;  /* 0x0001a81201007387 */ /* 0x0001e40000100a00 */
[----:B0-----:R-:W-:Y:S01]  /*2b610*/  MOV R19, R20 ;  /* 0x0000001400137202 */ /* 0x001fe20000000f00 */
[----:B------:R-:W-:Y:S01]  /*2b620*/  IMAD.MOV.U32 R18, RZ, RZ, R21 ;  /* 0x000000ffff127224 */ /* 0x000fe200078e0015 */
[----:B------:R-:W2:Y:S01]  /*2b630*/  LDL.LU R20, [R1+0x110] ;  /* 0x0001100001147983 */ /* 0x000ea20000300800 */
        /* <DEDUP_REMOVED lines=9> */
[----:B------:R0:W-:Y:S04]  /*2b6d0*/  STL.64 [R1+0x4528], R20 ;  /* 0x0045281401007387 */ /* 0x0001e80000100a00 */
[----:B0-----:R-:W3:Y:S02]  /*2b6e0*/  LDL.LU.64 R20, [R1+0x80] ;  /* 0x0000800001147983 */ /* 0x001ee40000300a00 */
[----:B---3--:R-:W-:Y:S01]  /*2b6f0*/  HMMA.16816.F32.BF16 R12, R4, R20, R12 ;  /* 0x00000014040c723c */ /* 0x008fe2000004180c */
[----:B------:R-:W-:Y:S01]  /*2b700*/  IMAD.MOV.U32 R16, RZ, RZ, R20 ;  /* 0x000000ffff107224 */ /* 0x000fe200078e0014 */
[----:B------:R-:W-:-:S05]  /*2b710*/  MOV R17, R21 ;  /* 0x0000001500117202 */ /* 0x000fca0000000f00 */
[----:B-----5:R-:W-:Y:S02]  /*2b720*/  MOV R20, R25 ;  /* 0x0000001900147202 */ /* 0x020fe40000000f00 */
[----:B------:R-:W-:Y:S01]  /*2b730*/  MOV R21, R24 ;  /* 0x0000001800157202 */ /* 0x000fe20000000f00 */
[----:B--2---:R-:W-:Y:S02]  /*2b740*/  MOV R24, R9 ;  /* 0x0000000900187202 */ /* 0x004fe40000000f00 */
[----:B------:R-:W-:-:S11]  /*2b750*/  IMAD.MOV.U32 R25, RZ, RZ, R8 ;  /* 0x000000ffff197224 */ /* 0x000fd600078e0008 */
[----:B------:R-:W-:Y:S01]  /*2b760*/  STL.64 [R1+0x190], R12 ;  /* 0x0001900c01007387 */ /* 0x000fe20000100a00 */
[----:B------:R-:W-:Y:S02]  /*2b770*/  STL.64 [R1+0x4540], R20 ;  /* 0x0045401401007387 */ /* 0x000fe40000100a00 */
[----:B------:R-:W-:Y:S02]  /*2b780*/  STL.64 [R1+0x4520], R18 ;  /* 0x0045201201007387 */ /* 0x000fe40000100a00 */
[----:B------:R0:W-:Y:S01]  /*2b790*/  STL.64 [R1+0x4518], R16 ;  /* 0x0045181001007387 */ /* 0x0001e20000100a00 */
[----:B------:R-:W-:Y:S01]  /*2b7a0*/  MOV R28, R14 ;  /* 0x0000000e001c7202 */ /* 0x000fe20000000f00 */
[----:B------:R-:W-:Y:S01]  /*2b7b0*/  IMAD.MOV.U32 R29, RZ, RZ, R15 ;  /* 0x000000ffff1d7224 */ /* 0x000fe200078e000f */
[----:B0-----:R-:W2:Y:S01]  /*2b7c0*/  LDL.LU R16, [R1+0x120] ;  /* 0x0001200001107983 */ /* 0x001ea20000300800 */
[----:B------:R-:W2:Y:S02]  /*2b7d0*/  LDL.LU R17, [R1+0x124] ;  /* 0x0001240001117983 */ /* 0x000ea40000300800 */
[----:B------:R-:W3:Y:S02]  /*2b7e0*/  LDL.LU R18, [R1+0x128] ;  /* 0x0001280001127983 */ /* 0x000ee40000300800 */
[----:B------:R-:W3:Y:S01]  /*2b7f0*/  LDL.LU R19, [R1+0x12c] ;  /* 0x00012c0001137983 */ /* 0x000ee20000300800 */
[----:B------:R-:W5:Y:S01]  /*2b800*/  LDL.LU R12, [R1+0x180] ;  /* 0x00018000010c7983 */ /* 0x000f620000300800 */
[----:B------:R-:W-:Y:S01]  /*2b810*/  IMAD.MOV.U32 R20, RZ, RZ, R11 ;  /* 0x000000ffff147224 */ /* 0x000fe200078e000b */
[----:B------:R-:W-:Y:S01]  /*2b820*/  MOV R21, R10 ;  /* 0x0000000a00157202 */ /* 0x000fe20000000f00 */
[----:B------:R-:W5:Y:S01]  /*2b830*/  LDL.LU R13, [R1+0x184] ;  /* 0x00018400010d7983 */ /* 0x000f620000300800 */
[----:B------:R-:W5:Y:S01]  /*2b840*/  LDL.LU R14, [R1+0x188] ;  /* 0x00018800010e7983 */ /* 0x000f620000300800 */
[----:B------:R-:W5:Y:S02]  /*2b850*/  LDL.LU R15, [R1+0x18c] ;  /* 0x00018c00010f7983 */ /* 0x000f640000300800 */
[----:B------:R-:W5:Y:S02]  /*2b860*/  LDL.LU.64 R8, [R1+0x70] ;  /* 0x0000700001087983 */ /* 0x000f640000300a00 */
[----:B------:R-:W-:Y:S01]  /*2b870*/  STL.64 [R1+0x4578], R24 ;  /* 0x0045781801007387 */ /* 0x000fe20000100a00 */
[----:B------:R0:W-:Y:S04]  /*2b880*/  STL.64 [R1+0x4558], R20 ;  /* 0x0045581401007387 */ /* 0x0001e80000100a00 */
[----:B0-----:R-:W2:Y:S01]  /*2b890*/  LDL.LU R20, [R1+0x150] ;  /* 0x0001500001147983 */ /* 0x001ea20000300800 */
[----:B------:R-:W2:Y:S02]  /*2b8a0*/  LDL.LU R21, [R1+0x154] ;  /* 0x0001540001157983 */ /* 0x000ea40000300800 */
[----:B------:R-:W2:Y:S02]  /*2b8b0*/  LDL.LU R22, [R1+0x158] ;  /* 0x0001580001167983 */ /* 0x000ea40000300800 */
[----:B------:R-:W2:Y:S01]  /*2b8c0*/  LDL.LU R23, [R1+0x15c] ;  /* 0x00015c0001177983 */ /* 0x000ea20000300800 */
[----:B------:R-:W3:Y:S01]  /*2b8d0*/  LDL.LU R24, [R1+0xc0] ;  /* 0x0000c00001187983 */ /* 0x000ee20000300800 */
[----:B------:R-:W3:Y:S03]  /*2b8e0*/  LDL.LU R25, [R1+0xc4] ;  /* 0x0000c40001197983 */ /* 0x000ee60000300800 */
[----:B--2---:R-:W-:Y:S01]  /*2b8f0*/  STL.64 [R1+0x4570], R22 ;  /* 0x0045701601007387 */ /* 0x004fe20000100a00 */
[----:B------:R0:W-:Y:S03]  /*2b900*/  STL.64 [R1+0x4568], R20 ;  /* 0x0045681401007387 */ /* 0x0001e60000100a00 */
[----:B0-----:R-:W2:Y:S01]  /*2b910*/  LDL.LU R20, [R1+0x160] ;  /* 0x0001600001147983 */ /* 0x001ea20000300800 */
[----:B------:R-:W2:Y:S02]  /*2b920*/  LDL.LU R21, [R1+0x164] ;  /* 0x0001640001157983 */ /* 0x000ea40000300800 */
[----:B------:R-:W2:Y:S02]  /*2b930*/  LDL.LU R22, [R1+0x168] ;  /* 0x0001680001167983 */ /* 0x000ea40000300800 */
[----:B------:R-:W2:Y:S01]  /*2b940*/  LDL.LU R23, [R1+0x16c] ;  /* 0x00016c0001177983 */ /* 0x000ea20000300800 */
[----:B-----5:R-:W-:Y:S01]  /*2b950*/  HMMA.16816.F32.BF16 R4, R4, R8, R12 ;  /* 0x000000080404723c */ /* 0x020fe2000004180c */
[----:B--2---:R-:W-:Y:S01]  /*2b960*/  STL.64 [R1+0x4588], R22 ;  /* 0x0045881601007387 */ /* 0x004fe20000100a00 */
[----:B------:R0:W-:Y:S03]  /*2b970*/  STL.64 [R1+0x4580], R20 ;  /* 0x0045801401007387 */ /* 0x0001e60000100a00 */
[----:B0-----:R-:W2:Y:S01]  /*2b980*/  LDL.LU R20, [R1+0x170] ;  /* 0x0001700001147983 */ /* 0x001ea20000300800 */
[----:B------:R-:W2:Y:S02]  /*2b990*/  LDL.LU R21, [R1+0x174] ;  /* 0x0001740001157983 */ /* 0x000ea40000300800 */
[----:B------:R-:W2:Y:S02]  /*2b9a0*/  LDL.LU R22, [R1+0x178] ;  /* 0x0001780001167983 */ /* 0x000ea40000300800 */
[----:B------:R-:W2:Y:S01]  /*2b9b0*/  LDL.LU R23, [R1+0x17c] ;  /* 0x00017c0001177983 */ /* 0x000ea20000300800 */
[----:B---3--:R-:W-:Y:S01]  /*2b9c0*/  STL.64 [R1+0x4538], R18 ;  /* 0x0045381201007387 */ /* 0x008fe20000100a00 */
[----:B------:R0:W-:Y:S03]  /*2b9d0*/  STL.64 [R1+0x4530], R16 ;  /* 0x0045301001007387 */ /* 0x0001e60000100a00 */
[----:B0-----:R-:W3:Y:S01]  /*2b9e0*/  LDL.LU R16, [R1+0x130] ;  /* 0x0001300001107983 */ /* 0x001ee20000300800 */
[----:B------:R-:W3:Y:S02]  /*2b9f0*/  LDL.LU R17, [R1+0x134] ;  /* 0x0001340001117983 */ /* 0x000ee40000300800 */
[----:B------:R-:W5:Y:S02]  /*2ba00*/  LDL.LU R18, [R1+0x138] ;  /* 0x0001380001127983 */ /* 0x000f640000300800 */
[----:B------:R-:W5:Y:S01]  /*2ba10*/  LDL.LU R19, [R1+0x13c] ;  /* 0x00013c0001137983 */ /* 0x000f620000300800 */
[----:B------:R-:W-:-:S02]  /*2ba20*/  MOV R14, R8 ;  /* 0x00000008000e7202 */ /* 0x000fc40000000f00 */
[----:B------:R-:W-:Y:S01]  /*2ba30*/  MOV R15, R9 ;  /* 0x00000009000f7202 */ /* 0x000fe20000000f00 */
[----:B-----5:R-:W-:Y:S01]  /*2ba40*/  STL.64 [R1+0x4550], R18 ;  /* 0x0045501201007387 */ /* 0x020fe20000100a00 */
[----:B---3--:R0:W-:Y:S03]  /*2ba50*/  STL.64 [R1+0x4548], R16 ;  /* 0x0045481001007387 */ /* 0x0081e60000100a00 */
[----:B0-----:R-:W3:Y:S01]  /*2ba60*/  LDL.LU R16, [R1+0x140] ;  /* 0x0001400001107983 */ /* 0x001ee20000300800 */
[----:B------:R-:W3:Y:S02]  /*2ba70*/  LDL.LU R17, [R1+0x144] ;  /* 0x0001440001117983 */ /* 0x000ee40000300800 */
[----:B------:R-:W3:Y:S02]  /*2ba80*/  LDL.LU R18, [R1+0x148] ;  /* 0x0001480001127983 */ /* 0x000ee40000300800 */
[----:B------:R-:W3:Y:S01]  /*2ba90*/  LDL.LU R19, [R1+0x14c] ;  /* 0x00014c0001137983 */ /* 0x000ee20000300800 */
[----:B------:R-:W5:Y:S01]  /*2baa0*/  LDL.LU.64 R12, [R1+0x45a0] ;  /* 0x0045a000010c7983 */ /* 0x000f620000300a00 */
[----:B------:R-:W-:Y:S02]  /*2bab0*/  STL.64 [R1+0x180], R4 ;  /* 0x0001800401007387 */ /* 0x000fe40000100a00 */
[----:B------:R-:W-:Y:S02]  /*2bac0*/  STL.64 [R1+0x188], R6 ;  /* 0x0001880601007387 */ /* 0x000fe40000100a00 */
[----:B------:R-:W2:Y:S01]  /*2bad0*/  LDL.LU.64 R10, [R1+0x4598] ;  /* 0x00459800010a7983 */ /* 0x000ea20000300a00 */
[----:B------:R-:W2:Y:S04]  /*2bae0*/  LDL.LU.64 R8, [R1+0x4590] ;  /* 0x0045900001087983 */ /* 0x000ea80000300a00 */
[----:B------:R-:W0:Y:S01]  /*2baf0*/  LDSM.16.MT88.4 R4, [R3+0x1a000] ;  /* 0x01a000000304783b */ /* 0x000e220000004200 */
[----:B------:R-:W-:Y:S03]  /*2bb00*/  STL.64 [R1+0x44d0], R14 ;  /* 0x0044d00e01007387 */ /* 0x000fe60000100a00 */
[----:B-----5:R4:W-:Y:S02]  /*2bb10*/  STL.64 [R1+0x44c8], R12 ;  /* 0x0044c80c01007387 */ /* 0x0209e40000100a00 */
[----:B----4-:R-:W-:Y:S01]  /*2bb20*/  IMAD.MOV.U32 R12, RZ, RZ, R27 ;  /* 0x000000ffff0c7224 */ /* 0x010fe200078e001b */
[----:B------:R-:W-:-:S02]  /*2bb30*/  MOV R13, R26 ;  /* 0x0000001a000d7202 */ /* 0x000fc40000000f00 */
[C---:B--2---:R-:W-:Y:S01]  /*2bb40*/  HMMA.16816.F32.BF16 R24, R8.reuse, R24, R20 ;  /* 0x000000180818723c */ /* 0x044fe20000041814 */
[----:B0-----:R-:W-:Y:S01]  /*2bb50*/  STL.64 [R1+0x4470], R6 ;  /* 0x0044700601007387 */ /* 0x001fe20000100a00 */
[----:B------:R0:W-:Y:S03]  /*2bb60*/  STL.64 [R1+0x4468], R4 ;  /* 0x0044680401007387 */ /* 0x0001e60000100a00 */
[----:B0-----:R-:W2:Y:S01]  /*2bb70*/  LDL.LU R4, [R1+0x100] ;  /* 0x0001000001047983 */ /* 0x001ea20000300800 */
[----:B------:R-:W2:Y:S02]  /*2bb80*/  LDL.LU R5, [R1+0x104] ;  /* 0x0001040001057983 */ /* 0x000ea40000300800 */
[----:B------:R-:W2:Y:S02]  /*2bb90*/  LDL.LU R6, [R1+0x108] ;  /* 0x0001080001067983 */ /* 0x000ea40000300800 */
[----:B------:R-:W2:Y:S01]  /*2bba0*/  LDL.LU R7, [R1+0x10c] ;  /* 0x00010c0001077983 */ /* 0x000ea20000300800 */
[----:B------:R-:W4:Y:S01]  /*2bbb0*/  LDL.LU.64 R22, [R1+0x4588] ;  /* 0x0045880001167983 */ /* 0x000f220000300a00 */
[----:B------:R-:W4:Y:S11]  /*2bbc0*/  LDL.LU.64 R20, [R1+0x4580] ;  /* 0x0045800001147983 */ /* 0x000f360000300a00 */
[----:B------:R0:W-:Y:S01]  /*2bbd0*/  STL.64 [R1+0x170], R24 ;  /* 0x0001701801007387 */ /* 0x0001e20000100a00 */
[----:B------:R4:W-:Y:S03]  /*2bbe0*/  STL.64 [R1+0x178], R26 ;  /* 0x0001781a01007387 */ /* 0x0009e60000100a00 */
[----:B0-----:R-:W4:Y:S02]  /*2bbf0*/  LDL.LU.64 R24, [R1+0x4578] ;  /* 0x0045780001187983 */ /* 0x001f240000300a00 */
[C---:B----4-:R-:W-:Y:S02]  /*2bc00*/  HMMA.16816.F32.BF16 R24, R8.reuse, R24, R20 ;  /* 0x000000180818723c */ /* 0x050fe40000041814 */
[----:B------:R-:W4:Y:S01]  /*2bc10*/  LDL.LU.64 R22, [R1+0x4570] ;  /* 0x0045700001167983 */ /* 0x000f220000300a00 */
[----:B------:R-:W4:Y:S11]  /*2bc20*/  LDL.LU.64 R20, [R1+0x4568] ;  /* 0x0045680001147983 */ /* 0x000f360000300a00 */
[----:B------:R-:W-:Y:S09]  /*2bc30*/  @!UPT UIADD3 URZ, URZ, URZ, URZ ;  /* 0x0000003f3f3ff290 */ /* 0x000ff2000fffe03f */
[----:B------:R0:W-:Y:S01]  /*2bc40*/  STL.64 [R1+0x160], R24 ;  /* 0x0001601801007387 */ /* 0x0001e20000100a00 */
[----:B------:R4:W-:Y:S03]  /*2bc50*/  STL.64 [R1+0x168], R26 ;  /* 0x0001681a01007387 */ /* 0x0009e60000100a00 */
[----:B0-----:R-:W4:Y:S02]  /*2bc60*/  LDL.LU.64 R24, [R1+0x4560] ;  /* 0x0045600001187983 */ /* 0x001f240000300a00 */
[C---:B----4-:R-:W-:Y:S02]  /*2bc70*/  HMMA.16816.F32.BF16 R24, R8.reuse, R24, R20 ;  /* 0x000000180818723c */ /* 0x050fe40000041814 */
[----:B------:R-:W3:Y:S11]  /*2bc80*/  LDL.LU.64 R20, [R1+0x4558] ;  /* 0x0045580001147983 */ /* 0x000ef60000300a00 */
[----:B------:R-:W-:Y:S10]  /*2bc90*/  @!UPT UIADD3 URZ, URZ, URZ, URZ ;  /* 0x0000003f3f3ff290 */ /* 0x000ff4000fffe03f */
[----:B------:R-:W-:Y:S01]  /*2bca0*/  STL.64 [R1+0x150], R24 ;  /* 0x0001501801007387 */ /* 0x000fe20000100a00 */
[----:B------:R-:W-:Y:S02]  /*2bcb0*/  STL.64 [R1+0x158], R26 ;  /* 0x0001581a01007387 */ /* 0x000fe40000100a00 */
[----:B------:R-:W0:Y:S02]  /*2bcc0*/  LDSM.16.MT88.4 R24, [R3+0x1a100] ;  /* 0x01a100000318783b */ /* 0x000e240000004200 */
[----:B0-----:R-:W-:Y:S02]  /*2bcd0*/  STL [R1+0x431c], R24 ;  /* 0x00431c1801007387 */ /* 0x001fe40000100800 */
[----:B------:R-:W-:Y:S02]  /*2bce0*/  STL [R1+0x4318], R25 ;  /* 0x0043181901007387 */ /* 0x000fe40000100800 */
[----:B------:R-:W-:Y:S02]  /*2bcf0*/  STL [R1+0x4314], R26 ;  /* 0x0043141a01007387 */ /* 0x000fe40000100800 */
        /* <DEDUP_REMOVED lines=17> */
[----:B------:R-:W4:Y:S11]  /*2be10*/  LDL.LU.64 R16, [R1+0x4518] ;  /* 0x0045180001107983 */ /* 0x000f360000300a00 */
[----:B------:R-:W-:Y:S09]  /*2be20*/  @!UPT UIADD3 URZ, URZ, URZ, URZ ;  /* 0x0000003f3f3ff290 */ /* 0x000ff2000fffe03f */
[----:B------:R-:W-:Y:S01]  /*2be30*/  STL.64 [R1+0x120], R20 ;  /* 0x0001201401007387 */ /* 0x000fe20000100a00 */
[----:B------:R0:W-:Y:S03]  /*2be40*/  STL.64 [R1+0x128], R22 ;  /* 0x0001281601007387 */ /* 0x0001e60000100a00 */
[----:B0-----:R-:W5:Y:S01]  /*2be50*/  LDL.LU.64 R22, [R1+0x4510] ;  /* 0x0045100001167983 */ /* 0x001f620000300a00 */
[----:B------:R-:W5:Y:S01]  /*2be60*/  LDL.LU.64 R20, [R1+0x4508] ;  /* 0x0045080001147983 */ /* 0x000f620000300a00 */
[----:B------:R-:W-:Y:S01]  /*2be70*/  MOV R24, R2 ;  /* 0x0000000200187202 */ /* 0x000fe20000000f00 */
[----:B------:R-:W-:Y:S01]  /*2be80*/  IMAD.MOV.U32 R25, RZ, RZ, R0 ;  /* 0x000000ffff197224 */ /* 0x000fe200078e0000 */
[C---:B--2---:R-:W-:Y:S08]  /*2be90*/  HMMA.16816.F32.BF16 R4, R8.reuse, R12, R4 ;  /* 0x0000000c0804723c */ /* 0x044ff00000041804 */
[----:B-----5:R-:W-:Y:S01]  /*2bea0*/  HMMA.16816.F32.BF16 R24, R8, R24, R20 ;  /* 0x000000180818723c */ /* 0x020fe20000041814 */
[----:B------:R-:W2:Y:S01]  /*2beb0*/  LDL.LU.64 R22, [R1+0x4500] ;  /* 0x0045000001167983 */ /* 0x000ea20000300a00 */
[----:B------:R-:W5:Y:S11]  /*2bec0*/  LDL.LU.64 R20, [R1+0x44f8] ;  /* 0x0044f80001147983 */ /* 0x000f760000300a00 */
[----:B------:R-:W-:Y:S11]  /*2bed0*/  @!UPT UIADD3 URZ, URZ, URZ, URZ ;  /* 0x0000003f3f3ff290 */ /* 0x000ff6000fffe03f */
[----:B------:R-:W-:Y:S01]  /*2bee0*/  IMAD.MOV.U32 R0, RZ, RZ, R27 ;  /* 0x000000ffff007224 */ /* 0x000fe200078e001b */
[----:B------:R-:W-:Y:S02]  /*2bef0*/  MOV R2, R26 ;  /* 0x0000001a00027202 */ /* 0x000fe40000000f00 */
[----:B------:R-:W-:Y:S01]  /*2bf00*/  MOV R3, R25 ;  /* 0x0000001900037202 */ /* 0x000fe20000000f00 */
[----:B------:R-:W-:Y:S01]  /*2bf10*/  STL [R1+0x110], R24 ;  /* 0x0001101801007387 */ /* 0x000fe20000100800 */
[----:B------:R-:W-:Y:S02]  /*2bf20*/  STL [R1+0x4328], R0 ;  /* 0x0043280001007387 */ /* 0x000fe40000100800 */
[----:B------:R-:W-:Y:S01]  /*2bf30*/  STL [R1+0x4324], R2 ;  /* 0x0043240201007387 */ /* 0x000fe20000100800 */
[----:B------:R-:W-:Y:S01]  /*2bf40*/  MOV R25, R4 ;  /* 0x0000000400197202 */ /* 0x000fe20000000f00 */
[----:B------:R-:W-:Y:S01]  /*2bf50*/  STL [R1+0x4320], R3 ;  /* 0x0043200301007387 */ /* 0x000fe20000100800 */
[----:B------:R0:W-:Y:S01]  /*2bf60*/  STL [R1+0x10c], R7 ;  /* 0x00010c0701007387 */ /* 0x0001e20000100800 */
[----:B------:R-:W-:Y:S01]  /*2bf70*/  MOV R26, R5 ;  /* 0x00000005001a7202 */ /* 0x000fe20000000f00 */
[----:B------:R-:W2:Y:S02]  /*2bf80*/  LDL.LU R4, [R1+0x280] ;  /* 0x0002800001047983 */ /* 0x000ea40000300800 */
[----:B------:R-:W-:Y:S01]  /*2bf90*/  IMAD.MOV.U32 R27, RZ, RZ, R6 ;  /* 0x000000ffff1b7224 */ /* 0x000fe200078e0006 */
[----:B------:R-:W2:Y:S01]  /*2bfa0*/  LDL.LU R5, [R1+0x284] ;  /* 0x0002840001057983 */ /* 0x000ea20000300800 */
[----:B------:R-:W2:Y:S03]  /*2bfb0*/  LDL.LU R6, [R1+0x288] ;  /* 0x0002880001067983 */ /* 0x000ea60000300800 */
[----:B0-----:R-:W2:Y:S04]  /*2bfc0*/  LDL.LU R7, [R1+0x28c] ;  /* 0x00028c0001077983 */ /* 0x001ea80000300800 */
[----:B--2---:R-:W-:Y:S01]  /*2bfd0*/  STL.64 [R1+0x4480], R6 ;  /* 0x0044800601007387 */ /* 0x004fe20000100a00 */
[----:B------:R4:W-:Y:S02]  /*2bfe0*/  STL.64 [R1+0x4478], R4 ;  /* 0x0044780401007387 */ /* 0x0009e40000100a00 */
[----:B----4-:R-:W-:-:S02]  /*2bff0*/  MOV R4, R16 ;  /* 0x0000001000047202 */ /* 0x010fc40000000f00 */
[----:B------:R-:W-:Y:S01]  /*2c000*/  MOV R5, R17 ;  /* 0x0000001100057202 */ /* 0x000fe20000000f00 */
[----:B------:R-:W2:Y:S01]  /*2c010*/  LDL.LU R16, [R1+0x44f4] ;  /* 0x0044f40001107983 */ /* 0x000ea20000300800 */
[----:B------:R-:W2:Y:S03]  /*2c020*/  LDL.LU R17, [R1+0x44f0] ;  /* 0x0044f00001117983 */ /* 0x000ea60000300800 */
[----:B------:R5:W-:Y:S02]  /*2c030*/  STL.64 [R1+0x4490], R4 ;  /* 0x0044900401007387 */ /* 0x000be40000100a00 */
[----:B-----5:R-:W-:Y:S01]  /*2c040*/  IMAD.MOV.U32 R4, RZ, RZ, R20 ;  /* 0x000000ffff047224 */ /* 0x020fe200078e0014 */
[----:B------:R-:W-:Y:S01]  /*2c050*/  MOV R5, R21 ;  /* 0x0000001500057202 */ /* 0x000fe20000000f00 */
[----:B------:R-:W4:Y:S01]  /*2c060*/  LDL.LU R20, [R1+0x44ec] ;  /* 0x0044ec0001147983 */ /* 0x000f220000300800 */
[----:B------:R-:W4:Y:S03]  /*2c070*/  LDL.LU R21, [R1+0x44e8] ;  /* 0x0044e80001157983 */ /* 0x000f260000300800 */
[----:B------:R0:W-:Y:S02]  /*2c080*/  STL.64 [R1+0x44a0], R4 ;  /* 0x0044a00401007387 */ /* 0x0001e40000100a00 */
[----:B0-----:R-:W-:Y:S01]  /*2c090*/  MOV R4, R22 ;  /* 0x0000001600047202 */ /* 0x001fe20000000f00 */
[----:B------:R-:W-:Y:S01]  /*2c0a0*/  IMAD.MOV.U32 R5, RZ, RZ, R23 ;  /* 0x000000ffff057224 */ /* 0x000fe200078e0017 */
[----:B------:R-:W5:Y:S01]  /*2c0b0*/  LDL.LU R22, [R1+0x44e4] ;  /* 0x0044e40001167983 */ /* 0x000f620000300800 */
[----:B------:R-:W5:Y:S02]  /*2c0c0*/  LDL.LU R23, [R1+0x44e0] ;  /* 0x0044e00001177983 */ /* 0x000f640000300800 */
[----:B------:R-:W2:Y:S02]  /*2c0d0*/  LDL.LU R12, [R1+0xe0] ;  /* 0x0000e000010c7983 */ /* 0x000ea40000300800 */
[----:B------:R-:W2:Y:S01]  /*2c0e0*/  LDL.LU R13, [R1+0xe4] ;  /* 0x0000e400010d7983 */ /* 0x000ea20000300800 */
[----:B------:R-:W2:Y:S01]  /*2c0f0*/  LDL.LU R14, [R1+0xe8] ;  /* 0x0000e800010e7983 */ /* 0x000ea20000300800 */
[----:B------:R-:W2:Y:S02]  /*2c100*/  LDL.LU R15, [R1+0xec] ;  /* 0x0000ec00010f7983 */ /* 0x000ea40000300800 */
[----:B------:R0:W-:Y:S02]  /*2c110*/  STL.64 [R1+0x44b8], R4 ;  /* 0x0044b80401007387 */ /* 0x0001e40000100a00 */
[----:B0-----:R-:W4:Y:S01]  /*2c120*/  LDL.LU R4, [R1+0xf0] ;  /* 0x0000f00001047983 */ /* 0x001f220000300800 */
[----:B------:R-:W4:Y:S02]  /*2c130*/  LDL.LU R5, [R1+0xf4] ;  /* 0x0000f40001057983 */ /* 0x000f240000300800 */
[----:B------:R-:W4:Y:S02]  /*2c140*/  LDL.LU R6, [R1+0xf8] ;  /* 0x0000f80001067983 */ /* 0x000f240000300800 */
[----:B------:R-:W4:Y:S01]  /*2c150*/  LDL.LU R7, [R1+0xfc] ;  /* 0x0000fc0001077983 */ /* 0x000f220000300800 */
[----:B------:R-:W-:Y:S01]  /*2c160*/  STL [R1+0x4334], R27 ;  /* 0x0043341b01007387 */ /* 0x000fe20000100800 */
[----:B------:R-:W-:Y:S02]  /*2c170*/  STL [R1+0x4330], R26 ;  /* 0x0043301a01007387 */ /* 0x000fe40000100800 */
[----:B------:R-:W-:Y:S01]  /*2c180*/  STL [R1+0x432c], R25 ;  /* 0x00432c1901007387 */ /* 0x000fe20000100800 */
[C---:B----4-:R-:W-:Y:S07]  /*2c190*/  HMMA.16816.F32.BF16 R4, R8.reuse, R20, R4 ;  /* 0x000000140804723c */ /* 0x050fee0000041804 */
[----:B---3--:R-:W-:Y:S01]  /*2c1a0*/  MOV R20, R19 ;  /* 0x0000001300147202 */ /* 0x008fe20000000f00 */
[----:B------:R-:W-:Y:S11]  /*2c1b0*/  IMAD.MOV.U32 R21, RZ, RZ, R18 ;  /* 0x000000ffff157224 */ /* 0x000ff600078e0012 */
[----:B------:R-:W-:Y:S05]  /*2c1c0*/  @!UPT UIADD3 URZ, URZ, URZ, URZ ;  /* 0x0000003f3f3ff290 */ /* 0x000fea000fffe03f */
[----:B------:R-:W-:Y:S02]  /*2c1d0*/  MOV R0, R4 ;  /* 0x0000000400007202 */ /* 0x000fe40000000f00 */
[----:B------:R-:W-:Y:S01]  /*2c1e0*/  MOV R2, R5 ;  /* 0x0000000500027202 */ /* 0x000fe20000000f00 */
[----:B------:R-:W3:Y:S01]  /*2c1f0*/  LDL.LU R4, [R1+0xd0] ;  /* 0x0000d00001047983 */ /* 0x000ee20000300800 */
[----:B------:R-:W-:Y:S02]  /*2c200*/  IMAD.MOV.U32 R3, RZ, RZ, R6 ;  /* 0x000000ffff037224 */ /* 0x000fe400078e0006 */
[----:B------:R-:W3:Y:S01]  /*2c210*/  LDL.LU R5, [R1+0xd4] ;  /* 0x0000d40001057983 */ /* 0x000ee20000300800 */
[----:B------:R-:W-:Y:S01]  /*2c220*/  MOV R24, R7 ;  /* 0x0000000700187202 */ /* 0x000fe20000000f00 */
[----:B------:R-:W3:Y:S01]  /*2c230*/  LDL.LU R6, [R1+0xd8] ;  /* 0x0000d80001067983 */ /* 0x000ee20000300800 */
[----:B------:R-:W3:Y:S02]  /*2c240*/  LDL.LU R7, [R1+0xdc] ;  /* 0x0000dc0001077983 */ /* 0x000ee40000300800 */
[----:B-----5:R-:W-:Y:S02]  /*2c250*/  STL.64 [R1+0x4450], R22 ;  /* 0x0044501601007387 */ /* 0x020fe40000100a00 */
[----:B------:R-:W4:Y:S01]  /*2c260*/  LDL.LU R19, [R1+0x44dc] ;  /* 0x0044dc0001137983 */ /* 0x000f220000300800 */
[----:B------:R-:W4:Y:S01]  /*2c270*/  LDL.LU R18, [R1+0x44d8] ;  /* 0x0044d80001127983 */ /* 0x000f220000300800 */
[----:B------:R0:W-:Y:S03]  /*2c280*/  STL.64 [R1+0x4498], R20 ;  /* 0x0044981401007387 */ /* 0x0001e60000100a00 */
[----:B0-----:R-:W5:Y:S01]  /*2c290*/  LDL.LU R20, [R1+0x2b0] ;  /* 0x0002b00001147983 */ /* 0x001f620000300800 */
[----:B------:R-:W5:Y:S02]  /*2c2a0*/  LDL.LU R21, [R1+0x2b4] ;  /* 0x0002b40001157983 */ /* 0x000f640000300800 */
[----:B------:R-:W3:Y:S02]  /*2c2b0*/  LDL.LU R22, [R1+0x2b8] ;  /* 0x0002b80001167983 */ /* 0x000ee40000300800 */
[----:B------:R-:W3:Y:S01]  /*2c2c0*/  LDL.LU R23, [R1+0x2bc] ;  /* 0x0002bc0001177983 */ /* 0x000ee20000300800 */
[C---:B--2---:R-:W-:Y:S01]  /*2c2d0*/  HMMA.16816.F32.BF16 R12, R8.reuse, R16, R12 ;  /* 0x00000010080c723c */ /* 0x044fe2000004180c */
[----:B---3--:R-:W-:Y:S01]  /*2c2e0*/  STL.64 [R1+0x44b0], R22 ;  /* 0x0044b01601007387 */ /* 0x008fe20000100a00 */
[----:B-----5:R0:W-:Y:S03]  /*2c2f0*/  STL.64 [R1+0x44a8], R20 ;  /* 0x0044a81401007387 */ /* 0x0201e60000100a00 */
[----:B0-----:R-:W2:Y:S01]  /*2c300*/  LDL.LU R20, [R1+0x2d0] ;  /* 0x0002d00001147983 */ /* 0x001ea20000300800 */
[----:B------:R-:W2:Y:S02]  /*2c310*/  LDL.LU R21, [R1+0x2d4] ;  /* 0x0002d40001157983 */ /* 0x000ea40000300800 */
[----:B------:R-:W2:Y:S02]  /*2c320*/  LDL.LU R22, [R1+0x2d8] ;  /* 0x0002d80001167983 */ /* 0x000ea40000300800 */
[----:B------:R-:W2:Y:S01]  /*2c330*/  LDL.LU R23, [R1+0x2dc] ;  /* 0x0002dc0001177983 */ /* 0x000ea20000300800 */
[----:B------:R0:W-:Y:S04]  /*2c340*/  STL [R1+0x4344], R24 ;  /* 0x0043441801007387 */ /* 0x0001e80000100800 */
[----:B0-----:R-:W3:Y:S01]  /*2c350*/  LDL.LU R24, [R1+0x2a0] ;  /* 0x0002a00001187983 */ /* 0x001ee20000300800 */
[----:B------:R-:W3:Y:S02]  /*2c360*/  LDL.LU R25, [R1+0x2a4] ;  /* 0x0002a40001197983 */ /* 0x000ee40000300800 */
[----:B------:R-:W3:Y:S02]  /*2c370*/  LDL.LU R26, [R1+0x2a8] ;  /* 0x0002a800011a7983 */ /* 0x000ee40000300800 */
[----:B------:R-:W3:Y:S01]  /*2c380*/  LDL.LU R27, [R1+0x2ac] ;  /* 0x0002ac00011b7983 */ /* 0x000ee20000300800 */
[----:B------:R-:W-:Y:S01]  /*2c390*/  STL [R1+0x4340], R3 ;  /* 0x0043400301007387 */ /* 0x000fe20000100800 */
[----:B------:R-:W-:Y:S02]  /*2c3a0*/  STL [R1+0x433c], R2 ;  /* 0x00433c0201007387 */ /* 0x000fe40000100800 */
[----:B------:R-:W-:Y:S02]  /*2c3b0*/  STL [R1+0x4338], R0 ;  /* 0x0043380001007387 */ /* 0x000fe40000100800 */
[----:B------:R-:W-:Y:S01]  /*2c3c0*/  STL.64 [R1+0xe0], R12 ;  /* 0x0000e00c01007387 */ /* 0x000fe20000100a00 */
[----:B------:R0:W-:Y:S04]  /*2c3d0*/  STL.64 [R1+0xe8], R14 ;  /* 0x0000e80e01007387 */ /* 0x0001e80000100a00 */
[----:B0-----:R-:W5:Y:S01]  /*2c3e0*/  LDL.LU.64 R14, [R1+0x44d0] ;  /* 0x0044d000010e7983 */ /* 0x001f620000300a00 */
[----:B------:R-:W2:Y:S02]  /*2c3f0*/  LDL.LU.64 R12, [R1+0x44c8] ;  /* 0x0044c800010c7983 */ /* 0x000ea40000300a00 */
[----:B----4-:R-:W-:Y:S01]  /*2c400*/  STL.64 [R1+0x4420], R18 ;  /* 0x0044201201007387 */ /* 0x010fe20000100a00 */
[----:B--2---:R-:W-:Y:S01]  /*2c410*/  HMMA.16816.F32.BF16 R4, R8, R12, R4 ;  /* 0x0000000c0804723c */ /* 0x004fe20000041804 */
[----:B-----5:R-:W-:-:S02]  /*2c420*/  MOV R16, R14 ;  /* 0x0000000e00107202 */ /* 0x020fc40000000f00 */
[----:B------:R-:W-:Y:S01]  /*2c430*/  MOV R17, R15 ;  /* 0x0000000f00117202 */ /* 0x000fe20000000f00 */
[----:B------:R-:W2:Y:S01]  /*2c440*/  LDL.LU R14, [R1+0x44c4] ;  /* 0x0044c400010e7983 */ /* 0x000ea20000300800 */
[----:B------:R-:W4:Y:S03]  /*2c450*/  LDL.LU R15, [R1+0x44c0] ;  /* 0x0044c000010f7983 */ /* 0x000f260000300800 */
[----:B------:R0:W-:Y:S04]  /*2c460*/  STL.64 [R1+0x4488], R16 ;  /* 0x0044881001007387 */ /* 0x0001e80000100a00 */
[----:B0-----:R-:W5:Y:S01]  /*2c470*/  LDL.LU R16, [R1+0x290] ;  /* 0x0002900001107983 */ /* 0x001f620000300800 */
[----:B------:R-:W5:Y:S02]  /*2c480*/  LDL.LU R17, [R1+0x294] ;  /* 0x0002940001117983 */ /* 0x000f640000300800 */
[----:B------:R-:W5:Y:S02]  /*2c490*/  LDL.LU R18, [R1+0x298] ;  /* 0x0002980001127983 */ /* 0x000f640000300800 */
[----:B------:R-:W5:Y:S06]  /*2c4a0*/  LDL.LU R19, [R1+0x29c] ;  /* 0x00029c0001137983 */ /* 0x000f6c0000300800 */
[----:B------:R0:W-:Y:S01]  /*2c4b0*/  STL.64 [R1+0xd0], R4 ;  /* 0x0000d00401007387 */ /* 0x0001e20000100a00 */
[----:B------:R1:W-:Y:S03]  /*2c4c0*/  STL.64 [R1+0xd8], R6 ;  /* 0x0000d80601007387 */ /* 0x0003e60000100a00 */
[----:B0-----:R-:W1:Y:S02]  /*2c4d0*/  LDL.LU.64 R4, [R1+0x44b8] ;  /* 0x0044b80001047983 */ /* 0x001e640000300a00 */
[----:B-1----:R-:W-:Y:S02]  /*2c4e0*/  HMMA.16816.F32.BF16 R4, R8, R4, R20 ;  /* 0x000000040804723c */ /* 0x002fe40000041814 */
[----:B------:R-:W2:Y:S01]  /*2c4f0*/  LDL.LU.64 R22, [R1+0x44b0] ;  /* 0x0044b00001167983 */ /* 0x000ea20000300a00 */
[----:B------:R-:W2:Y:S11]  /*2c500*/  LDL.LU.64 R20, [R1+0x44a8] ;  /* 0x0044a80001147983 */ /* 0x000eb60000300a00 */
[----:B------:R-:W-:Y:S09]  /*2c510*/  @!UPT UIADD3 URZ, URZ, URZ, URZ ;  /* 0x0000003f3f3ff290 */ /* 0x000ff2000fffe03f */
[----:B------:R0:W-:Y:S04]  /*2c520*/  STL.64 [R1+0x2c0], R4 ;  /* 0x0002c00401007387 */ /* 0x0001e80000100a00 */
[----:B0-----:R-:W2:Y:S01]  /*2c530*/  LDL.LU.64 R4, [R1+0x44a0] ;  /* 0x0044a00001047983 */ /* 0x001ea20000300a00 */
[----:B------:R-:W-:Y:S01]  /*2c540*/  IMAD.MOV.U32 R13, RZ, RZ, R6 ;  /* 0x000000ffff0d7224 */ /* 0x000fe200078e0006 */
[----:B------:R-:W-:-:S05]  /*2c550*/  MOV R12, R7 ;  /* 0x00000007000c7202 */ /* 0x000fca0000000f00 */
[----:B------:R-:W-:Y:S01]  /*2c560*/  STL [R1+0x4214], R12 ;  /* 0x0042140c01007387 */ /* 0x000fe20000100800 */
[----:B------:R-:W-:Y:S01]  /*2c570*/  STL [R1+0x4210], R13 ;  /* 0x0042100d01007387 */ /* 0x000fe20000100800 */
[C---:B--2---:R-:W-:Y:S02]  /*2c580*/  HMMA.16816.F32.BF16 R4, R8.reuse, R4, R20 ;  /* 0x000000040804723c */ /* 0x044fe40000041814 */
[----:B------:R-:W3:Y:S11]  /*2c590*/  LDL.LU.64 R20, [R1+0x4498] ;  /* 0x0044980001147983 */ /* 0x000ef60000300a00 */
[----:B------:R-:W-:Y:S10]  /*2c5a0*/  @!UPT UIADD3 URZ, URZ, URZ, URZ ;  /* 0x0000003f3f3ff290 */ /* 0x000ff4000fffe03f */
[----:B------:R0:W-:Y:S01]  /*2c5b0*/  STL.64 [R1+0x2b0], R4 ;  /* 0x0002b00401007387 */ /* 0x0001e20000100a00 */
[----:B------:R5:W-:Y:S03]  /*2c5c0*/  STL.64 [R1+0x2b8], R6 ;  /* 0x0002b80601007387 */ /* 0x000be60000100a00 */
[----:B0-----:R-:W5:Y:S01]  /*2c5d0*/  LDL.LU.64 R4, [R1+0x4490] ;  /* 0x0044900001047983 */ /* 0x001f620000300a00 */
[C---:B---3--:R-:W-:Y:S08]  /*2c5e0*/  HMMA.16816.F32.BF16 R20, R8.reuse, R20, R24 ;  /* 0x000000140814723c */ /* 0x048ff00000041818 */
[C---:B-----5:R-:W-:Y:S11]  /*2c5f0*/  HMMA.16816.F32.BF16 R4, R8.reuse, R4, R16 ;  /* 0x000000040804723c */ /* 0x060ff60000041810 */
[----:B------:R-:W-:Y:S04]  /*2c600*/  @!UPT UIADD3 URZ, URZ, URZ, URZ ;  /* 0x0000003f3f3ff290 */ /* 0x000fe8000fffe03f */
[----:B------:R-:W-:Y:S01]  /*2c610*/  STL.64 [R1+0x2a0], R20 ;  /* 0x0002a01401007387 */ /* 0x000fe20000100a00 */
[----:B------:R-:W-:Y:S02]  /*2c620*/  IMAD.MOV.U32 R13, RZ, RZ, R23 ;  /* 0x000000ffff0d7224 */ /* 0x000fe400078e0017 */
[----:B------:R-:W2:Y:S01]  /*2c630*/  LDL.LU R24, [R1+0x270] ;  /* 0x0002700001187983 */ /* 0x000ea20000300800 */
[----:B------:R-:W-:Y:S01]  /*2c640*/  MOV R12, R22 ;  /* 0x00000016000c7202 */ /* 0x000fe20000000f00 */
[----:B------:R-:W2:Y:S01]  /*2c650*/  LDL.LU R25, [R1+0x274] ;  /* 0x0002740001197983 */ /* 0x000ea20000300800 */
[----:B------:R-:W2:Y:S02]  /*2c660*/  LDL.LU R26, [R1+0x278] ;  /* 0x00027800011a7983 */ /* 0x000ea40000300800 */
[----:B------:R-:W2:Y:S02]  /*2c670*/  LDL.LU R27, [R1+0x27c] ;  /* 0x00027c00011b7983 */ /* 0x000ea40000300800 */
[----:B------:R-:W2:Y:S01]  /*2c680*/  LDL.LU.64 R22, [R1+0xc8] ;  /* 0x0000c80001167983 */ /* 0x000ea20000300a00 */
[----:B------:R-:W-:Y:S01]  /*2c690*/  STL [R1+0x421c], R13 ;  /* 0x00421c0d01007387 */ /* 0x000fe20000100800 */
[----:B------:R-:W-:Y:S02]  /*2c6a0*/  STL [R1+0x4218], R12 ;  /* 0x0042180c01007387 */ /* 0x000fe40000100800 */
[----:B------:R-:W3:Y:S01]  /*2c6b0*/  LDL.LU.64 R16, [R1+0x4488] ;  /* 0x0044880001107983 */ /* 0x000ee20000300a00 */
[----:B------:R-:W-:Y:S01]  /*2c6c0*/  STL.64 [R1+0x290], R4 ;  /* 0x0002900401007387 */ /* 0x000fe20000100a00 */
[----:B------:R0:W-:Y:S03]  /*2c6d0*/  STL.64 [R1+0x298], R6 ;  /* 0x0002980601007387 */ /* 0x0001e60000100a00 */
[----:B0-----:R-:W3:Y:S01]  /*2c6e0*/  LDL.LU.64 R6, [R1+0x4480] ;  /* 0x0044800001067983 */ /* 0x001ee20000300a00 */
[----:B------:R-:W3:Y:S02]  /*2c6f0*/  LDL.LU.64 R4, [R1+0x4478] ;  /* 0x0044780001047983 */ /* 0x000ee40000300a00 */
[----:B---3--:R-:W-:Y:S01]  /*2c700*/  HMMA.16816.F32.BF16 R8, R8, R16, R4 ;  /* 0x000000100808723c */ /* 0x008fe20000041804 */
[----:B------:R-:W2:Y:S01]  /*2c710*/  LDL.LU.64 R6, [R1+0x4470] ;  /* 0x0044700001067983 */ /* 0x000ea20000300a00 */
[----:B------:R-:W2:Y:S11]  /*2c720*/  LDL.LU.64 R4, [R1+0x4468] ;  /* 0x0044680001047983 */ /* 0x000eb60000300a00 */
[----:B------:R-:W-:Y:S10]  /*2c730*/  @!UPT UIADD3 URZ, URZ, URZ, URZ ;  /* 0x0000003f3f3ff290 */ /* 0x000ff4000fffe03f */
[----:B------:R0:W-:Y:S01]  /*2c740*/  STL.64 [R1+0x41b0], R10 ;  /* 0x0041b00a01007387 */ /* 0x0001e20000100a00 */
[----:B------:R-:W-:Y:S03]  /*2c750*/  STL.64 [R1+0x41a8], R8 ;  /* 0x0041a80801007387 */ /* 0x000fe60000100a00 */
[----:B0-----:R-:W3:Y:S01]  /*2c760*/  LDL.LU R10, [R1+0x88] ;  /* 0x00008800010a7983 */ /* 0x001ee20000300800 */
[----:B------:R-:W3:Y:S03]  /*2c770*/  LDL.LU R11, [R1+0x8c] ;  /* 0x00008c00010b7983 */ /* 0x000ee60000300800 */
[----:B---3--:R0:W-:Y:S04]  /*2c780*/  STL.64 [R1+0x43d8], R10 ;  /* 0x0043d80a01007387 */ /* 0x0081e80000100a00 */
[----:B0-----:R-:W3:Y:S04]  /*2c790*/  LDL.LU.64 R10, [R1+0x28] ;  /* 0x00002800010a7983 */ /* 0x001ee80000300a00 */
[----:B---3--:R4:W-:Y:S01]  /*2c7a0*/  STL.64 [R1+0x4408], R10 ;  /* 0x0044080a01007387 */ /* 0x0089e20000100a00 */
[----:B------:R-:W3:Y:S02]  /*2c7b0*/  LDL.LU R8, [R1+0x230] ;  /* 0x0002300001087983 */ /* 0x000ee40000300800 */
[----:B------:R-:W3:Y:S01]  /*2c7c0*/  LDL.LU R9, [R1+0x234] ;  /* 0x0002340001097983 */ /* 0x000ee20000300800 */
[----:B----4-:R-:W-:-:S02]  /*2c7d0*/  MOV R10, R15 ;  /* 0x0000000f000a7202 */ /* 0x010fc40000000f00 */
[----:B------:R-:W-:Y:S01]  /*2c7e0*/  MOV R11, R14 ;  /* 0x0000000e000b7202 */ /* 0x000fe20000000f00 */
[----:B------:R-:W4:Y:S01]  /*2c7f0*/  LDL.LU R15, [R1+0x4464] ;  /* 0x00446400010f7983 */ /* 0x000f220000300800 */
        /* <DEDUP_REMOVED lines=9> */
[----:B-----5:R-:W-:Y:S01]  /*2c890*/  IMAD.MOV.U32 R18, RZ, RZ, R14 ;  /* 0x000000ffff127224 */ /* 0x020fe200078e000e */
[----:B----4-:R-:W-:Y:S01]  /*2c8a0*/  MOV R19, R15 ;  /* 0x0000000f00137202 */ /* 0x010fe20000000f00 */
[----:B------:R-:W4:Y:S01]  /*2c8b0*/  LDL.LU R14, [R1+0x445c] ;  /* 0x00445c00010e7983 */ /* 0x000f220000300800 */
[----:B------:R-:W4:Y:S03]  /*2c8c0*/  LDL.LU R15, [R1+0x4458] ;  /* 0x00445800010f7983 */ /* 0x000f260000300800 */
[----:B------:R-:W-:Y:S04]  /*2c8d0*/  STL.64 [R1+0x4448], R18 ;  /* 0x0044481201007387 */ /* 0x000fe80000100a00 */
[----:B--2---:R-:W-:Y:S01]  /*2c8e0*/  STL.64 [R1+0x4440], R16 ;  /* 0x0044401001007387 */ /* 0x004fe20000100a00 */
[----:B------:R0:W-:Y:S02]  /*2c8f0*/  STL.64 [R1+0x4418], R10 ;  /* 0x0044180a01007387 */ /* 0x0001e40000100a00 */
[----:B---3--:R-:W-:Y:S01]  /*2c900*/  STL.64 [R1+0x4410], R8 ;  /* 0x0044100801007387 */ /* 0x008fe20000100a00 */
[----:B0-----:R-:W2:Y:S01]  /*2c910*/  LDL.LU.64 R10, [R1+0x48] ;  /* 0x00004800010a7983 */ /* 0x001ea20000300a00 */
[C---:B------:R-:W-:Y:S07]  /*2c920*/  HMMA.16816.F32.BF16 R16, R4.reuse, R22, R24 ;  /* 0x000000160410723c */ /* 0x040fee0000041818 */
[----:B------:R-:W-:Y:S01]  /*2c930*/  IMAD.MOV.U32 R25, RZ, RZ, R23 ;  /* 0x000000ffff197224 */ /* 0x000fe200078e0017 */
[----:B------:R-:W-:Y:S11]  /*2c940*/  MOV R26, R22 ;  /* 0x00000016001a7202 */ /* 0x000ff60000000f00 */
[----:B------:R-:W-:Y:S05]  /*2c950*/  @!UPT UIADD3 URZ, URZ, URZ, URZ ;  /* 0x0000003f3f3ff290 */ /* 0x000fea000fffe03f */
[----:B------:R-:W-:Y:S01]  /*2c960*/  IMAD.MOV.U32 R13, RZ, RZ, R18 ;  /* 0x000000ffff0d7224 */ /* 0x000fe200078e0012 */
[----:B------:R-:W-:Y:S02]  /*2c970*/  MOV R12, R19 ;  /* 0x00000013000c7202 */ /* 0x000fe40000000f00 */
[----:B------:R-:W-:Y:S02]  /*2c980*/  MOV R20, R16 ;  /* 0x0000001000147202 */ /* 0x000fe40000000f00 */
[----:B------:R-:W-:Y:S01]  /*2c990*/  MOV R21, R17 ;  /* 0x0000001100157202 */ /* 0x000fe20000000f00 */
[----:B--2---:R0:W-:Y:S04]  /*2c9a0*/  STL.64 [R1+0x4428], R10 ;  /* 0x0044280a01007387 */ /* 0x0041e80000100a00 */
[----:B0-----:R-:W2:Y:S01]  /*2c9b0*/  LDL.LU.64 R10, [R1+0x58] ;  /* 0x00005800010a7983 */ /* 0x001ea20000300a00 */
[----:B------:R-:W3:Y:S02]  /*2c9c0*/  LDL.LU.64 R22, [R1+0x4450] ;  /* 0x0044500001167983 */ /* 0x000ee40000300a00 */
[----:B------:R-:W5:Y:S02]  /*2c9d0*/  LDL.LU.64 R18, [R1+0x4448] ;  /* 0x0044480001127983 */ /* 0x000f640000300a00 */
[----:B------:R-:W5:Y:S01]  /*2c9e0*/  LDL.LU.64 R16, [R1+0x4440] ;  /* 0x0044400001107983 */ /* 0x000f620000300a00 */
[----:B------:R-:W-:Y:S01]  /*2c9f0*/  STL [R1+0x434c], R25 ;  /* 0x00434c1901007387 */ /* 0x000fe20000100800 */
[----:B------:R0:W-:Y:S03]  /*2ca00*/  STL [R1+0x4348], R26 ;  /* 0x0043481a01007387 */ /* 0x0001e60000100800 */
[----:B0-----:R-:W5:Y:S01]  /*2ca10*/  LDL.LU.64 R26, [R1+0x68] ;  /* 0x00006800011a7983 */ /* 0x001f620000300a00 */
[----:B------:R-:W-:Y:S02]  /*2ca20*/  STL [R1+0x4254], R21 ;  /* 0x0042541501007387 */ /* 0x000fe40000100800 */
[----:B------:R0:W-:Y:S01]  /*2ca30*/  STL [R1+0x4250], R20 ;  /* 0x0042501401007387 */ /* 0x0001e20000100800 */
[----:B---3--:R1:W-:Y:S01]  /*2ca40*/  STL.64 [R1+0x43d0], R22 ;  /* 0x0043d01601007387 */ /* 0x0083e20000100a00 */
[----:B0-----:R-:W3:Y:S02]  /*2ca50*/  LDL.LU R20, [R1+0x220] ;  /* 0x0002200001147983 */ /* 0x001ee40000300800 */
[----:B------:R-:W3:Y:S01]  /*2ca60*/  LDL.LU R21, [R1+0x224] ;  /* 0x0002240001157983 */ /* 0x000ee20000300800 */
[----:B-1----:R-:W3:Y:S01]  /*2ca70*/  LDL.LU R22, [R1+0x228] ;  /* 0x0002280001167983 */ /* 0x002ee20000300800 */
[----:B------:R-:W3:Y:S01]  /*2ca80*/  LDL.LU R23, [R1+0x22c] ;  /* 0x00022c0001177983 */ /* 0x000ee20000300800 */
[C---:B-----5:R-:W-:Y:S01]  /*2ca90*/  HMMA.16816.F32.BF16 R16, R4.reuse, R26, R16 ;  /* 0x0000001a0410723c */ /* 0x060fe20000041810 */
[----:B------:R-:W-:Y:S01]  /*2caa0*/  STL [R1+0x422c], R13 ;  /* 0x00422c0d01007387 */ /* 0x000fe20000100800 */
[----:B------:R-:W-:Y:S01]  /*2cab0*/  STL [R1+0x4228], R12 ;  /* 0x0042280c01007387 */ /* 0x000fe20000100800 */
[----:B----4-:R0:W-:Y:S03]  /*2cac0*/  STL.64 [R1+0x43b8], R14 ;  /* 0x0043b80e01007387 */ /* 0x0101e60000100a00 */
[----:B0-----:R-:W4:Y:S11]  /*2cad0*/  LDL.LU.64 R14, [R1+0x38] ;  /* 0x00003800010e7983 */ /* 0x001f360000300a00 */
[----:B------:R-:W-:Y:S06]  /*2cae0*/  @!UPT UIADD3 URZ, URZ, URZ, URZ ;  /* 0x0000003f3f3ff290 */ /* 0x000fec000fffe03f */
[----:B------:R-:W-:Y:S01]  /*2caf0*/  STL.64 [R1+0x400], R16 ;  /* 0x0004001001007387 */ /* 0x000fe20000100a00 */
[----:B------:R0:W-:Y:S03]  /*2cb00*/  STL.64 [R1+0x408], R18 ;  /* 0x0004081201007387 */ /* 0x0001e60000100a00 */
[----:B0-----:R-:W5:Y:S01]  /*2cb10*/  LDL.LU.64 R18, [R1+0x4438] ;  /* 0x0044380001127983 */ /* 0x001f620000300a00 */
[----:B------:R-:W5:Y:S01]  /*2cb20*/  LDL.LU.64 R16, [R1+0x4430] ;  /* 0x0044300001107983 */ /* 0x000f620000300a00 */
[----:B------:R-:W-:Y:S01]  /*2cb30*/  MOV R0, R26 ;  /* 0x0000001a00007202 */ /* 0x000fe20000000f00 */
[----:B------:R0:W-:Y:S01]  /*2cb40*/  STL [R1+0x4354], R27 ;  /* 0x0043541b01007387 */ /* 0x0001e20000100800 */
[----:B------:R-:W3:Y:S01]  /*2cb50*/  LDL.LU R24, [R1+0x240] ;  /* 0x0002400001187983 */ /* 0x000ee20000300800 */
[----:B------:R-:W3:Y:S02]  /*2cb60*/  LDL.LU R25, [R1+0x244] ;  /* 0x0002440001197983 */ /* 0x000ee40000300800 */
[----:B------:R-:W3:Y:S02]  /*2cb70*/  LDL.LU R26, [R1+0x248] ;  /* 0x00024800011a7983 */ /* 0x000ee40000300800 */
[----:B--2---:R-:W-:Y:S01]  /*2cb80*/  IMAD.MOV.U32 R3, RZ, RZ, R10 ;  /* 0x000000ffff037224 */ /* 0x004fe200078e000a */
[----:B------:R-:W-:Y:S01]  /*2cb90*/  MOV R2, R11 ;  /* 0x0000000b00027202 */ /* 0x000fe20000000f00 */
[----:B0-----:R-:W3:Y:S01]  /*2cba0*/  LDL.LU R27, [R1+0x24c] ;  /* 0x00024c00011b7983 */ /* 0x001ee20000300800 */
[----:B------:R-:W-:Y:S01]  /*2cbb0*/  STL [R1+0x4350], R0 ;  /* 0x0043500001007387 */ /* 0x000fe20000100800 */
[C---:B-----5:R-:W-:Y:S02]  /*2cbc0*/  HMMA.16816.F32.BF16 R16, R4.reuse, R10, R16 ;  /* 0x0000000a0410723c */ /* 0x060fe40000041810 */
[----:B------:R-:W3:Y:S11]  /*2cbd0*/  LDL.LU.64 R10, [R1+0x4428] ;  /* 0x00442800010a7983 */ /* 0x000ef60000300a00 */
[----:B------:R-:W-:Y:S10]  /*2cbe0*/  @!UPT UIADD3 URZ, URZ, URZ, URZ ;  /* 0x0000003f3f3ff290 */ /* 0x000ff4000fffe03f */
[----:B------:R0:W-:Y:S01]  /*2cbf0*/  STL.64 [R1+0x3f0], R16 ;  /* 0x0003f01001007387 */ /* 0x0001e20000100a00 */
[----:B------:R1:W-:Y:S01]  /*2cc00*/  STL [R1+0x3f8], R18 ;  /* 0x0003f81201007387 */ /* 0x0003e20000100800 */
[----:B0-----:R-:W-:Y:S02]  /*2cc10*/  MOV R16, R19 ;  /* 0x0000001300107202 */ /* 0x001fe40000000f00 */
[----:B-1----:R-:W2:Y:S01]  /*2cc20*/  LDL.LU.64 R18, [R1+0x4420] ;  /* 0x0044200001127983 */ /* 0x002ea20000300a00 */
[----:B------:R-:W-:Y:S02]  /*2cc30*/  STL [R1+0x435c], R2 ;  /* 0x00435c0201007387 */ /* 0x000fe40000100800 */
[----:B------:R-:W-:Y:S01]  /*2cc40*/  STL [R1+0x4358], R3 ;  /* 0x0043580301007387 */ /* 0x000fe20000100800 */
[C---:B---3--:R-:W-:Y:S11]  /*2cc50*/  HMMA.16816.F32.BF16 R24, R4.reuse, R10, R24 ;  /* 0x0000000a0418723c */ /* 0x048ff60000041818 */
[----:B------:R-:W-:Y:S11]  /*2cc60*/  @!UPT UIADD3 URZ, URZ, URZ, URZ ;  /* 0x0000003f3f3ff290 */ /* 0x000ff6000fffe03f */
[----:B------:R-:W-:Y:S01]  /*2cc70*/  @!UPT UIADD3 URZ, URZ, URZ, URZ ;  /* 0x0000003f3f3ff290 */ /* 0x000fe2000fffe03f */
[----:B------:R0:W-:Y:S01]  /*2cc80*/  STL.64 [R1+0x3e0], R24 ;  /* 0x0003e01801007387 */ /* 0x0001e20000100a00 */
[----:B------:R1:W-:Y:S01]  /*2cc90*/  STL.64 [R1+0x3e8], R26 ;  /* 0x0003e81a01007387 */ /* 0x0003e20000100a00 */
[----:B0-----:R-:W-:Y:S01]  /*2cca0*/  MOV R24, R11 ;  /* 0x0000000b00187202 */ /* 0x001fe20000000f00 */
[----:B-1----:R-:W-:Y:S02]  /*2ccb0*/  IMAD.MOV.U32 R26, RZ, RZ, R10 ;  /* 0x000000ffff1a7224 */ /* 0x002fe400078e000a */
[----:B------:R-:W4:Y:S01]  /*2ccc0*/  LDL.LU.64 R10, [R1+0x4418] ;  /* 0x00441800010a7983 */ /* 0x000f220000300a00 */
[----:B------:R-:W4:Y:S02]  /*2ccd0*/  LDL.LU.64 R8, [R1+0x4410] ;  /* 0x0044100001087983 */ /* 0x000f240000300a00 */
[C---:B----4-:R-:W-:Y:S11]  /*2cce0*/  HMMA.16816.F32.BF16 R8, R4.reuse, R14, R8 ;  /* 0x0000000e0408723c */ /* 0x050ff60000041808 */
[----:B------:R-:W-:Y:S11]  /*2ccf0*/  @!UPT UIADD3 URZ, URZ, URZ, URZ ;  /* 0x0000003f3f3ff290 */ /* 0x000ff6000fffe03f */
[----:B------:R-:W-:Y:S01]  /*2cd00*/  @!UPT UIADD3 URZ, URZ, URZ, URZ ;  /* 0x0000003f3f3ff290 */ /* 0x000fe2000fffe03f */
[----:B------:R-:W-:Y:S01]  /*2cd10*/  STL.64 [R1+0x3d0], R8 ;  /* 0x0003d00801007387 */ /* 0x000fe20000100a00 */
[----:B------:R0:W-:Y:S03]  /*2cd20*/  STL.64 [R1+0x3d8], R10 ;  /* 0x0003d80a01007387 */ /* 0x0001e60000100a00 */
[----:B0-----:R-:W3:Y:S01]  /*2cd30*/  LDL.LU.64 R10, [R1+0x4408] ;  /* 0x00440800010a7983 */ /* 0x001ee20000300a00 */
[----:B------:R-:W-:Y:S01]  /*2cd40*/  MOV R0, R14 ;  /* 0x0000000e00007202 */ /* 0x000fe20000000f00 */
[----:B------:R-:W-:Y:S02]  /*2cd50*/  IMAD.MOV.U32 R25, RZ, RZ, R15 ;  /* 0x000000ffff197224 */ /* 0x000fe400078e000f */
[C---:B---3--:R-:W-:Y:S11]  /*2cd60*/  HMMA.16816.F32.BF16 R12, R4.reuse, R10, R20 ;  /* 0x0000000a040c723c */ /* 0x048ff60000041814 */
[----:B------:R-:W-:Y:S11]  /*2cd70*/  @!UPT UIADD3 URZ, URZ, URZ, URZ ;  /* 0x0000003f3f3ff290 */ /* 0x000ff6000fffe03f */
[----:B------:R-:W-:Y:S01]  /*2cd80*/  @!UPT UIADD3 URZ, URZ, URZ, URZ ;  /* 0x0000003f3f3ff290 */ /* 0x000fe2000fffe03f */
[----:B------:R-:W-:Y:S01]  /*2cd90*/  STL.64 [R1+0x3c0], R12 ;  /* 0x0003c00c01007387 */ /* 0x000fe20000100a00 */
[----:B------:R-:W-:Y:S02]  /*2cda0*/  STL.64 [R1+0x3c8], R14 ;  /* 0x0003c80e01007387 */ /* 0x000fe40000100a00 */
[----:B------:R-:W3:Y:S02]  /*2cdb0*/  LDL.LU R8, [R1+0x200] ;  /* 0x0002000001087983 */ /* 0x000ee40000300800 */
[----:B------:R-:W3:Y:S01]  /*2cdc0*/  LDL.LU R9, [R1+0x204] ;  /* 0x0002040001097983 */ /* 0x000ee20000300800 */
[----:B------:R-:W-:Y:S02]  /*2cdd0*/  MOV R27, R10 ;  /* 0x0000000a001b7202 */ /* 0x000fe40000000f00 */
[----:B------:R-:W-:Y:S01]  /*2cde0*/  MOV R17, R11 ;  /* 0x0000000b00117202 */ /* 0x000fe20000000f00 */
[----:B--2---:R-:W-:Y:S01]  /*2cdf0*/  IMAD.MOV.U32 R10, RZ, RZ, R18 ;  /* 0x000000ffff0a7224 */ /* 0x004fe200078e0012 */
[----:B------:R-:W-:Y:S01]  /*2ce00*/  MOV R11, R19 ;  /* 0x00000013000b7202 */ /* 0x000fe20000000f00 */
[----:B------:R-:W2:Y:S01]  /*2ce10*/  LDL.LU R18, [R1+0x4404] ;  /* 0x0044040001127983 */ /* 0x000ea20000300800 */
[----:B------:R-:W2:Y:S03]  /*2ce20*/  LDL.LU R19, [R1+0x4400] ;  /* 0x0044000001137983 */ /* 0x000ea60000300800 */
[----:B------:R0:W-:Y:S04]  /*2ce30*/  STL.64 [R1+0x43e8], R10 ;  /* 0x0043e80a01007387 */ /* 0x0001e80000100a00 */
[----:B---3--:R-:W-:Y:S01]  /*2ce40*/  STL.64 [R1+0x43e0], R8 ;  /* 0x0043e00801007387 */ /* 0x008fe20000100a00 */
[----:B0-----:R-:W3:Y:S02]  /*2ce50*/  LDL.LU.64 R10, [R1+0x18] ;  /* 0x00001800010a7983 */ /* 0x001ee40000300a00 */
[----:B------:R-:W4:Y:S02]  /*2ce60*/  LDL.LU.64 R22, [R1+0x8] ;  /* 0x0000080001167983 */ /* 0x000f240000300a00 */
[----:B----4-:R0:W-:Y:S01]  /*2ce70*/  STL.64 [R1+0x43f0], R22 ;  /* 0x0043f01601007387 */ /* 0x0101e20000100a00 */
[----:B------:R-:W3:Y:S02]  /*2ce80*/  LDL.LU R20, [R1+0x210] ;  /* 0x0002100001147983 */ /* 0x000ee40000300800 */
[----:B------:R-:W3:Y:S01]  /*2ce90*/  LDL.LU R21, [R1+0x214] ;  /* 0x0002140001157983 */ /* 0x000ee20000300800 */
[----:B0-----:R-:W3:Y:S01]  /*2cea0*/  LDL.LU R22, [R1+0x218] ;  /* 0x0002180001167983 */ /* 0x001ee20000300800 */
[----:B------:R-:W3:Y:S02]  /*2ceb0*/  LDL.LU R23, [R1+0x21c] ;  /* 0x00021c0001177983 */ /* 0x000ee40000300800 */
[----:B--2---:R-:W-:Y:S02]  /*2cec0*/  STL.64 [R1+0x43c8], R18 ;  /* 0x0043c81201007387 */ /* 0x004fe40000100a00 */
[----:B------:R-:W-:Y:S01]  /*2ced0*/  STL.64 [R1+0x43c0], R16 ;  /* 0x0043c01001007387 */ /* 0x000fe20000100a00 */
[----:B------:R-:W-:Y:S01]  /*2cee0*/  STL.64 [R1+0x4368], R26 ;  /* 0x0043681a01007387 */ /* 0x000fe20000100a00 */
[----:B------:R0:W-:Y:S03]  /*2cef0*/  STL.64 [R1+0x4360], R24 ;  /* 0x0043601801007387 */ /* 0x0001e60000100a00 */
[----:B0-----:R-:W2:Y:S01]  /*2cf00*/  LDL.LU R24, [R1+0x190] ;  /* 0x0001900001187983 */ /* 0x001ea20000300800 */
[----:B------:R-:W2:Y:S01]  /*2cf10*/  LDL.LU R25, [R1+0x194] ;  /* 0x0001940001197983 */ /* 0x000ea20000300800 */
[----:B------:R-:W-:Y:S01]  /*2cf20*/  MOV R26, R28 ;  /* 0x0000001c001a7202 */ /* 0x000fe20000000f00 */
[----:B------:R-:W-:Y:S01]  /*2cf30*/  IMAD.MOV.U32 R27, RZ, RZ, R29 ;  /* 0x000000ffff1b7224 */ /* 0x000fe200078e001d */
[----:B------:R-:W4:Y:S01]  /*2cf40*/  LDL.LU R28, [R1+0x43fc] ;  /* 0x0043fc00011c7983 */ /* 0x000f220000300800 */
[----:B------:R-:W5:Y:S02]  /*2cf50*/  LDL.LU R29, [R1+0x43f8] ;  /* 0x0043f800011d7983 */ /* 0x000f640000300800 */
[----:B------:R-:W3:Y:S02]  /*2cf60*/  LDL.LU R12, [R1+0x1e0] ;  /* 0x0001e000010c7983 */ /* 0x000ee40000300800 */
[----:B------:R-:W3:Y:S01]  /*2cf70*/  LDL.LU R13, [R1+0x1e4] ;  /* 0x0001e400010d7983 */ /* 0x000ee20000300800 */
[----:B------:R-:W3:Y:S01]  /*2cf80*/  LDL.LU R14, [R1+0x1e8] ;  /* 0x0001e800010e7983 */ /* 0x000ee20000300800 */
[----:B------:R-:W3:Y:S02]  /*2cf90*/  LDL.LU R15, [R1+0x1ec] ;  /* 0x0001ec00010f7983 */ /* 0x000ee40000300800 */
[----:B------:R-:W3:Y:S02]  /*2cfa0*/  LDL.LU R16, [R1+0x1f0] ;  /* 0x0001f00001107983 */ /* 0x000ee40000300800 */
[----:B------:R-:W3:Y:S01]  /*2cfb0*/  LDL.LU R17, [R1+0x1f4] ;  /* 0x0001f40001117983 */ /* 0x000ee20000300800 */
[----:B------:R-:W3:Y:S01]  /*2cfc0*/  LDL.LU R18, [R1+0x1f8] ;  /* 0x0001f80001127983 */ /* 0x000ee20000300800 */
[----:B------:R-:W3:Y:S02]  /*2cfd0*/  LDL.LU R19, [R1+0x1fc] ;  /* 0x0001fc0001137983 */ /* 0x000ee40000300800 */
[----:B------:R0:W-:Y:S01]  /*2cfe0*/  STL.64 [R1+0x4378], R26 ;  /* 0x0043781a01007387 */ /* 0x0001e20000100a00 */
[----:B--2---:R1:W-:Y:S01]  /*2cff0*/  STL.64 [R1+0x4370], R24 ;  /* 0x0043701801007387 */ /* 0x0043e20000100a00 */
[----:B0-----:R-:W2:Y:S03]  /*2d000*/  LDL.LU.64 R26, [R1+0x98] ;  /* 0x00009800011a7983 */ /* 0x001ea60000300a00 */
[----:B--2---:R0:W-:Y:S01]  /*2d010*/  STL.64 [R1+0x4380], R26 ;  /* 0x0043801a01007387 */ /* 0x0041e20000100a00 */
[----:B-1----:R-:W2:Y:S02]  /*2d020*/  LDL.LU R24, [R1+0x1b0] ;  /* 0x0001b00001187983 */ /* 0x002ea40000300800 */
[----:B------:R-:W2:Y:S01]  /*2d030*/  LDL.LU R25, [R1+0x1b4] ;  /* 0x0001b40001197983 */ /* 0x000ea20000300800 */
[----:B0-----:R-:W2:Y:S01]  /*2d040*/  LDL.LU R26, [R1+0x1b8] ;  /* 0x0001b800011a7983 */ /* 0x001ea20000300800 */
[----:B------:R-:W2:Y:S01]  /*2d050*/  LDL.LU R27, [R1+0x1bc] ;  /* 0x0001bc00011b7983 */ /* 0x000ea20000300800 */
[----:B---3--:R-:W-:Y:S02]  /*2d060*/  HMMA.16816.F32.BF16 R20, R4, R10, R20 ;  /* 0x0000000a0414723c */ /* 0x008fe40000041814 */
[----:B--2---:R0:W-:Y:S01]  /*2d070*/  STL.64 [R1+0x43a0], R26 ;  /* 0x0043a01a01007387 */ /* 0x0041e20000100a00 */
[----:B------:R1:W-:Y:S03]  /*2d080*/  STL.64 [R1+0x4398], R24 ;  /* 0x0043981801007387 */ /* 0x0003e60000100a00 */
[----:B0-----:R-:W2:Y:S01]  /*2d090*/  LDL.LU.64 R26, [R1+0xb8] ;  /* 0x0000b800011a7983 */ /* 0x001ea20000300a00 */
[----:B------:R-:W-:-:S02]  /*2d0a0*/  MOV R2, R10 ;  /* 0x0000000a00027202 */ /* 0x000fc40000000f00 */
[----:B------:R-:W-:Y:S01]  /*2d0b0*/  MOV R3, R11 ;  /* 0x0000000b00037202 */ /* 0x000fe20000000f00 */
[----:B--2---:R0:W-:Y:S01]  /*2d0c0*/  STL.64 [R1+0x43b0], R26 ;  /* 0x0043b01a01007387 */ /* 0x0041e20000100a00 */
[----:B-1----:R-:W2:Y:S02]  /*2d0d0*/  LDL.LU R24, [R1+0x1d0] ;  /* 0x0001d00001187983 */ /* 0x002ea40000300800 */
[----:B------:R-:W2:Y:S01]  /*2d0e0*/  LDL.LU R25, [R1+0x1d4] ;  /* 0x0001d40001197983 */ /* 0x000ea20000300800 */
[----:B0-----:R-:W2:Y:S01]  /*2d0f0*/  LDL.LU R26, [R1+0x1d8] ;  /* 0x0001d800011a7983 */ /* 0x001ea20000300800 */
[----:B------:R-:W2:Y:S08]  /*2d100*/  LDL.LU R27, [R1+0x1dc] ;  /* 0x0001dc00011b7983 */ /* 0x000eb00000300800 */
[----:B------:R-:W-:Y:S02]  /*2d110*/  STL.64 [R1+0x3b0], R20 ;  /* 0x0003b01401007387 */ /* 0x000fe40000100a00 */
[----:B------:R0:W-:Y:S02]  /*2d120*/  STL.64 [R1+0x3b8], R22 ;  /* 0x0003b81601007387 */ /* 0x0001e40000100a00 */
[----:B0-----:R-:W3:Y:S01]  /*2d130*/  LDL.LU.64 R22, [R1+0x43f0] ;  /* 0x0043f00001167983 */ /* 0x001ee20000300a00 */
        /* <DEDUP_REMOVED lines=8> */
[----:B------:R-:W-:Y:S01]  /*2d1c0*/  IMAD.MOV.U32 R9, RZ, RZ, R22 ;  /* 0x000000ffff097224 */ /* 0x000fe200078e0016 */
[----:B------:R-:W-:Y:S02]  /*2d1d0*/  MOV R8, R23 ;  /* 0x0000001700087202 */ /* 0x000fe40000000f00 */
[----:B------:R-:W2:Y:S04]  /*2d1e0*/  LDL.LU.64 R22, [R1+0x43d0] ;  /* 0x0043d00001167983 */ /* 0x000ea80000300a00 */
[----:B---3--:R0:W-:Y:S01]  /*2d1f0*/  STL.64 [R1+0x4390], R10 ;  /* 0x0043900a01007387 */ /* 0x0081e20000100a00 */
[----:B------:R1:W-:Y:S03]  /*2d200*/  STL.64 [R1+0x4388], R8 ;  /* 0x0043880801007387 */ /* 0x0003e60000100a00 */
[----:B0-----:R-:W3:Y:S01]  /*2d210*/  LDL.LU.64 R10, [R1+0xa8] ;  /* 0x0000a800010a7983 */ /* 0x001ee20000300a00 */
[C---:B--2---:R-:W-:Y:S03]  /*2d220*/  HMMA.16816.F32.BF16 R16, R4.reuse, R22, R16 ;  /* 0x000000160410723c */ /* 0x044fe60000041810 */
[----:B---3--:R-:W-:Y:S01]  /*2d230*/  STL.64 [R1+0x43a8], R10 ;  /* 0x0043a80a01007387 */ /* 0x008fe20000100a00 */
[----:B-1----:R-:W2:Y:S02]  /*2d240*/  LDL.LU R8, [R1+0x1c0] ;  /* 0x0001c00001087983 */ /* 0x002ea40000300800 */
[----:B------:R-:W2:Y:S11]  /*2d250*/  LDL.LU R9, [R1+0x1c4] ;  /* 0x0001c40001097983 */ /* 0x000eb60000300800 */
[----:B------:R-:W-:Y:S06]  /*2d260*/  @!UPT UIADD3 URZ, URZ, URZ, URZ ;  /* 0x0000003f3f3ff290 */ /* 0x000fec000fffe03f */
[----:B------:R-:W-:Y:S01]  /*2d270*/  STL.64 [R1+0x390], R16 ;  /* 0x0003901001007387 */ /* 0x000fe20000100a00 */
[----:B------:R0:W-:Y:S04]  /*2d280*/  STL.64 [R1+0x398], R18 ;  /* 0x0003981201007387 */ /* 0x0001e80000100a00 */
[----:B0-----:R-:W3:Y:S01]  /*2d290*/  LDL.LU.64 R18, [R1+0x43c8] ;  /* 0x0043c80001127983 */ /* 0x001ee20000300a00 */
[----:B------:R-:W2:Y:S01]  /*2d2a0*/  LDL.LU.64 R16, [R1+0x43c0] ;  /* 0x0043c00001107983 */ /* 0x000ea20000300a00 */
[C---:B---3--:R-:W-:Y:S11]  /*2d2b0*/  HMMA.16816.F32.BF16 R12, R4.reuse, R18, R12 ;  /* 0x00000012040c723c */ /* 0x048ff6000004180c */
[----:B------:R-:W-:Y:S11]  /*2d2c0*/  @!UPT UIADD3 URZ, URZ, URZ, URZ ;  /* 0x0000003f3f3ff290 */ /* 0x000ff6000fffe03f */
[----:B------:R-:W-:Y:S01]  /*2d2d0*/  @!UPT UIADD3 URZ, URZ, URZ, URZ ;  /* 0x0000003f3f3ff290 */ /* 0x000fe2000fffe03f */
[----:B------:R-:W-:Y:S01]  /*2d2e0*/  STL.64 [R1+0x380], R12 ;  /* 0x0003800c01007387 */ /* 0x000fe20000100a00 */
[----:B------:R0:W-:Y:S03]  /*2d2f0*/  STL.64 [R1+0x388], R14 ;  /* 0x0003880e01007387 */ /* 0x0001e60000100a00 */
[----:B0-----:R-:W3:Y:S01]  /*2d300*/  LDL.LU.64 R14, [R1+0x43b8] ;  /* 0x0043b800010e7983 */ /* 0x001ee20000300a00 */
[----:B------:R-:W-:Y:S02]  /*2d310*/  STL.64 [R1+0x4298], R18 ;  /* 0x0042981201007387 */ /* 0x000fe40000100a00 */
[----:B--2---:R-:W-:Y:S01]  /*2d320*/  STL [R1+0x4290], R16 ;  /* 0x0042901001007387 */ /* 0x004fe20000100800 */
[----:B---3--:R-:W-:Y:S11]  /*2d330*/  HMMA.16816.F32.BF16 R24, R4, R14, R24 ;  /* 0x0000000e0418723c */ /* 0x008ff60000041818 */
[----:B------:R-:W-:Y:S11]  /*2d340*/  @!UPT UIADD3 URZ, URZ, URZ, URZ ;  /* 0x0000003f3f3ff290 */ /* 0x000ff6000fffe03f */
[----:B------:R-:W-:Y:S01]  /*2d350*/  @!UPT UIADD3 URZ, URZ, URZ, URZ ;  /* 0x0000003f3f3ff290 */ /* 0x000fe2000fffe03f */
[----:B------:R-:W-:Y:S01]  /*2d360*/  STL.64 [R1+0x370], R24 ;  /* 0x0003701801007387 */ /* 0x000fe20000100a00 */
[----:B------:R0:W-:Y:S03]  /*2d370*/  STL.64 [R1+0x378], R26 ;  /* 0x0003781a01007387 */ /* 0x0001e60000100a00 */
[----:B0-----:R-:W2:Y:S01]  /*2d380*/  LDL.LU.64 R26, [R1+0x43b0] ;  /* 0x0043b000011a7983 */ /* 0x001ea20000300a00 */
[----:B-----5:R-:W-:Y:S01]  /*2d390*/  MOV R10, R29 ;  /* 0x0000001d000a7202 */ /* 0x020fe20000000f00 */
[----:B----4-:R-:W-:-:S07]  /*2d3a0*/  IMAD.MOV.U32 R11, RZ, RZ, R28 ;  /* 0x000000ffff0b7224 */ /* 0x010fce00078e001c */
[C---:B--2---:R-:W-:Y:S01]  /*2d3b0*/  HMMA.16816.F32.BF16 R8, R4.reuse, R26, R8 ;  /* 0x0000001a0408723c */ /* 0x044fe20000041808 */
[----:B------:R-:W-:Y:S02]  /*2d3c0*/  MOV R13, R26 ;  /* 0x0000001a000d7202 */ /* 0x000fe40000000f00 */
[----:B------:R-:W-:Y:S11]  /*2d3d0*/  MOV R12, R27 ;  /* 0x0000001b000c7202 */ /* 0x000ff60000000f00 */
[----:B------:R-:W-:Y:S09]  /*2d3e0*/  @!UPT UIADD3 URZ, URZ, URZ, URZ ;  /* 0x0000003f3f3ff290 */ /* 0x000ff2000fffe03f */
[----:B------:R-:W-:Y:S01]  /*2d3f0*/  STL.64 [R1+0x360], R8 ;  /* 0x0003600801007387 */ /* 0x000fe20000100a00 */
[----:B------:R0:W-:Y:S03]  /*2d400*/  STL.64 [R1+0x368], R10 ;  /* 0x0003680a01007387 */ /* 0x0001e60000100a00 */
[----:B0-----:R-:W2:Y:S01]  /*2d410*/  LDL.LU.64 R10, [R1+0x43a8] ;  /* 0x0043a800010a7983 */ /* 0x001ea20000300a00 */
[----:B------:R-:W2:Y:S02]  /*2d420*/  LDL.LU.64 R26, [R1+0x43a0] ;  /* 0x0043a000011a7983 */ /* 0x000ea40000300a00 */
[----:B------:R-:W2:Y:S02]  /*2d430*/  LDL.LU.64 R24, [R1+0x4398] ;  /* 0x0043980001187983 */ /* 0x000ea40000300a00 */
[----:B------:R0:W-:Y:S01]  /*2d440*/  STL.64 [R1+0x4238], R14 ;  /* 0x0042380e01007387 */ /* 0x0001e20000100a00 */
[----:B------:R-:W-:Y:S04]  /*2d450*/  STL.64 [R1+0x4230], R12 ;  /* 0x0042300c01007387 */ /* 0x000fe80000100a00 */
[----:B0-----:R-:W3:Y:S01]  /*2d460*/  LDL.LU.64 R14, [R1+0x78] ;  /* 0x00007800010e7983 */ /* 0x001ee20000300a00 */
[----:B--2---:R-:W-:Y:S01]  /*2d470*/  HMMA.16816.F32.BF16 R24, R4, R10, R24 ;  /* 0x0000000a0418723c */ /* 0x004fe20000041818 */
[----:B------:R-:W-:Y:S01]  /*2d480*/  IMAD.MOV.U32 R21, RZ, RZ, R10 ;  /* 0x000000ffff157224 */ /* 0x000fe200078e000a */
[----:B------:R-:W-:-:S02]  /*2d490*/  MOV R20, R11 ;  /* 0x0000000b00147202 */ /* 0x000fc40000000f00 */
[----:B------:R-:W2:Y:S01]  /*2d4a0*/  LDL.LU.64 R10, [R1+0x4390] ;  /* 0x00439000010a7983 */ /* 0x000ea20000300a00 */
[----:B------:R-:W4:Y:S11]  /*2d4b0*/  LDL.LU.64 R8, [R1+0x4388] ;  /* 0x0043880001087983 */ /* 0x000f360000300a00 */
[----:B------:R-:W-:Y:S07]  /*2d4c0*/  @!UPT UIADD3 URZ, URZ, URZ, URZ ;  /* 0x0000003f3f3ff290 */ /* 0x000fee000fffe03f */
[----:B------:R-:W-:Y:S01]  /*2d4d0*/  STL.64 [R1+0x350], R24 ;  /* 0x0003501801007387 */ /* 0x000fe20000100a00 */
[----:B------:R-:W-:Y:S01]  /*2d4e0*/  MOV R29, R26 ;  /* 0x0000001a001d7202 */ /* 0x000fe20000000f00 */
[----:B------:R-:W-:Y:S02]  /*2d4f0*/  IMAD.MOV.U32 R28, RZ, RZ, R27 ;  /* 0x000000ffff1c7224 */ /* 0x000fe400078e001b */
[----:B------:R-:W5:Y:S01]  /*2d500*/  LDL.LU.64 R26, [R1+0x4380] ;  /* 0x00438000011a7983 */ /* 0x000f620000300a00 */
[----:B------:R-:W-:Y:S02]  /*2d510*/  STL.64 [R1+0x4260], R22 ;  /* 0x0042601601007387 */ /* 0x000fe40000100a00 */
[----:B------:R0:W-:Y:S02]  /*2d520*/  STL.64 [R1+0x4258], R20 ;  /* 0x0042581401007387 */ /* 0x0001e40000100a00 */
[----:B0-----:R-:W5:Y:S01]  /*2d530*/  LDL.LU R20, [R1+0x1a0] ;  /* 0x0001a00001147983 */ /* 0x001f620000300800 */
[----:B------:R-:W5:Y:S02]  /*2d540*/  LDL.LU R21, [R1+0x1a4] ;  /* 0x0001a40001157983 */ /* 0x000f640000300800 */
[----:B------:R-:W5:Y:S02]  /*2d550*/  LDL.LU R22, [R1+0x1a8] ;  /* 0x0001a80001167983 */ /* 0x000f640000300800 */
[----:B------:R-:W5:Y:S01]  /*2d560*/  LDL.LU R23, [R1+0x1ac] ;  /* 0x0001ac0001177983 */ /* 0x000f620000300800 */
[----:B------:R-:W-:Y:S01]  /*2d570*/  STL [R1+0x4144], R28 ;  /* 0x0041441c01007387 */ /* 0x000fe20000100800 */
[----:B------:R-:W-:Y:S01]  /*2d580*/  STL [R1+0x4140], R29 ;  /* 0x0041401d01007387 */ /* 0x000fe20000100800 */
[C---:B-----5:R-:W-:Y:S11]  /*2d590*/  HMMA.16816.F32.BF16 R20, R4.reuse, R26, R20 ;  /* 0x0000001a0414723c */ /* 0x060ff60000041814 */
[----:B------:R-:W-:Y:S11]  /*2d5a0*/  @!UPT UIADD3 URZ, URZ, URZ, URZ ;  /* 0x0000003f3f3ff290 */ /* 0x000ff6000fffe03f */
[----:B------:R-:W-:Y:S01]  /*2d5b0*/  @!UPT UIADD3 URZ, URZ, URZ, URZ ;  /* 0x0000003f3f3ff290 */ /* 0x000fe2000fffe03f */
[----:B------:R0:W-:Y:S01]  /*2d5c0*/  STL.64 [R1+0x340], R20 ;  /* 0x0003401401007387 */ /* 0x0001e20000100a00 */
[----:B------:R4:W-:Y:S01]  /*2d5d0*/  STL.64 [R1+0x348], R22 ;  /* 0x0003481601007387 */ /* 0x0009e20000100a00 */
[----:B0-----:R-:W-:Y:S02]  /*2d5e0*/  MOV R21, R26 ;  /* 0x0000001a00157202 */ /* 0x001fe40000000f00 */
[----:B------:R-:W-:Y:S02]  /*2d5f0*/  MOV R20, R27 ;  /* 0x0000001b00147202 */ /* 0x000fe40000000f00 */
[----:B------:R-:W2:Y:S01]  /*2d600*/  LDL.LU.64 R26, [R1+0x4378] ;  /* 0x00437800011a7983 */ /* 0x000ea20000300a00 */
[----:B------:R-:W2:Y:S02]  /*2d610*/  LDL.LU.64 R24, [R1+0x4370] ;  /* 0x0043700001187983 */ /* 0x000ea40000300a00 */
[----:B----4-:R-:W-:Y:S01]  /*2d620*/  IMAD.MOV.U32 R22, RZ, RZ, R9 ;  /* 0x000000ffff167224 */ /* 0x010fe200078e0009 */
[----:B------:R-:W-:Y:S01]  /*2d630*/  MOV R23, R8 ;  /* 0x0000000800177202 */ /* 0x000fe20000000f00 */
[C---:B--2---:R-:W-:Y:S11]  /*2d640*/  HMMA.16816.F32.BF16 R24, R4.reuse, R10, R24 ;  /* 0x0000000a0418723c */ /* 0x044ff60000041818 */
[----:B------:R-:W-:Y:S11]  /*2d650*/  @!UPT UIADD3 URZ, URZ, URZ, URZ ;  /* 0x0000003f3f3ff290 */ /* 0x000ff6000fffe03f */
[----:B------:R-:W-:Y:S01]  /*2d660*/  @!UPT UIADD3 URZ, URZ, URZ, URZ ;  /* 0x0000003f3f3ff290 */ /* 0x000fe2000fffe03f */
[----:B------:R-:W-:Y:S01]  /*2d670*/  STL.64 [R1+0x330], R24 ;  /* 0x0003301801007387 */ /* 0x000fe20000100a00 */
[----:B------:R0:W-:Y:S03]  /*2d680*/  STL.64 [R1+0x338], R26 ;  /* 0x0003381a01007387 */ /* 0x0001e60000100a00 */
[----:B0-----:R-:W2:Y:S01]  /*2d690*/  LDL.LU.64 R26, [R1+0x4368] ;  /* 0x00436800011a7983 */ /* 0x001ea20000300a00 */
[----:B------:R-:W4:Y:S02]  /*2d6a0*/  LDL.LU.64 R24, [R1+0x4360] ;  /* 0x0043600001187983 */ /* 0x000f240000300a00 */
[----:B------:R-:W-:Y:S02]  /*2d6b0*/  STL.64 [R1+0x4278], R22 ;  /* 0x0042781601007387 */ /* 0x000fe40000100a00 */
[----:B------:R0:W-:Y:S01]  /*2d6c0*/  STL.64 [R1+0x41c0], R10 ;  /* 0x0041c00a01007387 */ /* 0x0001e20000100a00 */
[----:B------:R-:W3:Y:S01]  /*2d6d0*/  LDL.LU R8, [R1+0x180] ;  /* 0x0001800001087983 */ /* 0x000ee20000300800 */
[----:B------:R-:W3:Y:S03]  /*2d6e0*/  LDL.LU R9, [R1+0x184] ;  /* 0x0001840001097983 */ /* 0x000ee60000300800 */
[----:B0-----:R-:W3:Y:S01]  /*2d6f0*/  LDL.LU R10, [R1+0x188] ;  /* 0x00018800010a7983 */ /* 0x001ee20000300800 */
[----:B------:R-:W3:Y:S02]  /*2d700*/  LDL.LU R11, [R1+0x18c] ;  /* 0x00018c00010b7983 */ /* 0x000ee40000300800 */
[----:B------:R-:W-:Y:S01]  /*2d710*/  IMAD.MOV.U32 R22, RZ, RZ, R2 ;  /* 0x000000ffff167224 */ /* 0x000fe200078e0002 */
[----:B------:R-:W-:Y:S01]  /*2d720*/  MOV R23, R3 ;  /* 0x0000000300177202 */ /* 0x000fe20000000f00 */
[----:B---3--:R-:W-:Y:S07]  /*2d730*/  HMMA.16816.F32.BF16 R4, R4, R14, R8 ;  /* 0x0000000e0404723c */ /* 0x008fee0000041808 */
[----:B------:R-:W-:Y:S01]  /*2d740*/  MOV R9, R14 ;  /* 0x0000000e00097202 */ /* 0x000fe20000000f00 */
[----:B------:R-:W-:Y:S11]  /*2d750*/  IMAD.MOV.U32 R8, RZ, RZ, R15 ;  /* 0x000000ffff087224 */ /* 0x000ff600078e000f */
[----:B------:R-:W-:Y:S04]  /*2d760*/  @!UPT UIADD3 URZ, URZ, URZ, URZ ;  /* 0x0000003f3f3ff290 */ /* 0x000fe8000fffe03f */
[----:B------:R-:W-:Y:S01]  /*2d770*/  STL.64 [R1+0x310], R4 ;  /* 0x0003100401007387 */ /* 0x000fe20000100a00 */
[----:B------:R-:W-:Y:S02]  /*2d780*/  STL.64 [R1+0x42b0], R8 ;  /* 0x0042b00801007387 */ /* 0x000fe40000100a00 */
[----:B------:R-:W3:Y:S02]  /*2d790*/  LDL.LU R2, [R1+0x435c] ;  /* 0x00435c0001027983 */ /* 0x000ee40000300800 */
[----:B------:R-:W5:Y:S01]  /*2d7a0*/  LDL.LU R3, [R1+0x4358] ;  /* 0x0043580001037983 */ /* 0x000f620000300800 */
[----:B------:R-:W-:Y:S02]  /*2d7b0*/  MOV R28, R6 ;  /* 0x00000006001c7202 */ /* 0x000fe40000000f00 */
[----:B------:R-:W-:Y:S01]  /*2d7c0*/  MOV R29, R7 ;  /* 0x00000007001d7202 */ /* 0x000fe20000000f00 */
[----:B------:R0:W-:Y:S01]  /*2d7d0*/  STL.64 [R1+0x42a0], R22 ;  /* 0x0042a01601007387 */ /* 0x0001e20000100a00 */
[----:B------:R-:W3:Y:S01]  /*2d7e0*/  LDL.LU R12, [R1+0xe0] ;  /* 0x0000e000010c7983 */ /* 0x000ee20000300800 */
[----:B--2---:R-:W-:Y:S01]  /*2d7f0*/  MOV R6, R27 ;  /* 0x0000001b00067202 */ /* 0x004fe20000000f00 */
[----:B------:R-:W-:Y:S01]  /*2d800*/  IMAD.MOV.U32 R7, RZ, RZ, R17 ;  /* 0x000000ffff077224 */ /* 0x000fe200078e0011 */
[----:B------:R-:W2:Y:S01]  /*2d810*/  LDL.LU R13, [R1+0xe4] ;  /* 0x0000e400010d7983 */ /* 0x000ea20000300800 */
[----:B------:R-:W2:Y:S02]  /*2d820*/  LDL.LU R14, [R1+0xe8] ;  /* 0x0000e800010e7983 */ /* 0x000ea40000300800 */
[----:B------:R-:W2:Y:S02]  /*2d830*/  LDL.LU R15, [R1+0xec] ;  /* 0x0000ec00010f7983 */ /* 0x000ea40000300800 */
[----:B------:R-:W2:Y:S01]  /*2d840*/  LDL.LU R27, [R1+0x4354] ;  /* 0x00435400011b7983 */ /* 0x000ea20000300800 */
[----:B------:R-:W-:Y:S01]  /*2d850*/  STL.64 [R1+0x42a8], R6 ;  /* 0x0042a80601007387 */ /* 0x000fe20000100a00 */
[----:B------:R-:W2:Y:S02]  /*2d860*/  LDL.LU R16, [R1+0x120] ;  /* 0x0001200001107983 */ /* 0x000ea40000300800 */
[----:B------:R-:W2:Y:S02]  /*2d870*/  LDL.LU R17, [R1+0x124] ;  /* 0x0001240001117983 */ /* 0x000ea40000300800 */
[----:B------:R-:W2:Y:S01]  /*2d880*/  LDL.LU R18, [R1+0x128] ;  /* 0x0001280001127983 */ /* 0x000ea20000300800 */
[----:B------:R-:W2:Y:S01]  /*2d890*/  LDL.LU R19, [R1+0x12c] ;  /* 0x00012c0001137983 */ /* 0x000ea20000300800 */
[----:B0-----:R-:W-:-:S02]  /*2d8a0*/  MOV R22, R0 ;  /* 0x0000000000167202 */ /* 0x001fc40000000f00 */
[----:B----4-:R-:W-:Y:S01]  /*2d8b0*/  MOV R23, R25 ;  /* 0x0000001900177202 */ /* 0x010fe20000000f00 */
[----:B------:R-:W-:Y:S01]  /*2d8c0*/  IMAD.MOV.U32 R10, RZ, RZ, R26 ;  /* 0x000000ffff0a7224 */ /* 0x000fe200078e001a */
[----:B------:R-:W-:Y:S01]  /*2d8d0*/  MOV R11, R24 ;  /* 0x00000018000b7202 */ /* 0x000fe20000000f00 */
[----:B--2---:R-:W-:Y:S01]  /*2d8e0*/  STL.64 [R1+0x42c0], R18 ;  /* 0x0042c01201007387 */ /* 0x004fe20000100a00 */
[----:B------:R-:W-:Y:S02]  /*2d8f0*/  STL.64 [R1+0x42b8], R16 ;  /* 0x0042b81001007387 */ /* 0x000fe40000100a00 */
[----:B------:R-:W2:Y:S02]  /*2d900*/  LDL.LU R0, [R1+0x4350] ;  /* 0x0043500001007983 */ /* 0x000ea40000300800 */
[----:B------:R-:W4:Y:S01]  /*2d910*/  LDL.LU R25, [R1+0x434c] ;  /* 0x00434c0001197983 */ /* 0x000f220000300800 */
[----:B------:R5:W-:Y:S01]  /*2d920*/  STL.64 [R1+0x42d0], R22 ;  /* 0x0042d01601007387 */ /* 0x000be20000100a00 */
[----:B------:R-:W-:Y:S02]  /*2d930*/  STL.64 [R1+0x42c8], R20 ;  /* 0x0042c81401007387 */ /* 0x000fe40000100a00 */
[----:B------:R-:W4:Y:S02]  /*2d940*/  LDL.LU R26, [R1+0x4348] ;  /* 0x00434800011a7983 */ /* 0x000f240000300800 */
[----:B------:R-:W4:Y:S01]  /*2d950*/  LDL.LU R24, [R1+0x4344] ;  /* 0x0043440001187983 */ /* 0x000f220000300800 */
[----:B------:R-:W-:Y:S01]  /*2d960*/  STL.64 [R1+0x42d8], R10 ;  /* 0x0042d80a01007387 */ /* 0x000fe20000100a00 */
[----:B-----5:R-:W-:Y:S01]  /*2d970*/  MOV R22, R3 ;  /* 0x0000000300167202 */ /* 0x020fe20000000f00 */
[----:B---3--:R-:W-:-:S02]  /*2d980*/  IMAD.MOV.U32 R23, RZ, RZ, R2 ;  /* 0x000000ffff177224 */ /* 0x008fc400078e0002 */
[----:B------:R-:W3:Y:S01]  /*2d990*/  LDL.LU R3, [R1+0x4340] ;  /* 0x0043400001037983 */ /* 0x000ee20000300800 */
[----:B------:R-:W5:Y:S03]  /*2d9a0*/  LDL.LU R2, [R1+0x433c] ;  /* 0x00433c0001027983 */ /* 0x000f660000300800 */
[----:B------:R0:W-:Y:S02]  /*2d9b0*/  STL.64 [R1+0x42e0], R22 ;  /* 0x0042e01601007387 */ /* 0x0001e40000100a00 */
[----:B0-----:R-:W-:Y:S02]  /*2d9c0*/  MOV R23, R27 ;  /* 0x0000001b00177202 */ /* 0x001fe40000000f00 */
[----:B--2---:R-:W-:Y:S02]  /*2d9d0*/  MOV R22, R0 ;  /* 0x0000000000167202 */ /* 0x004fe40000000f00 */
[----:B------:R-:W2:Y:S01]  /*2d9e0*/  LDL.LU R0, [R1+0x4338] ;  /* 0x0043380001007983 */ /* 0x000ea20000300800 */
[----:B------:R-:W2:Y:S02]  /*2d9f0*/  LDL.LU R27, [R1+0x4334] ;  /* 0x00433400011b7983 */ /* 0x000ea40000300800 */
[----:B------:R4:W-:Y:S02]  /*2da00*/  STL.64 [R1+0x42f8], R22 ;  /* 0x0042f81601007387 */ /* 0x0009e40000100a00 */
[----:B------:R-:W2:Y:S01]  /*2da10*/  LDL.LU R8, [R1+0x150] ;  /* 0x0001500001087983 */ /* 0x000ea20000300800 */
[----:B------:R-:W2:Y:S01]  /*2da20*/  LDL.LU R9, [R1+0x154] ;  /* 0x0001540001097983 */ /* 0x000ea20000300800 */
[----:B------:R-:W2:Y:S02]  /*2da30*/  LDL.LU R10, [R1+0x158] ;  /* 0x00015800010a7983 */ /* 0x000ea40000300800 */
[----:B------:R-:W2:Y:S02]  /*2da40*/  LDL.LU R11, [R1+0x15c] ;  /* 0x00015c00010b7983 */ /* 0x000ea40000300800 */
[----:B----4-:R-:W-:Y:S01]  /*2da50*/  IMAD.MOV.U32 R22, RZ, RZ, R26 ;  /* 0x000000ffff167224 */ /* 0x010fe200078e001a */
[----:B------:R-:W-:Y:S01]  /*2da60*/  MOV R23, R25 ;  /* 0x0000001900177202 */ /* 0x000fe20000000f00 */
[----:B------:R-:W4:Y:S01]  /*2da70*/  LDL.LU R26, [R1+0x4330] ;  /* 0x00433000011a7983 */ /* 0x000f220000300800 */
[----:B------:R-:W3:Y:S03]  /*2da80*/  LDL.LU R25, [R1+0x432c] ;  /* 0x00432c0001197983 */ /* 0x000ee60000300800 */
        /* <DEDUP_REMOVED lines=21> */
[----:B------:R0:W-:Y:S01]  /*2dbe0*/  STL.64 [R1+0x4240], R12 ;  /* 0x0042400c01007387 */ /* 0x0001e20000100a00 */
[----:B---3--:R-:W-:-:S02]  /*2dbf0*/  MOV R14, R3 ;  /* 0x00000003000e7202 */ /* 0x008fc40000000f00 */
[----:B0-----:R-:W-:Y:S02]  /*2dc00*/  MOV R12, R0 ;  /* 0x00000000000c7202 */ /* 0x001fe40000000f00 */
[----:B------:R-:W-:Y:S01]  /*2dc10*/  MOV R15, R24 ;  /* 0x00000018000f7202 */ /* 0x000fe20000000f00 */
[----:B------:R-:W3:Y:S01]  /*2dc20*/  LDL.LU R0, [R1+0x4328] ;  /* 0x0043280001007983 */ /* 0x000ee20000300800 */
[----:B-----5:R-:W-:Y:S02]  /*2dc30*/  IMAD.MOV.U32 R13, RZ, RZ, R2 ;  /* 0x000000ffff0d7224 */ /* 0x020fe400078e0002 */
        /* <DEDUP_REMOVED lines=13> */
[----:B----4-:R-:W-:Y:S01]  /*2dd10*/  STL.64 [R1+0x4288], R14 ;  /* 0x0042880e01007387 */ /* 0x010fe20000100a00 */
[----:B------:R0:W-:Y:S03]  /*2dd20*/  STL.64 [R1+0x4280], R12 ;  /* 0x0042800c01007387 */ /* 0x0001e60000100a00 */
[----:B0-----:R-:W2:Y:S01]  /*2dd30*/  LDL.LU R12, [R1+0x110] ;  /* 0x00011000010c7983 */ /* 0x001ea20000300800 */
[----:B------:R-:W-:Y:S02]  /*2dd40*/  STL [R1+0x414c], R29 ;  /* 0x00414c1d01007387 */ /* 0x000fe40000100800 */
[----:B------:R-:W-:Y:S02]  /*2dd50*/  STL [R1+0x4148], R28 ;  /* 0x0041481c01007387 */ /* 0x000fe40000100800 */
[----:B------:R-:W4:Y:S01]  /*2dd60*/  LDL.LU.64 R10, [R1+0x4308] ;  /* 0x00430800010a7983 */ /* 0x000f220000300a00 */
[----:B------:R-:W4:Y:S11]  /*2dd70*/  LDL.LU.64 R8, [R1+0x4300] ;  /* 0x0043000001087983 */ /* 0x000f360000300a00 */
[----:B------:R-:W-:Y:S01]  /*2dd80*/  STL.64 [R1+0x300], R20 ;  /* 0x0003001401007387 */ /* 0x000fe20000100a00 */
[----:B------:R0:W-:Y:S03]  /*2dd90*/  STL.64 [R1+0x308], R22 ;  /* 0x0003081601007387 */ /* 0x0001e60000100a00 */
[----:B0-----:R-:W4:Y:S02]  /*2dda0*/  LDL.LU.64 R22, [R1+0x42f8] ;  /* 0x0042f80001167983 */ /* 0x001f240000300a00 */
[C---:B----4-:R-:W-:Y:S02]  /*2ddb0*/  HMMA.16816.F32.BF16 R20, R24.reuse, R22, R8 ;  /* 0x000000161814723c */ /* 0x050fe40000041808 */
[----:B------:R-:W4:Y:S01]  /*2ddc0*/  LDL.LU.64 R10, [R1+0x42f0] ;  /* 0x0042f000010a7983 */ /* 0x000f220000300a00 */
[----:B------:R-:W4:Y:S11]  /*2ddd0*/  LDL.LU.64 R8, [R1+0x42e8] ;  /* 0x0042e80001087983 */ /* 0x000f360000300a00 */
[----:B------:R-:W-:Y:S09]  /*2dde0*/  @!UPT UIADD3 URZ, URZ, URZ, URZ ;  /* 0x0000003f3f3ff290 */ /* 0x000ff2000fffe03f */
[----:B------:R-:W-:Y:S01]  /*2ddf0*/  STL.64 [R1+0x2f0], R20 ;  /* 0x0002f01401007387 */ /* 0x000fe20000100a00 */
[----:B------:R0:W-:Y:S03]  /*2de00*/  STL.64 [R1+0x2f8], R22 ;  /* 0x0002f81601007387 */ /* 0x0001e60000100a00 */
[----:B0-----:R-:W4:Y:S01]  /*2de10*/  LDL.LU.64 R22, [R1+0x42e0] ;  /* 0x0042e00001167983 */ /* 0x001f220000300a00 */
[----:B-----5:R-:W-:Y:S02]  /*2de20*/  MOV R14, R2 ;  /* 0x00000002000e7202 */ /* 0x020fe40000000f00 */
[----:B---3--:R-:W-:Y:S01]  /*2de30*/  MOV R15, R0 ;  /* 0x00000000000f7202 */ /* 0x008fe20000000f00 */
[----:B------:R-:W-:Y:S01]  /*2de40*/  IMAD.MOV.U32 R13, RZ, RZ, R3 ;  /* 0x000000ffff0d7224 */ /* 0x000fe200078e0003 */
[C---:B----4-:R-:W-:Y:S01]  /*2de50*/  HMMA.16816.F32.BF16 R20, R24.reuse, R22, R8 ;  /* 0x000000161814723c */ /* 0x050fe20000041808 */
[----:B------:R-:W3:Y:S11]  /*2de60*/  LDL.LU.64 R10, [R1+0x42d8] ;  /* 0x0042d800010a7983 */ /* 0x000ef60000300a00 */
[----:B------:R-:W-:Y:S11]  /*2de70*/  @!UPT UIADD3 URZ, URZ, URZ, URZ ;  /* 0x0000003f3f3ff290 */ /* 0x000ff6000fffe03f */
[----:B------:R0:W-:Y:S01]  /*2de80*/  STL [R1+0x2e0], R20 ;  /* 0x0002e01401007387 */ /* 0x0001e20000100800 */
[----:B------:R-:W-:Y:S02]  /*2de90*/  MOV R2, R22 ;  /* 0x0000001600027202 */ /* 0x000fe40000000f00 */
[----:B------:R-:W-:Y:S01]  /*2dea0*/  MOV R0, R23 ;  /* 0x0000001700007202 */ /* 0x000fe20000000f00 */
[----:B------:R-:W-:Y:S01]  /*2deb0*/  IMAD.MOV.U32 R3, RZ, RZ, R21 ;  /* 0x000000ffff037224 */ /* 0x000fe200078e0015 */
[----:B------:R-:W4:Y:S04]  /*2dec0*/  LDL.LU.64 R22, [R1+0x42d0] ;  /* 0x0042d00001167983 */ /* 0x000f280000300a00 */
[----:B0-----:R-:W5:Y:S01]  /*2ded0*/  LDL.LU.64 R20, [R1+0x42c8] ;  /* 0x0042c80001147983 */ /* 0x001f620000300a00 */
[C---:B---3--:R-:W-:Y:S03]  /*2dee0*/  HMMA.16816.F32.BF16 R8, R24.reuse, R10, R16 ;  /* 0x0000000a1808723c */ /* 0x048fe60000041810 */
[----:B------:R-:W3:Y:S01]  /*2def0*/  LDL.LU.64 R18, [R1+0x42c0] ;  /* 0x0042c00001127983 */ /* 0x000ee20000300a00 */
[----:B------:R-:W3:Y:S11]  /*2df00*/  LDL.LU.64 R16, [R1+0x42b8] ;  /* 0x0042b80001107983 */ /* 0x000ef60000300a00 */
[----:B------:R-:W-:Y:S08]  /*2df10*/  @!UPT UIADD3 URZ, URZ, URZ, URZ ;  /* 0x0000003f3f3ff290 */ /* 0x000ff0000fffe03f */
[----:B------:R0:W-:Y:S01]  /*2df20*/  STL.64 [R1+0x1e0], R8 ;  /* 0x0001e00801007387 */ /* 0x0001e20000100a00 */
[----:B------:R5:W-:Y:S03]  /*2df30*/  STL.64 [R1+0x1e8], R10 ;  /* 0x0001e80a01007387 */ /* 0x000be60000100a00 */
[----:B0-----:R-:W2:Y:S01]  /*2df40*/  LDL.LU.64 R8, [R1+0x42b0] ;  /* 0x0042b00001087983 */ /* 0x001ea20000300a00 */
[----:B-----5:R-:W-:Y:S01]  /*2df50*/  IMAD.MOV.U32 R10, RZ, RZ, R21 ;  /* 0x000000ffff0a7224 */ /* 0x020fe200078e0015 */
[----:B------:R-:W-:Y:S02]  /*2df60*/  MOV R11, R20 ;  /* 0x00000014000b7202 */ /* 0x000fe40000000f00 */
[C---:B----4-:R-:W-:Y:S03]  /*2df70*/  HMMA.16816.F32.BF16 R20, R24.reuse, R22, R4 ;  /* 0x000000161814723c */ /* 0x050fe60000041804 */
[----:B------:R-:W-:Y:S01]  /*2df80*/  STL.64 [R1+0x41d8], R10 ;  /* 0x0041d80a01007387 */ /* 0x000fe20000100a00 */
[----:B------:R-:W3:Y:S11]  /*2df90*/  LDL.LU.64 R6, [R1+0x42a8] ;  /* 0x0042a80001067983 */ /* 0x000ef60000300a00 */
[----:B------:R-:W-:Y:S08]  /*2dfa0*/  @!UPT UIADD3 URZ, URZ, URZ, URZ ;  /* 0x0000003f3f3ff290 */ /* 0x000ff0000fffe03f */
[----:B------:R-:W-:Y:S01]  /*2dfb0*/  STL.64 [R1+0x240], R20 ;  /* 0x0002401401007387 */ /* 0x000fe20000100a00 */
[----:B------:R0:W-:Y:S03]  /*2dfc0*/  STL.64 [R1+0x248], R22 ;  /* 0x0002481601007387 */ /* 0x0001e60000100a00 */
[----:B0-----:R-:W2:Y:S01]  /*2dfd0*/  LDL.LU.64 R22, [R1+0x42a0] ;  /* 0x0042a00001167983 */ /* 0x001ea20000300a00 */
[C---:B---3--:R-:W-:Y:S03]  /*2dfe0*/  HMMA.16816.F32.BF16 R4, R24.reuse, R6, R16 ;  /* 0x000000061804723c */ /* 0x048fe60000041810 */
[----:B------:R-:W3:Y:S01]  /*2dff0*/  LDL.LU.64 R18, [R1+0x4298] ;  /* 0x0042980001127983 */ /* 0x000ee20000300a00 */
[----:B------:R-:W4:Y:S04]  /*2e000*/  LDL.LU R16, [R1+0x4290] ;  /* 0x0042900001107983 */ /* 0x000f280000300800 */
[C---:B--2---:R-:W-:Y:S11]  /*2e010*/  HMMA.16816.F32.BF16 R20, R24.reuse, R22, R12 ;  /* 0x000000161814723c */ /* 0x044ff6000004180c */
[----:B------:R-:W-:Y:S04]  /*2e020*/  @!UPT UIADD3 URZ, URZ, URZ, URZ ;  /* 0x0000003f3f3ff290 */ /* 0x000fe8000fffe03f */
[----:B------:R-:W-:Y:S01]  /*2e030*/  STL.64 [R1+0x260], R4 ;  /* 0x0002600401007387 */ /* 0x000fe20000100a00 */
[----:B------:R-:W-:Y:S02]  /*2e040*/  STL.64 [R1+0x268], R6 ;  /* 0x0002680601007387 */ /* 0x000fe40000100a00 */
[----:B------:R-:W2:Y:S02]  /*2e050*/  LDL.LU.64 R14, [R1+0x4288] ;  /* 0x00428800010e7983 */ /* 0x000ea40000300a00 */
[----:B------:R-:W2:Y:S03]  /*2e060*/  LDL.LU.64 R12, [R1+0x4280] ;  /* 0x00428000010c7983 */ /* 0x000ea60000300a00 */
        /* <DEDUP_REMOVED lines=9> */
[----:B0-----:R-:W2:Y:S01]  /*2e100*/  LDL.LU.64 R22, [R1+0x4260] ;  /* 0x0042600001167983 */ /* 0x001ea20000300a00 */
[----:B------:R-:W5:Y:S03]  /*2e110*/  LDL.LU.64 R20, [R1+0x4258] ;  /* 0x0042580001147983 */ /* 0x000f660000300a00 */
[----:B------:R-:W0:Y:S04]  /*2e120*/  S2R R17, SR_TID.X ;  /* 0x0000000000117919 */ /* 0x000e280000002100 */
[----:B------:R-:W1:Y:S01]  /*2e130*/  S2R R5, SR_TID.X ;  /* 0x0000000000057919 */ /* 0x000e620000002100 */
[----:B0-----:R-:W-:Y:S01]  /*2e140*/  LOP3.LUT R17, R17, 0x7, RZ, 0xc0, !PT ;  /* 0x0000000711117812 */ /* 0x001fe200078ec0ff */
[----:B-1----:R-:W-:-:S04]  /*2e150*/  IMAD.SHL.U32 R6, R5, 0x2, RZ ;  /* 0x0000000205067824 */ /* 0x002fc800078e00ff */
[----:B------:R-:W-:Y:S01]  /*2e160*/  IMAD R7, R17, 0x210, RZ ;  /* 0x0000021011077824 */ /* 0x000fe200078e02ff */
[----:B------:R-:W-:-:S04]  /*2e170*/  LOP3.LUT R17, R6, 0x10, RZ, 0xc0, !PT ;  /* 0x0000001006117812 */ /* 0x000fc800078ec0ff */
[----:B------:R-:W-:Y:S01]  /*2e180*/  LOP3.LUT R17, R17, 0xe0, R5, 0xf8, !PT ;  /* 0x000000e011117812 */ /* 0x000fe200078ef805 */
[----:B------:R-:W-:-:S04]  /*2e190*/  SHF.L.U32 R5, R5, 0x8, RZ ;  /* 0x0000000805057819 */ /* 0x000fc800000006ff */
[----:B------:R-:W-:Y:S02]  /*2e1a0*/  LOP3.LUT R29, R5, 0x1000, RZ, 0xc0, !PT ;  /* 0x00001000051d7812 */ /* 0x000fe400078ec0ff */
[----:B------:R-:W-:Y:S01]  /*2e1b0*/  LOP3.LUT R17, R7, R17, RZ, 0x3c, !PT ;  /* 0x0000001107117212 */ /* 0x000fe200078e3cff */
[C---:B--2---:R-:W-:Y:S01]  /*2e1c0*/  HMMA.16816.F32.BF16 R12, R24.reuse, R22, R12 ;  /* 0x00000016180c723c */ /* 0x044fe2000004180c */
[----:B-----5:R-:W-:Y:S02]  /*2e1d0*/  MOV R10, R21 ;  /* 0x00000015000a7202 */ /* 0x020fe40000000f00 */
[----:B------:R-:W-:Y:S01]  /*2e1e0*/  MOV R11, R20 ;  /* 0x00000014000b7202 */ /* 0x000fe20000000f00 */
[----:B------:R-:W2:Y:S01]  /*2e1f0*/  LDL.LU R21, [R1+0x4254] ;  /* 0x0042540001157983 */ /* 0x000ea20000300800 */
[----:B------:R-:W2:Y:S03]  /*2e200*/  LDL.LU R20, [R1+0x4250] ;  /* 0x0042500001147983 */ /* 0x000ea60000300800 */
[----:B------:R-:W-:Y:S01]  /*2e210*/  STL.64 [R1+0x41f0], R10 ;  /* 0x0041f00a01007387 */ /* 0x000fe20000100a00 */
[----:B------:R0:W-:Y:S02]  /*2e220*/  STL.64 [R1+0x4220], R6 ;  /* 0x0042200601007387 */ /* 0x0001e40000100a00 */
[----:B------:R-:W5:Y:S02]  /*2e230*/  LDL.LU R4, [R1+0xd0] ;  /* 0x0000d00001047983 */ /* 0x000f640000300800 */
[----:B------:R-:W5:Y:S01]  /*2e240*/  LDL.LU R5, [R1+0xd4] ;  /* 0x0000d40001057983 */ /* 0x000f620000300800 */
[----:B0-----:R-:W5:Y:S01]  /*2e250*/  LDL.LU R6, [R1+0xd8] ;  /* 0x0000d80001067983 */ /* 0x001f620000300800 */
[----:B------:R-:W5:Y:S08]  /*2e260*/  LDL.LU R7, [R1+0xdc] ;  /* 0x0000dc0001077983 */ /* 0x000f700000300800 */
[----:B------:R-:W-:Y:S02]  /*2e270*/  STL.64 [R1+0x220], R12 ;  /* 0x0002200c01007387 */ /* 0x000fe40000100a00 */
[----:B------:R0:W-:Y:S02]  /*2e280*/  STL.64 [R1+0x228], R14 ;  /* 0x0002280e01007387 */ /* 0x0001e40000100a00 */
[----:B0-----:R-:W3:Y:S01]  /*2e290*/  LDL.LU.64 R14, [R1+0x4248] ;  /* 0x00424800010e7983 */ /* 0x001ee20000300a00 */
[----:B------:R-:W3:Y:S02]  /*2e2a0*/  LDL.LU.64 R12, [R1+0x4240] ;  /* 0x00424000010c7983 */ /* 0x000ee40000300a00 */
[C---:B---3--:R-:W-:Y:S11]  /*2e2b0*/  HMMA.16816.F32.BF16 R12, R24.reuse, R18, R12 ;  /* 0x00000012180c723c */ /* 0x048ff6000004180c */
[----:B------:R-:W-:Y:S11]  /*2e2c0*/  @!UPT UIADD3 URZ, URZ, URZ, URZ ;  /* 0x0000003f3f3ff290 */ /* 0x000ff6000fffe03f */
[----:B------:R-:W-:Y:S01]  /*2e2d0*/  @!UPT UIADD3 URZ, URZ, URZ, URZ ;  /* 0x0000003f3f3ff290 */ /* 0x000fe2000fffe03f */
[----:B------:R-:W-:Y:S01]  /*2e2e0*/  STL.64 [R1+0x210], R12 ;  /* 0x0002100c01007387 */ /* 0x000fe20000100a00 */
[----:B------:R0:W-:Y:S03]  /*2e2f0*/  STL.64 [R1+0x218], R14 ;  /* 0x0002180e01007387 */ /* 0x0001e60000100a00 */
[----:B0-----:R-:W5:Y:S01]  /*2e300*/  LDL.LU.64 R14, [R1+0x4238] ;  /* 0x00423800010e7983 */ /* 0x001f620000300a00 */
[----:B------:R-:W3:Y:S02]  /*2e310*/  LDL.LU.64 R12, [R1+0x4230] ;  /* 0x00423000010c7983 */ /* 0x000ee40000300a00 */
[----:B---3--:R-:W-:Y:S02]  /*2e320*/  MOV R10, R13 ;  /* 0x0000000d000a7202 */ /* 0x008fe40000000f00 */
[----:B------:R-:W-:Y:S01]  /*2e330*/  MOV R11, R12 ;  /* 0x0000000c000b7202 */ /* 0x000fe20000000f00 */
[----:B------:R-:W3:Y:S01]  /*2e340*/  LDL.LU R13, [R1+0x422c] ;  /* 0x00422c00010d7983 */ /* 0x000ee20000300800 */
[----:B------:R-:W2:Y:S01]  /*2e350*/  LDL.LU R12, [R1+0x4228] ;  /* 0x00422800010c7983 */ /* 0x000ea20000300800 */
[----:B-----5:R-:W-:Y:S02]  /*2e360*/  HMMA.16816.F32.BF16 R4, R24, R14, R4 ;  /* 0x0000000e1804723c */ /* 0x020fe40000041804 */
[----:B------:R-:W-:Y:S11]  /*2e370*/  STL.64 [R1+0x4208], R10 ;  /* 0x0042080a01007387 */ /* 0x000ff60000100a00 */
[----:B------:R-:W-:Y:S10]  /*2e380*/  @!UPT UIADD3 URZ, URZ, URZ, URZ ;  /* 0x0000003f3f3ff290 */ /* 0x000ff4000fffe03f */
[----:B------:R-:W-:Y:S01]  /*2e390*/  STL.64 [R1+0x1f0], R4 ;  /* 0x0001f00401007387 */ /* 0x000fe20000100a00 */
[----:B------:R0:W-:Y:S03]  /*2e3a0*/  STL.64 [R1+0x1f8], R6 ;  /* 0x0001f80601007387 */ /* 0x0001e60000100a00 */
[----:B0-----:R-:W5:Y:S01]  /*2e3b0*/  LDL.LU.64 R6, [R1+0x4220] ;  /* 0x0042200001067983 */ /* 0x001f620000300a00 */
[----:B---3--:R-:W-:Y:S01]  /*2e3c0*/  IMAD.MOV.U32 R22, RZ, RZ, R13 ;  /* 0x000000ffff167224 */ /* 0x008fe200078e000d */
[----:B--2---:R-:W-:Y:S02]  /*2e3d0*/  MOV R23, R12 ;  /* 0x0000000c00177202 */ /* 0x004fe40000000f00 */
[----:B------:R-:W2:Y:S01]  /*2e3e0*/  LDL.LU R13, [R1+0x421c] ;  /* 0x00421c00010d7983 */ /* 0x000ea20000300800 */
[----:B------:R-:W3:Y:S03]  /*2e3f0*/  LDL.LU R12, [R1+0x4218] ;  /* 0x00421800010c7983 */ /* 0x000ee60000300800 */
        /* <DEDUP_REMOVED lines=12> */
[----:B------:R-:W2:Y:S01]  /*2e4c0*/  LDL.LU R21, [R1+0x2a4] ;  /* 0x0002a40001157983 */ /* 0x000ea20000300800 */
[----:B---3--:R-:W-:-:S02]  /*2e4d0*/  MOV R22, R12 ;  /* 0x0000000c00167202 */ /* 0x008fc40000000f00 */
[----:B------:R-:W-:Y:S01]  /*2e4e0*/  MOV R23, R13 ;  /* 0x0000000d00177202 */ /* 0x000fe20000000f00 */
[----:B------:R-:W3:Y:S01]  /*2e4f0*/  LDL.LU R12, [R1+0x4214] ;  /* 0x00421400010c7983 */ /* 0x000ee20000300800 */
[----:B------:R-:W3:Y:S03]  /*2e500*/  LDL.LU R13, [R1+0x4210] ;  /* 0x00421000010d7983 */ /* 0x000ee60000300800 */
[----:B------:R-:W-:Y:S01]  /*2e510*/  STL.64 [R1+0x41e8], R22 ;  /* 0x0041e81601007387 */ /* 0x000fe20000100a00 */
[----:B-----5:R-:W-:-:S04]  /*2e520*/  LOP3.LUT R7, R7, 0x30, R6, 0x78, !PT ;  /* 0x0000003007077812 */ /* 0x020fc800078e7806 */
[----:B------:R-:W-:-:S05]  /*2e530*/  LOP3.LUT R7, R7, 0x40, RZ, 0x3c, !PT ;  /* 0x0000004007077812 */ /* 0x000fca00078e3cff */
[----:B------:R-:W0:Y:S04]  /*2e540*/  LDSM.16.M88.4 R8, [R7+0x20180] ;  /* 0x020180000708783b */ /* 0x000e280000000200 */
[----:B--2---:R1:W-:Y:S04]  /*2e550*/  STL.64 [R1+0x41e0], R20 ;  /* 0x0041e01401007387 */ /* 0x0043e80000100a00 */
[----:B-1----:R-:W2:Y:S01]  /*2e560*/  LDL.LU R20, [R1+0x2b0] ;  /* 0x0002b00001147983 */ /* 0x002ea20000300800 */
[----:B------:R-:W2:Y:S02]  /*2e570*/  LDL.LU R21, [R1+0x2b4] ;  /* 0x0002b40001157983 */ /* 0x000ea40000300800 */
[----:B------:R-:W5:Y:S02]  /*2e580*/  LDL.LU R22, [R1+0x2b8] ;  /* 0x0002b80001167983 */ /* 0x000f640000300800 */
[----:B------:R-:W5:Y:S02]  /*2e590*/  LDL.LU R23, [R1+0x2bc] ;  /* 0x0002bc0001177983 */ /* 0x000f640000300800 */
[----:B-----5:R-:W-:Y:S01]  /*2e5a0*/  STL.64 [R1+0x4200], R22 ;  /* 0x0042001601007387 */ /* 0x020fe20000100a00 */
[----:B--2---:R1:W-:Y:S03]  /*2e5b0*/  STL.64 [R1+0x41f8], R20 ;  /* 0x0041f81401007387 */ /* 0x0043e60000100a00 */
[----:B-1----:R-:W2:Y:S01]  /*2e5c0*/  LDL.LU R20, [R1+0x2c0] ;  /* 0x0002c00001147983 */ /* 0x002ea20000300800 */
[----:B------:R-:W2:Y:S02]  /*2e5d0*/  LDL.LU R21, [R1+0x2c4] ;  /* 0x0002c40001157983 */ /* 0x000ea40000300800 */
[----:B0-----:R-:W-:Y:S02]  /*2e5e0*/  STL.64 [R1+0x60], R8 ;  /* 0x0000600801007387 */ /* 0x001fe40000100a00 */
[----:B------:R0:W-:Y:S02]  /*2e5f0*/  STL.64 [R1+0x68], R10 ;  /* 0x0000680a01007387 */ /* 0x0001e40000100a00 */
[----:B0-----:R-:W2:Y:S01]  /*2e600*/  LDL.LU.64 R10, [R1+0x4208] ;  /* 0x00420800010a7983 */ /* 0x001ea20000300a00 */
[----:B---3--:R-:W-:Y:S01]  /*2e610*/  IMAD.MOV.U32 R22, RZ, RZ, R13 ;  /* 0x000000ffff167224 */ /* 0x008fe200078e000d */
[----:B------:R-:W-:-:S07]  /*2e620*/  MOV R23, R12 ;  /* 0x0000000c00177202 */ /* 0x000fce0000000f00 */
        /* <DEDUP_REMOVED lines=29> */
[----:B------:R-:W2:Y:S01]  /*2e800*/  LDL.LU.64 R22, [R1+0x41a0] ;  /* 0x0041a00001167983 */ /* 0x000ea20000300a00 */
[----:B------:R-:W2:Y:S02]  /*2e810*/  LDL.LU.64 R20, [R1+0x4198] ;  /* 0x0041980001147983 */ /* 0x000ea40000300a00 */
[----:B------:R-:W2:Y:S11]  /*2e820*/  LDL.LU.64 R24, [R1+0x60] ;  /* 0x0000600001187983 */ /* 0x000eb60000300a00 */
[----:B------:R-:W-:Y:S08]  /*2e830*/  @!UPT UIADD3 URZ, URZ, URZ, URZ ;  /* 0x0000003f3f3ff290 */ /* 0x000ff0000fffe03f */
        /* <DEDUP_REMOVED lines=12> */
[----:B0-----:R-:W-:Y:S02]  /*2e900*/  STL.64 [R1], R8 ;  /* 0x0000000801007387 */ /* 0x001fe40000100a00 */
[----:B------:R-:W-:Y:S02]  /*2e910*/  STL.64 [R1+0x8], R10 ;  /* 0x0000080a01007387 */ /* 0x000fe40000100a00 */
[----:B------:R-:W0:Y:S02]  /*2e920*/  LDSM.16.M88.4 R8, [R7+0x25180] ;  /* 0x025180000708783b */ /* 0x000e240000000200 */
[----:B0-----:R-:W-:Y:S02]  /*2e930*/  STL [R1+0x3f1c], R10 ;  /* 0x003f1c0a01007387 */ /* 0x001fe40000100800 */
[----:B------:R-:W-:Y:S02]  /*2e940*/  STL [R1+0x3f18], R11 ;  /* 0x003f180b01007387 */ /* 0x000fe40000100800 */
        /* <DEDUP_REMOVED lines=16> */
[----:B------:R-:W0:Y:S04]  /*2ea50*/  LDSM.16.M88.4 R8, [R7+0x2b180] ;  /* 0x02b180000708783b */ /* 0x000e280000000200 */
[----:B------:R-:W-:-:S05]  /*2ea60*/  IMAD.IADD R17, R29, 0x1, R17 ;  /* 0x000000011d117824 */ /* 0x000fca00078e0211 */
[----:B------:R-:W-:Y:S04]  /*2ea70*/  LDSM.16.MT88.4 R12, [R17+0x1c000] ;  /* 0x01c00000110c783b */ /* 0x000fe80000004200 */
[----:B0-----:R-:W-:Y:S01]  /*2ea80*/  STL.64 [R1+0x270], R8 ;  /* 0x0002700801007387 */ /* 0x001fe20000100a00 */
[----:B------:R-:W-:Y:S01]  /*2ea90*/  MOV R29, R8 ;  /* 0x00000008001d7202 */ /* 0x000fe20000000f00 */
[----:B------:R-:W-:Y:S02]  /*2eaa0*/  STL.64 [R1+0x278], R10 ;  /* 0x0002780a01007387 */ /* 0x000fe40000100a00 */
[----:B------:R-:W-:Y:S02]  /*2eab0*/  IMAD.MOV.U32 R28, RZ, RZ, R9 ;  /* 0x000000ffff1c7224 */ /* 0x000fe400078e0009 */
[----:B------:R-:W0:Y:S04]  /*2eac0*/  LDSM.16.M88.4 R8, [R7+0x2c180] ;  /* 0x02c180000708783b */ /* 0x000e280000000200 */
[----:B0-----:R-:W-:Y:S01]  /*2ead0*/  STL.64 [R1+0x290], R8 ;  /* 0x0002900801007387 */ /* 0x001fe20000100a00 */
[----:B------:R-:W-:Y:S02]  /*2eae0*/  STL.64 [R1+0x298], R10 ;  /* 0x0002980a01007387 */ /* 0x000fe40000100a00 */
[----:B------:R-:W0:Y:S02]  /*2eaf0*/  LDSM.16.M88.4 R8, [R7+0x2d180] ;  /* 0x02d180000708783b */ /* 0x000e240000000200 */
[----:B0-----:R-:W-:Y:S02]  /*2eb00*/  STL.64 [R1+0x2c0], R8 ;  /* 0x0002c00801007387 */ /* 0x001fe40000100a00 */
[----:B------:R-:W-:Y:S02]  /*2eb10*/  STL.64 [R1+0x2c8], R10 ;  /* 0x0002c80a01007387 */ /* 0x000fe40000100a00 */
[----:B------:R-:W-:Y:S02]  /*2eb20*/  LDSM.16.M88.4 R8, [R7+0x2e180] ;  /* 0x02e180000708783b */ /* 0x000fe40000000200 */
[----:B------:R-:W0:Y:S01]  /*2eb30*/  LDSM.16.M88.4 R4, [R7+0x2f180] ;  /* 0x02f180000704783b */ /* 0x000e220000000200 */
[----:B--2---:R-:W-:Y:S03]  /*2eb40*/  HMMA.16816.F32.BF16 R20, R12, R24, R20 ;  /* 0x000000180c14723c */ /* 0x004fe60000041814 */
[----:B0-----:R0:W-:Y:S01]  /*2eb50*/  STL [R1+0x3e88], R6 ;  /* 0x003e880601007387 */ /* 0x0011e20000100800 */
[----:B------:R-:W-:Y:S02]  /*2eb60*/  STL.64 [R1+0x2b0], R8 ;  /* 0x0002b00801007387 */ /* 0x000fe40000100a00 */
[----:B------:R-:W-:Y:S02]  /*2eb70*/  STL.64 [R1+0x2b8], R10 ;  /* 0x0002b80a01007387 */ /* 0x000fe40000100a00 */
[----:B------:R1:W-:Y:S01]  /*2eb80*/  STL [R1+0x3e84], R7 ;  /* 0x003e840701007387 */ /* 0x0003e20000100800 */
[----:B0-----:R-:W-:-:S02]  /*2eb90*/  MOV R6, R25 ;  /* 0x0000001900067202 */ /* 0x001fc40000000f00 */
[----:B-1----:R-:W-:Y:S02]  /*2eba0*/  MOV R7, R24 ;  /* 0x0000001800077202 */ /* 0x002fe40000000f00 */
[----:B------:R-:W2:Y:S01]  /*2ebb0*/  LDL.LU R24, [R1+0x400] ;  /* 0x0004000001187983 */ /* 0x000ea20000300800 */
[----:B------:R-:W2:Y:S02]  /*2ebc0*/  LDL.LU R25, [R1+0x404] ;  /* 0x0004040001197983 */ /* 0x000ea40000300800 */
[----:B------:R-:W2:Y:S02]  /*2ebd0*/  LDL.LU R26, [R1+0x408] ;  /* 0x00040800011a7983 */ /* 0x000ea40000300800 */
[----:B------:R-:W2:Y:S01]  /*2ebe0*/  LDL.LU R27, [R1+0x40c] ;  /* 0x00040c00011b7983 */ /* 0x000ea20000300800 */
[----:B------:R-:W3:Y:S04]  /*2ebf0*/  LDL.LU.64 R8, [R1] ;  /* 0x0000000001087983 */ /* 0x000ee80000300a00 */
[----:B---3--:R0:W-:Y:S04]  /*2ec00*/  STL.64 [R1+0x4170], R8 ;  /* 0x0041700801007387 */ /* 0x0081e80000100a00 */
[----:B0-----:R-:W3:Y:S04]  /*2ec10*/  LDL.LU.64 R8, [R1+0x10] ;  /* 0x0000100001087983 */ /* 0x001ee80000300a00 */
[----:B---3--:R0:W-:Y:S04]  /*2ec20*/  STL.64 [R1+0x4178], R8 ;  /* 0x0041780801007387 */ /* 0x0081e80000100a00 */
[----:B0-----:R-:W3:Y:S04]  /*2ec30*/  LDL.LU.64 R8, [R1+0x20] ;  /* 0x0000200001087983 */ /* 0x001ee80000300a00 */
[----:B---3--:R0:W-:Y:S04]  /*2ec40*/  STL.64 [R1+0x4190], R8 ;  /* 0x0041900801007387 */ /* 0x0081e80000100a00 */
[----:B0-----:R-:W2:Y:S01]  /*2ec50*/  LDL.LU.64 R8, [R1+0x30] ;  /* 0x0000300001087983 */ /* 0x001ea20000300a00 */
[----:B------:R-:W-:Y:S02]  /*2ec60*/  STL.64 [R1+0x40d8], R6 ;  /* 0x0040d80601007387 */ /* 0x000fe40000100a00 */
[----:B------:R-:W-:Y:S02]  /*2ec70*/  STL.64 [R1+0x40d0], R4 ;  /* 0x0040d00401007387 */ /* 0x000fe40000100a00 */
[----:B------:R-:W-:Y:S01]  /*2ec80*/  STL.64 [R1+0x3f48], R22 ;  /* 0x003f481601007387 */ /* 0x000fe20000100a00 */
[----:B------:R0:W-:Y:S04]  /*2ec90*/  STL.64 [R1+0x3f40], R20 ;  /* 0x003f401401007387 */ /* 0x0001e80000100a00 */
[----:B0-----:R-:W3:Y:S01]  /*2eca0*/  LDL.LU R20, [R1+0x3e0] ;  /* 0x0003e00001147983 */ /* 0x001ee20000300800 */
[----:B------:R-:W3:Y:S02]  /*2ecb0*/  LDL.LU R21, [R1+0x3e4] ;  /* 0x0003e40001157983 */ /* 0x000ee40000300800 */
[----:B------:R-:W5:Y:S02]  /*2ecc0*/  LDL.LU R22, [R1+0x3e8] ;  /* 0x0003e80001167983 */ /* 0x000f640000300800 */
[----:B------:R-:W5:Y:S02]  /*2ecd0*/  LDL.LU R23, [R1+0x3ec] ;  /* 0x0003ec0001177983 */ /* 0x000f640000300800 */
[----:B-----5:R-:W-:Y:S01]  /*2ece0*/  STL.64 [R1+0x4188], R22 ;  /* 0x0041881601007387 */ /* 0x020fe20000100a00 */
[----:B---3--:R0:W-:Y:S03]  /*2ecf0*/  STL.64 [R1+0x4180], R20 ;  /* 0x0041801401007387 */ /* 0x0081e60000100a00 */
[----:B0-----:R-:W3:Y:S01]  /*2ed00*/  LDL.LU R20, [R1+0x3f0] ;  /* 0x0003f00001147983 */ /* 0x001ee20000300800 */
[----:B------:R-:W3:Y:S02]  /*2ed10*/  LDL.LU R21, [R1+0x3f4] ;  /* 0x0003f40001157983 */ /* 0x000ee40000300800 */
[----:B------:R-:W3:Y:S02]  /*2ed20*/  LDL.LU R22, [R1+0x3f8] ;  /* 0x0003f80001167983 */ /* 0x000ee40000300800 */
[----:B------:R-:W5:Y:S01]  /*2ed30*/  LDL.LU R4, [R1+0x390] ;  /* 0x0003900001047983 */ /* 0x000f620000300800 */
[----:B------:R-:W5:Y:S01]  /*2ed40*/  LDL.LU R5, [R1+0x394] ;  /* 0x0003940001057983 */ /* 0x000f620000300800 */
[----:B------:R-:W3:Y:S02]  /*2ed50*/  LDL.LU R6, [R1+0x398] ;  /* 0x0003980001067983 */ /* 0x000ee40000300800 */
[----:B------:R-:W3:Y:S02]  /*2ed60*/  LDL.LU R7, [R1+0x39c] ;  /* 0x00039c0001077983 */ /* 0x000ee40000300800 */
[----:B----4-:R-:W-:-:S02]  /*2ed70*/  IMAD.MOV.U32 R23, RZ, RZ, R16 ;  /* 0x000000ffff177224 */ /* 0x010fc400078e0010 */
[----:B------:R-:W0:Y:S01]  /*2ed80*/  LDSM.16.MT88.4 R16, [R17+0x1c100] ;  /* 0x01c100001110783b */ /* 0x000e220000004200 */
[----:B--2---:R-:W-:Y:S03]  /*2ed90*/  HMMA.16816.F32.BF16 R24, R12, R8, R24 ;  /* 0x000000080c18723c */ /* 0x004fe60000041818 */
[----:B---3--:R-:W-:Y:S01]  /*2eda0*/  STL.64 [R1+0x4158], R6 ;  /* 0x0041580601007387 */ /* 0x008fe20000100a00 */
[----:B-----5:R1:W-:Y:S03]  /*2edb0*/  STL.64 [R1+0x4150], R4 ;  /* 0x0041500401007387 */ /* 0x0203e60000100a00 */
[----:B-1----:R-:W2:Y:S04]  /*2edc0*/  LDL.LU.64 R4, [R1+0x1a0] ;  /* 0x0001a00001047983 */ /* 0x002ea80000300a00 */
[----:B--2---:R1:W-:Y:S04]  /*2edd0*/  STL.64 [R1+0x4160], R4 ;  /* 0x0041600401007387 */ /* 0x0043e80000100a00 */
[----:B-1----:R-:W2:Y:S01]  /*2ede0*/  LDL.LU R4, [R1+0x3c0] ;  /* 0x0003c00001047983 */ /* 0x002ea20000300800 */
[----:B------:R-:W2:Y:S02]  /*2edf0*/  LDL.LU R5, [R1+0x3c4] ;  /* 0x0003c40001057983 */ /* 0x000ea40000300800 */
[----:B------:R-:W2:Y:S02]  /*2ee00*/  LDL.LU R6, [R1+0x3c8] ;  /* 0x0003c80001067983 */ /* 0x000ea40000300800 */
[----:B------:R-:W2:Y:S01]  /*2ee10*/  LDL.LU R7, [R1+0x3cc] ;  /* 0x0003cc0001077983 */ /* 0x000ea20000300800 */
[----:B0-----:R-:W-:Y:S01]  /*2ee20*/  STL.64 [R1+0x40c8], R18 ;  /* 0x0040c81201007387 */ /* 0x001fe20000100a00 */
[----:B------:R0:W-:Y:S03]  /*2ee30*/  STL.64 [R1+0x40c0], R16 ;  /* 0x0040c01001007387 */ /* 0x0001e60000100a00 */
[----:B0-----:R-:W3:Y:S01]  /*2ee40*/  LDL.LU.64 R16, [R1+0x200] ;  /* 0x0002000001107983 */ /* 0x001ee20000300a00 */
[----:B------:R-:W-:Y:S02]  /*2ee50*/  STL.64 [R1+0x80], R24 ;  /* 0x0000801801007387 */ /* 0x000fe40000100a00 */
[----:B------:R0:W-:Y:S02]  /*2ee60*/  STL.64 [R1+0x88], R26 ;  /* 0x0000881a01007387 */ /* 0x0001e40000100a00 */
[----:B0-----:R-:W-:-:S02]  /*2ee70*/  MOV R27, R8 ;  /* 0x00000008001b7202 */ /* 0x001fc40000000f00 */
[----:B------:R-:W-:Y:S02]  /*2ee80*/  MOV R26, R9 ;  /* 0x00000009001a7202 */ /* 0x000fe40000000f00 */
[----:B------:R-:W4:Y:S02]  /*2ee90*/  LDL.LU.64 R8, [R1+0x4190] ;  /* 0x0041900001087983 */ /* 0x000f240000300a00 */
        /* <DEDUP_REMOVED lines=8> */
[----:B------:R-:W4:Y:S02]  /*2ef20*/  LDL.LU.64 R8, [R1+0x4178] ;  /* 0x0041780001087983 */ /* 0x000f240000300a00 */
[----:B------:R-:W-:Y:S01]  /*2ef30*/  STL.64 [R1+0x40e8], R26 ;  /* 0x0040e81a01007387 */ /* 0x000fe20000100a00 */
[----:B------:R0:W-:Y:S04]  /*2ef40*/  STL.64 [R1+0x40e0], R24 ;  /* 0x0040e01801007387 */ /* 0x0001e80000100a00 */
[----:B0-----:R-:W5:Y:S01]  /*2ef50*/  LDL.LU.64 R24, [R1+0x1d0] ;  /* 0x0001d00001187983 */ /* 0x001f620000300a00 */
[C---:B----4-:R-:W-:Y:S11]  /*2ef60*/  HMMA.16816.F32.BF16 R20, R12.reuse, R8, R20 ;  /* 0x000000080c14723c */ /* 0x050ff60000041814 */
[----:B------:R-:W-:Y:S11]  /*2ef70*/  @!UPT UIADD3 URZ, URZ, URZ, URZ ;  /* 0x0000003f3f3ff290 */ /* 0x000ff6000fffe03f */
[----:B------:R-:W-:Y:S01]  /*2ef80*/  @!UPT UIADD3 URZ, URZ, URZ, URZ ;  /* 0x0000003f3f3ff290 */ /* 0x000fe2000fffe03f */
[----:B------:R0:W-:Y:S01]  /*2ef90*/  STL.64 [R1+0x160], R20 ;  /* 0x0001601401007387 */ /* 0x0001e20000100a00 */
[----:B------:R-:W-:Y:S02]  /*2efa0*/  STL.64 [R1+0x168], R22 ;  /* 0x0001681601007387 */ /* 0x000fe40000100a00 */
[----:B0-----:R-:W-:Y:S01]  /*2efb0*/  IMAD.MOV.U32 R20, RZ, RZ, R9 ;  /* 0x000000ffff147224 */ /* 0x001fe200078e0009 */
[----:B------:R-:W-:Y:S02]  /*2efc0*/  MOV R21, R8 ;  /* 0x0000000800157202 */ /* 0x000fe40000000f00 */
[----:B------:R-:W4:Y:S02]  /*2efd0*/  LDL.LU.64 R8, [R1+0x4170] ;  /* 0x0041700001087983 */ /* 0x000f240000300a00 */
[----:B------:R0:W-:Y:S02]  /*2efe0*/  STL [R1+0x405c], R20 ;  /* 0x00405c1401007387 */ /* 0x0001e40000100800 */
[----:B------:R1:W-:Y:S01]  /*2eff0*/  STL [R1+0x4058], R21 ;  /* 0x0040581501007387 */ /* 0x0003e20000100800 */
[----:B0-----:R-:W4:Y:S01]  /*2f000*/  LDL.LU R20, [R1+0x3d0] ;  /* 0x0003d00001147983 */ /* 0x001f220000300800 */
[----:B-1----:R-:W4:Y:S02]  /*2f010*/  LDL.LU R21, [R1+0x3d4] ;  /* 0x0003d40001157983 */ /* 0x002f240000300800 */
[----:B------:R-:W4:Y:S02]  /*2f020*/  LDL.LU R22, [R1+0x3d8] ;  /* 0x0003d80001167983 */ /* 0x000f240000300800 */
[----:B------:R-:W4:Y:S02]  /*2f030*/  LDL.LU R23, [R1+0x3dc] ;  /* 0x0003dc0001177983 */ /* 0x000f240000300800 */
[C---:B----4-:R-:W-:Y:S11]  /*2f040*/  HMMA.16816.F32.BF16 R20, R12.reuse, R8, R20 ;  /* 0x000000080c14723c */ /* 0x050ff60000041814 */
[----:B------:R-:W-:Y:S11]  /*2f050*/  @!UPT UIADD3 URZ, URZ, URZ, URZ ;  /* 0x0000003f3f3ff290 */ /* 0x000ff6000fffe03f */
[----:B------:R-:W-:Y:S01]  /*2f060*/  @!UPT UIADD3 URZ, URZ, URZ, URZ ;  /* 0x0000003f3f3ff290 */ /* 0x000fe2000fffe03f */
[----:B------:R-:W-:Y:S01]  /*2f070*/  STL.64 [R1+0x150], R20 ;  /* 0x0001501401007387 */ /* 0x000fe20000100a00 */
[----:B------:R0:W-:Y:S02]  /*2f080*/  STL.64 [R1+0x158], R22 ;  /* 0x0001581601007387 */ /* 0x0001e40000100a00 */
[----:B0-----:R-:W-:Y:S02]  /*2f090*/  MOV R23, R8 ;  /* 0x0000000800177202 */ /* 0x001fe40000000f00 */
[----:B------:R-:W-:Y:S02]  /*2f0a0*/  MOV R22, R9 ;  /* 0x0000000900167202 */ /* 0x000fe40000000f00 */
[----:B------:R-:W2:Y:S03]  /*2f0b0*/  LDL.LU.64 R8, [R1+0x4168] ;  /* 0x0041680001087983 */ /* 0x000ea60000300a00 */
[----:B------:R0:W-:Y:S02]  /*2f0c0*/  STL [R1+0x4064], R22 ;  /* 0x0040641601007387 */ /* 0x0001e40000100800 */
[----:B------:R1:W-:Y:S02]  /*2f0d0*/  STL [R1+0x4060], R23 ;  /* 0x0040601701007387 */ /* 0x0003e40000100800 */
[----:B------:R-:W4:Y:S01]  /*2f0e0*/  LDL.LU R20, [R1+0x3b0] ;  /* 0x0003b00001147983 */ /* 0x000f220000300800 */
[----:B------:R-:W4:Y:S04]  /*2f0f0*/  LDL.LU R21, [R1+0x3b4] ;  /* 0x0003b40001157983 */ /* 0x000f280000300800 */
[----:B0-----:R-:W4:Y:S01]  /*2f100*/  LDL.LU R22, [R1+0x3b8] ;  /* 0x0003b80001167983 */ /* 0x001f220000300800 */
[----:B-1----:R-:W4:Y:S01]  /*2f110*/  LDL.LU R23, [R1+0x3bc] ;  /* 0x0003bc0001177983 */ /* 0x002f220000300800 */
[C---:B--2---:R-:W-:Y:S11]  /*2f120*/  HMMA.16816.F32.BF16 R4, R12.reuse, R8, R4 ;  /* 0x000000080c04723c */ /* 0x044ff60000041804 */
[----:B------:R-:W-:Y:S11]  /*2f130*/  @!UPT UIADD3 URZ, URZ, URZ, URZ ;  /* 0x0000003f3f3ff290 */ /* 0x000ff6000fffe03f */
[----:B------:R-:W-:Y:S01]  /*2f140*/  @!UPT UIADD3 URZ, URZ, URZ, URZ ;  /* 0x0000003f3f3ff290 */ /* 0x000fe2000fffe03f */
[----:B------:R0:W-:Y:S01]  /*2f150*/  STL.64 [R1+0x140], R4 ;  /* 0x0001400401007387 */ /* 0x0001e20000100a00 */
[----:B------:R1:W-:Y:S03]  /*2f160*/  STL.64 [R1+0x148], R6 ;  /* 0x0001480601007387 */ /* 0x0003e60000100a00 */
[----:B0-----:R-:W4:Y:S02]  /*2f170*/  LDL.LU.64 R4, [R1+0x4160] ;  /* 0x0041600001047983 */ /* 0x001f240000300a00 */
[C---:B----4-:R-:W-:Y:S11]  /*2f180*/  HMMA.16816.F32.BF16 R20, R12.reuse, R4, R20 ;  /* 0x000000040c14723c */ /* 0x050ff60000041814 */
[----:B------:R-:W-:Y:S11]  /*2f190*/  @!UPT UIADD3 URZ, URZ, URZ, URZ ;  /* 0x0000003f3f3ff290 */ /* 0x000ff6000fffe03f */
[----:B------:R-:W-:Y:S01]  /*2f1a0*/  @!UPT UIADD3 URZ, URZ, URZ, URZ ;  /* 0x0000003f3f3ff290 */ /* 0x000fe2000fffe03f */
[----:B------:R0:W-:Y:S01]  /*2f1b0*/  STL.64 [R1+0x130], R20 ;  /* 0x0001301401007387 */ /* 0x0001e20000100a00 */
[----:B------:R-:W-:Y:S02]  /*2f1c0*/  STL.64 [R1+0x138], R22 ;  /* 0x0001381601007387 */ /* 0x000fe40000100a00 */
[----:B-1----:R-:W3:Y:S01]  /*2f1d0*/  LDL.LU.64 R6, [R1+0x4158] ;  /* 0x0041580001067983 */ /* 0x002ee20000300a00 */
[----:B0-----:R-:W-:Y:S01]  /*2f1e0*/  MOV R21, R5 ;  /* 0x0000000500157202 */ /* 0x001fe20000000f00 */
[----:B------:R-:W-:Y:S02]  /*2f1f0*/  IMAD.MOV.U32 R20, RZ, RZ, R4 ;  /* 0x000000ffff147224 */ /* 0x000fe400078e0004 */
[----:B------:R-:W3:Y:S02]  /*2f200*/  LDL.LU.64 R4, [R1+0x4150] ;  /* 0x0041500001047983 */ /* 0x000ee40000300a00 */
[----:B------:R-:W-:Y:S02]  /*2f210*/  STL [R1+0x406c], R21 ;  /* 0x00406c1501007387 */ /* 0x000fe40000100800 */
[----:B------:R0:W-:Y:S02]  /*2f220*/  STL [R1+0x4068], R20 ;  /* 0x0040681401007387 */ /* 0x0001e40000100800 */
[----:B0-----:R-:W5:Y:S01]  /*2f230*/  LDL.LU R20, [R1+0x3a0] ;  /* 0x0003a00001147983 */ /* 0x001f620000300800 */
[----:B------:R-:W5:Y:S02]  /*2f240*/  LDL.LU R21, [R1+0x3a4] ;  /* 0x0003a40001157983 */ /* 0x000f640000300800 */
[----:B------:R-:W5:Y:S02]  /*2f250*/  LDL.LU R22, [R1+0x3a8] ;  /* 0x0003a80001167983 */ /* 0x000f640000300800 */
[----:B------:R-:W5:Y:S01]  /*2f260*/  LDL.LU R23, [R1+0x3ac] ;  /* 0x0003ac0001177983 */ /* 0x000f620000300800 */
[C---:B---3--:R-:W-:Y:S08]  /*2f270*/  HMMA.16816.F32.BF16 R4, R12.reuse, R16, R4 ;  /* 0x000000100c04723c */ /* 0x048ff00000041804 */
[----:B-----5:R-:W-:Y:S11]  /*2f280*/  HMMA.16816.F32.BF16 R20, R12, R24, R20 ;  /* 0x000000180c14723c */ /* 0x020ff60000041814 */
[----:B------:R-:W-:Y:S05]  /*2f290*/  @!UPT UIADD3 URZ, URZ, URZ, URZ ;  /* 0x0000003f3f3ff290 */ /* 0x000fea000fffe03f */
[----:B------:R-:W-:Y:S01]  /*2f2a0*/  IMAD.MOV.U32 R10, RZ, RZ, R6 ;  /* 0x000000ffff0a7224 */ /* 0x000fe200078e0006 */
[----:B------:R-:W-:-:S06]  /*2f2b0*/  MOV R11, R7 ;  /* 0x00000007000b7202 */ /* 0x000fcc0000000f00 */
[----:B------:R-:W-:Y:S01]  /*2f2c0*/  STL.64 [R1+0x120], R20 ;  /* 0x0001201401007387 */ /* 0x000fe20000100a00 */
[----:B------:R0:W-:Y:S02]  /*2f2d0*/  STL.64 [R1+0x128], R22 ;  /* 0x0001281601007387 */ /* 0x0001e40000100a00 */
[----:B0-----:R-:W-:Y:S01]  /*2f2e0*/  IMAD.MOV.U32 R23, RZ, RZ, R25 ;  /* 0x000000ffff177224 */ /* 0x001fe200078e0019 */
[----:B------:R-:W-:Y:S02]  /*2f2f0*/  MOV R22, R24 ;  /* 0x0000001800167202 */ /* 0x000fe40000000f00 */
[----:B------:R-:W-:Y:S02]  /*2f300*/  MOV R21, R16 ;  /* 0x0000001000157202 */ /* 0x000fe40000000f00 */
[----:B------:R-:W-:Y:S01]  /*2f310*/  MOV R20, R17 ;  /* 0x0000001100147202 */ /* 0x000fe20000000f00 */
[----:B------:R-:W-:Y:S01]  /*2f320*/  STL [R1+0x4074], R23 ;  /* 0x0040741701007387 */ /* 0x000fe20000100800 */
[----:B------:R-:W-:Y:S02]  /*2f330*/  STL [R1+0x4070], R22 ;  /* 0x0040701601007387 */ /* 0x000fe40000100800 */
[----:B------:R0:W-:Y:S02]  /*2f340*/  STL.64 [R1+0x110], R4 ;  /* 0x0001100401007387 */ /* 0x0001e40000100a00 */
[----:B------:R-:W2:Y:S01]  /*2f350*/  LDL.LU.64 R16, [R1+0x230] ;  /* 0x0002300001107983 */ /* 0x000ea20000300a00 */
        /* <DEDUP_REMOVED lines=8> */
[----:B0-----:R-:W3:Y:S04]  /*2f3e0*/  LDL.LU.64 R4, [R1+0x290] ;  /* 0x0002900001047983 */ /* 0x001ee80000300a00 */
[----:B---3--:R0:W-:Y:S02]  /*2f3f0*/  STL.64 [R1+0x4118], R4 ;  /* 0x0041180401007387 */ /* 0x0081e40000100a00 */
[----:B0-----:R-:W-:Y:S01]  /*2f400*/  MOV R4, R29 ;  /* 0x0000001d00047202 */ /* 0x001fe20000000f00 */
[----:B------:R-:W-:Y:S01]  /*2f410*/  IMAD.MOV.U32 R5, RZ, RZ, R28 ;  /* 0x000000ffff057224 */ /* 0x000fe200078e001c */
[----:B------:R-:W3:Y:S01]  /*2f420*/  LDL.LU R29, [R1+0x414c] ;  /* 0x00414c00011d7983 */ /* 0x000ee20000300800 */
[----:B------:R-:W4:Y:S03]  /*2f430*/  LDL.LU R28, [R1+0x4148] ;  /* 0x00414800011c7983 */ /* 0x000f260000300800 */
[----:B------:R0:W-:Y:S04]  /*2f440*/  STL.64 [R1+0x4128], R4 ;  /* 0x0041280401007387 */ /* 0x0001e80000100a00 */
[----:B0-----:R-:W5:Y:S01]  /*2f450*/  LDL.LU R4, [R1+0x370] ;  /* 0x0003700001047983 */ /* 0x001f620000300800 */
[----:B------:R-:W5:Y:S02]  /*2f460*/  LDL.LU R5, [R1+0x374] ;  /* 0x0003740001057983 */ /* 0x000f640000300800 */
[----:B------:R-:W5:Y:S02]  /*2f470*/  LDL.LU R6, [R1+0x378] ;  /* 0x0003780001067983 */ /* 0x000f640000300800 */
[----:B------:R-:W5:Y:S01]  /*2f480*/  LDL.LU R7, [R1+0x37c] ;  /* 0x00037c0001077983 */ /* 0x000f620000300800 */
[----:B------:R-:W2:Y:S04]  /*2f490*/  LDL.LU.64 R24, [R1+0x2b0] ;  /* 0x0002b00001187983 */ /* 0x000ea80000300a00 */
[----:B--2---:R0:W-:Y:S04]  /*2f4a0*/  STL.64 [R1+0x4120], R24 ;  /* 0x0041201801007387 */ /* 0x0041e80000100a00 */
[----:B0-----:R-:W2:Y:S01]  /*2f4b0*/  LDL.LU R24, [R1+0x360] ;  /* 0x0003600001187983 */ /* 0x001ea20000300800 */
[----:B------:R-:W2:Y:S02]  /*2f4c0*/  LDL.LU R25, [R1+0x364] ;  /* 0x0003640001197983 */ /* 0x000ea40000300800 */
[----:B------:R-:W2:Y:S02]  /*2f4d0*/  LDL.LU R26, [R1+0x368] ;  /* 0x00036800011a7983 */ /* 0x000ea40000300800 */
[----:B------:R-:W2:Y:S02]  /*2f4e0*/  LDL.LU R27, [R1+0x36c] ;  /* 0x00036c00011b7983 */ /* 0x000ea40000300800 */
[----:B--2---:R-:W-:Y:S01]  /*2f4f0*/  STL.64 [R1+0x4138], R26 ;  /* 0x0041381a01007387 */ /* 0x004fe20000100a00 */
[----:B------:R0:W-:Y:S03]  /*2f500*/  STL.64 [R1+0x4130], R24 ;  /* 0x0041301801007387 */ /* 0x0001e60000100a00 */
[----:B0-----:R-:W5:Y:S01]  /*2f510*/  LDL.LU.64 R24, [R1+0x250] ;  /* 0x0002500001187983 */ /* 0x001f620000300a00 */
[----:B------:R0:W-:Y:S02]  /*2f520*/  STL [R1+0x407c], R20 ;  /* 0x00407c1401007387 */ /* 0x0001e40000100800 */
[----:B------:R1:W-:Y:S01]  /*2f530*/  STL [R1+0x4078], R21 ;  /* 0x0040781501007387 */ /* 0x0003e20000100800 */
[----:B0-----:R-:W2:Y:S01]  /*2f540*/  LDL.LU R20, [R1+0x380] ;  /* 0x0003800001147983 */ /* 0x001ea20000300800 */
[----:B-1----:R-:W2:Y:S02]  /*2f550*/  LDL.LU R21, [R1+0x384] ;  /* 0x0003840001157983 */ /* 0x002ea40000300800 */
[----:B------:R-:W2:Y:S02]  /*2f560*/  LDL.LU R22, [R1+0x388] ;  /* 0x0003880001167983 */ /* 0x000ea40000300800 */
[----:B------:R-:W2:Y:S01]  /*2f570*/  LDL.LU R23, [R1+0x38c] ;  /* 0x00038c0001177983 */ /* 0x000ea20000300800 */
[----:B------:R-:W-:Y:S01]  /*2f580*/  STL [R1+0x3f24], R11 ;  /* 0x003f240b01007387 */ /* 0x000fe20000100800 */
[----:B------:R-:W-:Y:S01]  /*2f590*/  STL [R1+0x3f20], R10 ;  /* 0x003f200a01007387 */ /* 0x000fe20000100800 */
[C---:B--2---:R-:W-:Y:S11]  /*2f5a0*/  HMMA.16816.F32.BF16 R20, R12.reuse, R16, R20 ;  /* 0x000000100c14723c */ /* 0x044ff60000041814 */
[----:B------:R-:W-:Y:S11]  /*2f5b0*/  @!UPT UIADD3 URZ, URZ, URZ, URZ ;  /* 0x0000003f3f3ff290 */ /* 0x000ff6000fffe03f */
[----:B------:R-:W-:Y:S01]  /*2f5c0*/  @!UPT UIADD3 URZ, URZ, URZ, URZ ;  /* 0x0000003f3f3ff290 */ /* 0x000fe2000fffe03f */
[----:B------:R-:W-:Y:S01]  /*2f5d0*/  STL.64 [R1+0x100], R20 ;  /* 0x0001001401007387 */ /* 0x000fe20000100a00 */
[----:B------:R0:W-:Y:S02]  /*2f5e0*/  STL.64 [R1+0x108], R22 ;  /* 0x0001081601007387 */ /* 0x0001e40000100a00 */
[----:B0-----:R-:W-:Y:S02]  /*2f5f0*/  MOV R23, R16 ;  /* 0x0000001000177202 */ /* 0x001fe40000000f00 */
[----:B------:R-:W-:Y:S01]  /*2f600*/  MOV R22, R17 ;  /* 0x0000001100167202 */ /* 0x000fe20000000f00 */
[----:B------:R-:W2:Y:S01]  /*2f610*/  LDL.LU R16, [R1+0x310] ;  /* 0x0003100001107983 */ /* 0x000ea20000300800 */
[----:B------:R-:W2:Y:S01]  /*2f620*/  LDL.LU R17, [R1+0x314] ;  /* 0x0003140001117983 */ /* 0x000ea20000300800 */
[----:B-----5:R-:W-:Y:S01]  /*2f630*/  HMMA.16816.F32.BF16 R4, R12, R24, R4 ;  /* 0x000000180c04723c */ /* 0x020fe20000041804 */
[----:B----4-:R-:W-:Y:S01]  /*2f640*/  IMAD.MOV.U32 R18, RZ, RZ, R28 ;  /* 0x000000ffff127224 */ /* 0x010fe200078e001c */
[----:B---3--:R-:W-:Y:S01]  /*2f650*/  MOV R19, R29 ;  /* 0x0000001d00137202 */ /* 0x008fe20000000f00 */
[----:B------:R-:W3:Y:S01]  /*2f660*/  LDL.LU R28, [R1+0x4144] ;  /* 0x00414400011c7983 */ /* 0x000ee20000300800 */
[----:B------:R-:W4:Y:S03]  /*2f670*/  LDL.LU R29, [R1+0x4140] ;  /* 0x00414000011d7983 */ /* 0x000f260000300800 */
[----:B------:R-:W-:Y:S01]  /*2f680*/  STL.64 [R1+0x4108], R18 ;  /* 0x0041081201007387 */ /* 0x000fe20000100a00 */
[----:B------:R-:W-:Y:S01]  /*2f690*/  MOV R20, R24 ;  /* 0x0000001800147202 */ /* 0x000fe20000000f00 */
[----:B------:R-:W-:-:S02]  /*2f6a0*/  IMAD.MOV.U32 R21, RZ, RZ, R25 ;  /* 0x000000ffff157224 */ /* 0x000fc400078e0019 */
[----:B--2---:R0:W-:Y:S04]  /*2f6b0*/  STL.64 [R1+0x4100], R16 ;  /* 0x0041001001007387 */ /* 0x0041e80000100a00 */
[----:B0-----:R-:W2:Y:S01]  /*2f6c0*/  LDL.LU R16, [R1+0x340] ;  /* 0x0003400001107983 */ /* 0x001ea20000300800 */
[----:B------:R-:W2:Y:S02]  /*2f6d0*/  LDL.LU R17, [R1+0x344] ;  /* 0x0003440001117983 */ /* 0x000ea40000300800 */
[----:B------:R-:W2:Y:S02]  /*2f6e0*/  LDL.LU R18, [R1+0x348] ;  /* 0x0003480001127983 */ /* 0x000ea40000300800 */
[----:B------:R-:W2:Y:S01]  /*2f6f0*/  LDL.LU R19, [R1+0x34c] ;  /* 0x00034c0001137983 */ /* 0x000ea20000300800 */
[----:B------:R-:W-:Y:S01]  /*2f700*/  STL [R1+0x4084], R22 ;  /* 0x0040841601007387 */ /* 0x000fe20000100800 */
[----:B------:R-:W-:Y:S02]  /*2f710*/  STL [R1+0x4080], R23 ;  /* 0x0040801701007387 */ /* 0x000fe40000100800 */
[----:B------:R-:W5:Y:S02]  /*2f720*/  LDL.LU.64 R26, [R1+0x4138] ;  /* 0x00413800011a7983 */ /* 0x000f640000300a00 */
[----:B------:R-:W5:Y:S01]  /*2f730*/  LDL.LU.64 R24, [R1+0x4130] ;  /* 0x0041300001187983 */ /* 0x000f620000300a00 */
[----:B------:R0:W-:Y:S04]  /*2f740*/  STL.64 [R1+0xf0], R4 ;  /* 0x0000f00401007387 */ /* 0x0001e80000100a00 */
[----:B0-----:R-:W5:Y:S01]  /*2f750*/  LDL.LU.64 R4, [R1+0x4128] ;  /* 0x0041280001047983 */ /* 0x001f620000300a00 */
[----:B------:R-:W-:-:S02]  /*2f760*/  MOV R11, R6 ;  /* 0x00000006000b7202 */ /* 0x000fc40000000f00 */
[----:B------:R-:W-:Y:S01]  /*2f770*/  MOV R10, R7 ;  /* 0x00000007000a7202 */ /* 0x000fe20000000f00 */
[----:B------:R-:W-:Y:S04]  /*2f780*/  STL [R1+0x4088], R20 ;  /* 0x0040881401007387 */ /* 0x000fe80000100800 */
[----:B------:R-:W-:Y:S01]  /*2f790*/  STL.64 [R1+0x4028], R10 ;  /* 0x0040280a01007387 */ /* 0x000fe20000100a00 */
[----:B------:R0:W-:Y:S03]  /*2f7a0*/  STL.64 [R1+0x4020], R8 ;  /* 0x0040200801007387 */ /* 0x0001e60000100a00 */
[----:B0-----:R-:W2:Y:S01]  /*2f7b0*/  LDL.LU R8, [R1+0x350] ;  /* 0x0003500001087983 */ /* 0x001ea20000300800 */
[----:B------:R-:W2:Y:S01]  /*2f7c0*/  LDL.LU R9, [R1+0x354] ;  /* 0x0003540001097983 */ /* 0x000ea20000300800 */
[----:B-----5:R-:W-:Y:S02]  /*2f7d0*/  HMMA.16816.F32.BF16 R4, R12, R4, R24 ;  /* 0x000000040c04723c */ /* 0x020fe40000041818 */
[----:B------:R-:W5:Y:S11]  /*2f7e0*/  LDL.LU.64 R24, [R1+0x4120] ;  /* 0x0041200001187983 */ /* 0x000f760000300a00 */
[----:B------:R-:W-:Y:S10]  /*2f7f0*/  @!UPT UIADD3 URZ, URZ, URZ, URZ ;  /* 0x0000003f3f3ff290 */ /* 0x000ff4000fffe03f */
[----:B------:R0:W-:Y:S01]  /*2f800*/  STL.64 [R1+0xe0], R4 ;  /* 0x0000e00401007387 */ /* 0x0001e20000100a00 */
[----:B------:R-:W-:Y:S03]  /*2f810*/  STL.64 [R1+0xe8], R6 ;  /* 0x0000e80601007387 */ /* 0x000fe60000100a00 */
[----:B0-----:R-:W2:Y:S01]  /*2f820*/  LDL.LU.64 R4, [R1+0x4118] ;  /* 0x0041180001047983 */ /* 0x001ea20000300a00 */
[----:B----4-:R-:W-:Y:S01]  /*2f830*/  IMAD.MOV.U32 R10, RZ, RZ, R29 ;  /* 0x000000ffff0a7224 */ /* 0x010fe200078e001d */
[----:B---3--:R-:W-:-:S07]  /*2f840*/  MOV R11, R28 ;  /* 0x0000001c000b7202 */ /* 0x008fce0000000f00 */
[C---:B--2---:R-:W-:Y:S11]  /*2f850*/  HMMA.16816.F32.BF16 R8, R12.reuse, R4, R8 ;  /* 0x000000040c08723c */ /* 0x044ff60000041808 */
[----:B------:R-:W-:Y:S11]  /*2f860*/  @!UPT UIADD3 URZ, URZ, URZ, URZ ;  /* 0x0000003f3f3ff290 */ /* 0x000ff6000fffe03f */
[----:B------:R-:W-:Y:S01]  /*2f870*/  @!UPT UIADD3 URZ, URZ, URZ, URZ ;  /* 0x0000003f3f3ff290 */ /* 0x000fe2000fffe03f */
[----:B------:R0:W-:Y:S01]  /*2f880*/  STL.64 [R1+0xd0], R8 ;  /* 0x0000d00801007387 */ /* 0x0001e20000100a00 */
[----:B------:R1:W-:Y:S01]  /*2f890*/  STL.64 [R1+0xd8], R10 ;  /* 0x0000d80a01007387 */ /* 0x0003e20000100a00 */
[----:B0-----:R-:W-:Y:S01]  /*2f8a0*/  MOV R9, R4 ;  /* 0x0000000400097202 */ /* 0x001fe20000000f00 */
[----:B------:R-:W-:Y:S02]  /*2f8b0*/  IMAD.MOV.U32 R8, RZ, RZ, R5 ;  /* 0x000000ffff087224 */ /* 0x000fe400078e0005 */
[----:B------:R-:W2:Y:S02]  /*2f8c0*/  LDL.LU.64 R4, [R1+0x4110] ;  /* 0x0041100001047983 */ /* 0x000ea40000300a00 */
[----:B--2---:R-:W-:Y:S01]  /*2f8d0*/  HMMA.16816.F32.BF16 R16, R12, R4, R16 ;  /* 0x000000040c10723c */ /* 0x004fe20000041810 */
[----:B------:R-:W-:Y:S02]  /*2f8e0*/  MOV R23, R4 ;  /* 0x0000000400177202 */ /* 0x000fe40000000f00 */
[----:B-1----:R-:W-:Y:S11]  /*2f8f0*/  MOV R10, R5 ;  /* 0x00000005000a7202 */ /* 0x002ff60000000f00 */
[----:B------:R-:W-:Y:S09]  /*2f900*/  @!UPT UIADD3 URZ, URZ, URZ, URZ ;  /* 0x0000003f3f3ff290 */ /* 0x000ff2000fffe03f */
[----:B------:R-:W-:Y:S01]  /*2f910*/  STL.64 [R1+0xc0], R16 ;  /* 0x0000c01001007387 */ /* 0x000fe20000100a00 */
[----:B------:R0:W-:Y:S03]  /*2f920*/  STL.64 [R1+0xc8], R18 ;  /* 0x0000c81201007387 */ /* 0x0001e60000100a00 */
[----:B0-----:R-:W2:Y:S01]  /*2f930*/  LDL.LU.64 R18, [R1+0x4108] ;  /* 0x0041080001127983 */ /* 0x001ea20000300a00 */
[----:B------:R-:W2:Y:S02]  /*2f940*/  LDL.LU.64 R16, [R1+0x4100] ;  /* 0x0041000001107983 */ /* 0x000ea40000300a00 */
[----:B------:R-:W3:Y:S02]  /*2f950*/  LDL.LU.64 R6, [R1+0x40f8] ;  /* 0x0040f80001067983 */ /* 0x000ee40000300a00 */
[----:B------:R-:W3:Y:S01]  /*2f960*/  LDL.LU.64 R4, [R1+0x40f0] ;  /* 0x0040f00001047983 */ /* 0x000ee20000300a00 */
[----:B------:R-:W0:Y:S01]  /*2f970*/  S2R R27, SR_TID.X ;  /* 0x00000000001b7919 */ /* 0x000e220000002100 */
[----:B-----5:R-:W-:Y:S01]  /*2f980*/  IMAD.MOV.U32 R20, RZ, RZ, R24 ;  /* 0x000000ffff147224 */ /* 0x020fe200078e0018 */
[----:B------:R-:W-:-:S02]  /*2f990*/  MOV R22, R25 ;  /* 0x0000001900167202 */ /* 0x000fc40000000f00 */
[C---:B0-----:R-:W-:Y:S02]  /*2f9a0*/  SHF.L.U32 R26, R27.reuse, 0x1, RZ ;  /* 0x000000011b1a7819 */ /* 0x041fe400000006ff */
[C---:B------:R-:W-:Y:S02]  /*2f9b0*/  LOP3.LUT R29, R27.reuse, 0x7, RZ, 0xc0, !PT ;  /* 0x000000071b1d7812 */ /* 0x040fe400078ec0ff */
[----:B------:R-:W-:Y:S01]  /*2f9c0*/  LOP3.LUT R11, R26, 0x10, RZ, 0xc0, !PT ;  /* 0x000000101a0b7812 */ /* 0x000fe200078ec0ff */
[----:B------:R-:W-:Y:S02]  /*2f9d0*/  IMAD.SHL.U32 R28, R27, 0x100, RZ ;  /* 0x000001001b1c7824 */ /* 0x000fe400078e00ff */
[----:B------:R-:W-:Y:S01]  /*2f9e0*/  IMAD R29, R29, 0x210, RZ ;  /* 0x000002101d1d7824 */ /* 0x000fe200078e02ff */
[----:B------:R-:W-:Y:S02]  /*2f9f0*/  LOP3.LUT R11, R11, 0xe0, R27, 0xf8, !PT ;  /* 0x000000e00b0b7812 */ /* 0x000fe400078ef81b */
[----:B------:R-:W-:Y:S01]  /*2fa00*/  LOP3.LUT R28, R28, 0x1000, RZ, 0xc0, !PT ;  /* 0x000010001c1c7812 */ /* 0x000fe200078ec0ff */
[----:B------:R-:W4:Y:S01]  /*2fa10*/  LDL.LU.64 R26, [R1+0x40e8] ;  /* 0x0040e800011a7983 */ /* 0x000f220000300a00 */
[----:B------:R-:W-:-:S04]  /*2fa20*/  LOP3.LUT R11, R29, R11, RZ, 0x3c, !PT ;  /* 0x0000000b1d0b7212 */ /* 0x000fc800078e3cff */
[----:B------:R-:W-:Y:S01]  /*2fa30*/  IADD3 R11, R28, R11, RZ ;  /* 0x0000000b1c0b7210 */ /* 0x000fe20007ffe0ff */
[----:B---3--:R-:W-:Y:S01]  /*2fa40*/  HMMA.16816.F32.BF16 R4, R12, R24, R4 ;  /* 0x000000180c04723c */ /* 0x008fe20000041804 */
[----:B------:R-:W3:Y:S11]  /*2fa50*/  LDL.LU.64 R24, [R1+0x40e0] ;  /* 0x0040e00001187983 */ /* 0x000ef60000300a00 */
[----:B------:R-:W-:Y:S11]  /*2fa60*/  @!UPT UIADD3 URZ, URZ, URZ, URZ ;  /* 0x0000003f3f3ff290 */ /* 0x000ff6000fffe03f */
[----:B------:R0:W-:Y:S01]  /*2fa70*/  STL.64 [R1+0xb0], R4 ;  /* 0x0000b00401007387 */ /* 0x0001e20000100a00 */
[----:B------:R-:W-:Y:S01]  /*2fa80*/  MOV R29, R6 ;  /* 0x00000006001d7202 */ /* 0x000fe20000000f00 */
[----:B------:R-:W-:Y:S02]  /*2fa90*/  IMAD.MOV.U32 R28, RZ, RZ, R7 ;  /* 0x000000ffff1c7224 */ /* 0x000fe400078e0007 */
[----:B------:R-:W5:Y:S04]  /*2faa0*/  LDL.LU.64 R6, [R1+0x40d8] ;  /* 0x0040d80001067983 */ /* 0x000f680000300a00 */
[----:B0-----:R-:W2:Y:S01]  /*2fab0*/  LDL.LU.64 R4, [R1+0x40d0] ;  /* 0x0040d00001047983 */ /* 0x001ea20000300a00 */
[----:B------:R-:W-:Y:S02]  /*2fac0*/  STL.64 [R1+0x4098], R22 ;  /* 0x0040981601007387 */ /* 0x000fe40000100a00 */
[----:B------:R4:W-:Y:S02]  /*2fad0*/  STL.64 [R1+0x4090], R20 ;  /* 0x0040901401007387 */ /* 0x0009e40000100a00 */
[----:B----4-:R-:W-:-:S02]  /*2fae0*/  MOV R20, R27 ;  /* 0x0000001b00147202 */ /* 0x010fc40000000f00 */
[----:B------:R-:W-:-:S05]  /*2faf0*/  MOV R21, R26 ;  /* 0x0000001a00157202 */ /* 0x000fca0000000f00 */
[----:B------:R5:W-:Y:S01]  /*2fb00*/  STL.64 [R1+0x40a8], R20 ;  /* 0x0040a81401007387 */ /* 0x000be20000100a00 */
[----:B--2---:R-:W-:Y:S03]  /*2fb10*/  HMMA.16816.F32.BF16 R12, R12, R4, R16 ;  /* 0x000000040c0c723c */ /* 0x004fe60000041810 */
[----:B------:R-:W2:Y:S01]  /*2fb20*/  LDL.LU.64 R18, [R1+0x40c8] ;  /* 0x0040c80001127983 */ /* 0x000ea20000300a00 */
[----:B------:R-:W2:Y:S02]  /*2fb30*/  LDL.LU.64 R16, [R1+0x40c0] ;  /* 0x0040c00001107983 */ /* 0x000ea40000300a00 */
[----:B------:R0:W-:Y:S01]  /*2fb40*/  STL.64 [R1+0x40a0], R4 ;  /* 0x0040a00401007387 */ /* 0x0001e20000100a00 */
[----:B-----5:R-:W-:Y:S01]  /*2fb50*/  MOV R21, R6 ;  /* 0x0000000600157202 */ /* 0x020fe20000000f00 */
[----:B------:R-:W-:Y:S01]  /*2fb60*/  IMAD.MOV.U32 R20, RZ, RZ, R7 ;  /* 0x000000ffff147224 */ /* 0x000fe200078e0007 */
[----:B0-----:R-:W4:Y:S11]  /*2fb70*/  LDL.LU R4, [R1+0x2f0] ;  /* 0x0002f00001047983 */ /* 0x001f360000300800 */
[----:B------:R-:W-:Y:S03]  /*2fb80*/  @!UPT UIADD3 URZ, URZ, URZ, URZ ;  /* 0x0000003f3f3ff290 */ /* 0x000fe6000fffe03f */
[----:B------:R3:W-:Y:S01]  /*2fb90*/  STL.64 [R1+0x70], R12 ;  /* 0x0000700c01007387 */ /* 0x0007e20000100a00 */
[----:B------:R-:W-:Y:S02]  /*2fba0*/  STL.64 [R1+0x78], R14 ;  /* 0x0000780e01007387 */ /* 0x000fe40000100a00 */
[----:B------:R-:W4:Y:S02]  /*2fbb0*/  LDL.LU R5, [R1+0x2f4] ;  /* 0x0002f40001057983 */ /* 0x000f240000300800 */
[----:B------:R-:W5:Y:S01]  /*2fbc0*/  LDL.LU R6, [R1+0x2f8] ;  /* 0x0002f80001067983 */ /* 0x000f620000300800 */
[----:B------:R-:W5:Y:S01]  /*2fbd0*/  LDL.LU R7, [R1+0x2fc] ;  /* 0x0002fc0001077983 */ /* 0x000f620000300800 */
[----:B---3--:R-:W-:Y:S01]  /*2fbe0*/  MOV R12, R25 ;  /* 0x00000019000c7202 */ /* 0x008fe20000000f00 */
[----:B------:R-:W-:Y:S02]  /*2fbf0*/  IMAD.MOV.U32 R13, RZ, RZ, R24 ;  /* 0x000000ffff0d7224 */ /* 0x000fe400078e0018 */
[----:B------:R-:W0:Y:S04]  /*2fc00*/  LDSM.16.MT88.4 R24, [R11+0x1e000] ;  /* 0x01e000000b18783b */ /* 0x000e280000004200 */
[----:B-----5:R-:W-:Y:S01]  /*2fc10*/  STL.64 [R1+0x40b8], R6 ;  /* 0x0040b80601007387 */ /* 0x020fe20000100a00 */
[----:B----4-:R1:W-:Y:S03]  /*2fc20*/  STL.64 [R1+0x40b0], R4 ;  /* 0x0040b00401007387 */ /* 0x0103e60000100a00 */
[----:B-1----:R-:W2:Y:S01]  /*2fc30*/  LDL.LU R4, [R1+0x300] ;  /* 0x0003000001047983 */ /* 0x002ea20000300800 */
[----:B------:R-:W2:Y:S02]  /*2fc40*/  LDL.LU R5, [R1+0x304] ;  /* 0x0003040001057983 */ /* 0x000ea40000300800 */
[----:B------:R-:W2:Y:S02]  /*2fc50*/  LDL.LU R6, [R1+0x308] ;  /* 0x0003080001067983 */ /* 0x000ea40000300800 */
[----:B------:R-:W2:Y:S01]  /*2fc60*/  LDL.LU R7, [R1+0x30c] ;  /* 0x00030c0001077983 */ /* 0x000ea20000300800 */
[----:B0-----:R-:W-:Y:S01]  /*2fc70*/  STL.64 [R1+0x3f58], R26 ;  /* 0x003f581a01007387 */ /* 0x001fe20000100a00 */
[----:B------:R0:W-:Y:S03]  /*2fc80*/  STL.64 [R1+0x3f50], R24 ;  /* 0x003f501801007387 */ /* 0x0001e60000100a00 */
[----:B0-----:R-:W3:Y:S01]  /*2fc90*/  LDL.LU R24, [R1+0x2e0] ;  /* 0x0002e00001187983 */ /* 0x001ee20000300800 */
[C---:B--2---:R-:W-:Y:S03]  /*2fca0*/  HMMA.16816.F32.BF16 R20, R16.reuse, R20, R4 ;  /* 0x000000141014723c */ /* 0x044fe60000041804 */
[----:B------:R-:W2:Y:S01]  /*2fcb0*/  LDL.LU.64 R6, [R1+0x40b8] ;  /* 0x0040b80001067983 */ /* 0x000ea20000300a00 */
[----:B------:R-:W2:Y:S11]  /*2fcc0*/  LDL.LU.64 R4, [R1+0x40b0] ;  /* 0x0040b00001047983 */ /* 0x000eb60000300a00 */
[----:B------:R-:W-:Y:S08]  /*2fcd0*/  @!UPT UIADD3 URZ, URZ, URZ, URZ ;  /* 0x0000003f3f3ff290 */ /* 0x000ff0000fffe03f */
[----:B------:R0:W-:Y:S04]  /*2fce0*/  STL.64 [R1+0x50], R20 ;  /* 0x0000501401007387 */ /* 0x0001e80000100a00 */
[----:B0-----:R-:W2:Y:S01]  /*2fcf0*/  LDL.LU.64 R20, [R1+0x40a8] ;  /* 0x0040a80001147983 */ /* 0x001ea20000300a00 */
[----:B------:R-:W-:Y:S02]  /*2fd00*/  MOV R25, R3 ;  /* 0x0000000300197202 */ /* 0x000fe40000000f00 */
[----:B------:R-:W-:Y:S01]  /*2fd10*/  MOV R26, R2 ;  /* 0x00000002001a7202 */ /* 0x000fe20000000f00 */
[----:B------:R-:W-:Y:S01]  /*2fd20*/  MOV R3, R22 ;  /* 0x0000001600037202 */ /* 0x000fe20000000f00 */
[----:B------:R-:W-:Y:S01]  /*2fd30*/  MOV R2, R23 ;  /* 0x0000001700027202 */ /* 0x000fe20000000f00 */
[----:B------:R-:W-:Y:S01]  /*2fd40*/  IMAD.MOV.U32 R27, RZ, RZ, R0 ;  /* 0x000000ffff1b7224 */ /* 0x000fe200078e0000 */
[C---:B--2---:R-:W-:Y:S01]  /*2fd50*/  HMMA.16816.F32.BF16 R20, R16.reuse, R20, R4 ;  /* 0x000000141014723c */ /* 0x044fe20000041804 */
[----:B------:R-:W2:Y:S11]  /*2fd60*/  LDL.LU.64 R4, [R1+0x40a0] ;  /* 0x0040a00001047983 */ /* 0x000eb60000300a00 */
[----:B------:R-:W-:Y:S11]  /*2fd70*/  @!UPT UIADD3 URZ, URZ, URZ, URZ ;  /* 0x0000003f3f3ff290 */ /* 0x000ff6000fffe03f */
[----:B------:R0:W-:Y:S01]  /*2fd80*/  STL [R1+0xa0], R20 ;  /* 0x0000a01401007387 */ /* 0x0001e20000100800 */
[----:B------:R-:W-:Y:S02]  /*2fd90*/  MOV R7, R22 ;  /* 0x0000001600077202 */ /* 0x000fe40000000f00 */
[----:B------:R-:W-:Y:S01]  /*2fda0*/  MOV R0, R23 ;  /* 0x0000001700007202 */ /* 0x000fe20000000f00 */
[----:B------:R-:W-:Y:S01]  /*2fdb0*/  IMAD.MOV.U32 R6, RZ, RZ, R21 ;  /* 0x000000ffff067224 */ /* 0x000fe200078e0015 */
[----:B------:R-:W4:Y:S04]  /*2fdc0*/  LDL.LU.64 R22, [R1+0x4098] ;  /* 0x0040980001167983 */ /* 0x000f280000300a00 */
[----:B0-----:R-:W5:Y:S01]  /*2fdd0*/  LDL.LU.64 R20, [R1+0x4090] ;  /* 0x0040900001147983 */ /* 0x001f620000300a00 */
[----:B------:R-:W-:Y:S03]  /*2fde0*/  STL.64 [R1+0x3f68], R6 ;  /* 0x003f680601007387 */ /* 0x000fe60000100a00 */
[----:B--2---:R3:W-:Y:S02]  /*2fdf0*/  STL.64 [R1+0x3f60], R4 ;  /* 0x003f600401007387 */ /* 0x0047e40000100a00 */
[----:B---3--:R-:W-:Y:S02]  /*2fe00*/  HMMA.16816.F32.BF16 R4, R16, R12, R24 ;  /* 0x0000000c1004723c */ /* 0x008fe40000041818 */
[----:B------:R-:W0:Y:S05]  /*2fe10*/  LDSM.16.MT88.4 R12, [R11+0x1e100] ;  /* 0x01e100000b0c783b */ /* 0x000e2a0000004200 */
[----:B----4-:R-:W-:Y:S01]  /*2fe20*/  MOV R25, R22 ;  /* 0x0000001600197202 */ /* 0x010fe20000000f00 */
[----:B-----5:R-:W-:-:S02]  /*2fe30*/  IMAD.MOV.U32 R24, RZ, RZ, R20 ;  /* 0x000000ffff187224 */ /* 0x020fc400078e0014 */
[----:B------:R-:W2:Y:S11]  /*2fe40*/  LDL.LU R20, [R1+0x4088] ;  /* 0x0040880001147983 */ /* 0x000eb60000300800 */
[----:B------:R-:W-:Y:S02]  /*2fe50*/  @!UPT UIADD3 URZ, URZ, URZ, URZ ;  /* 0x0000003f3f3ff290 */ /* 0x000fe4000fffe03f */
[----:B------:R1:W-:Y:S02]  /*2fe60*/  STL.64 [R1+0x90], R4 ;  /* 0x0000900401007387 */ /* 0x0003e40000100a00 */
[----:B------:R3:W-:Y:S02]  /*2fe70*/  STL.64 [R1+0x98], R6 ;  /* 0x0000980601007387 */ /* 0x0007e40000100a00 */
[----:B------:R-:W4:Y:S01]  /*2fe80*/  LDL.LU R22, [R1+0x4084] ;  /* 0x0040840001167983 */ /* 0x000f220000300800 */
[----:B------:R5:W-:Y:S04]  /*2fe90*/  STL.64 [R1+0x3f70], R24 ;  /* 0x003f701801007387 */ /* 0x000be80000100a00 */
[----:B-1----:R-:W2:Y:S01]  /*2fea0*/  LDL.LU R4, [R1+0x180] ;  /* 0x0001800001047983 */ /* 0x002ea20000300800 */
[----:B------:R-:W2:Y:S02]  /*2feb0*/  LDL.LU R5, [R1+0x184] ;  /* 0x0001840001057983 */ /* 0x000ea40000300800 */
[----:B---3--:R-:W3:Y:S02]  /*2fec0*/  LDL.LU R6, [R1+0x188] ;  /* 0x0001880001067983 */ /* 0x008ee40000300800 */
[----:B------:R-:W3:Y:S01]  /*2fed0*/  LDL.LU R7, [R1+0x18c] ;  /* 0x00018c0001077983 */ /* 0x000ee20000300800 */
[----:B-----5:R-:W-:Y:S01]  /*2fee0*/  MOV R24, R23 ;  /* 0x0000001700187202 */ /* 0x020fe20000000f00 */
[----:B------:R-:W-:Y:S01]  /*2fef0*/  IMAD.MOV.U32 R25, RZ, RZ, R10 ;  /* 0x000000ffff197224 */ /* 0x000fe200078e000a */
[----:B---3--:R-:W-:Y:S01]  /*2ff00*/  STL.64 [R1+0x3f80], R6 ;  /* 0x003f800601007387 */ /* 0x008fe20000100a00 */
[----:B--2---:R1:W-:Y:S02]  /*2ff10*/  STL.64 [R1+0x3f78], R4 ;  /* 0x003f780401007387 */ /* 0x0043e40000100a00 */
[----:B------:R-:W2:Y:S02]  /*2ff20*/  LDL.LU R23, [R1+0x4080] ;  /* 0x0040800001177983 */ /* 0x000ea40000300800 */
[----:B------:R3:W-:Y:S01]  /*2ff30*/  STL.64 [R1+0x3f88], R24 ;  /* 0x003f881801007387 */ /* 0x0007e20000100a00 */
[----:B-1----:R-:W5:Y:S01]  /*2ff40*/  LDL.LU R4, [R1+0x190] ;  /* 0x0001900001047983 */ /* 0x002f620000300800 */
[----:B------:R-:W5:Y:S02]  /*2ff50*/  LDL.LU R5, [R1+0x194] ;  /* 0x0001940001057983 */ /* 0x000f640000300800 */
[----:B------:R-:W2:Y:S02]  /*2ff60*/  LDL.LU R6, [R1+0x198] ;  /* 0x0001980001067983 */ /* 0x000ea40000300800 */
[----:B------:R-:W2:Y:S01]  /*2ff70*/  LDL.LU R7, [R1+0x19c] ;  /* 0x00019c0001077983 */ /* 0x000ea20000300800 */
[----:B---3--:R-:W-:-:S02]  /*2ff80*/  MOV R24, R9 ;  /* 0x0000000900187202 */ /* 0x008fc40000000f00 */
[----:B------:R-:W-:Y:S01]  /*2ff90*/  MOV R25, R8 ;  /* 0x0000000800197202 */ /* 0x000fe20000000f00 */
[----:B--2---:R-:W-:Y:S01]  /*2ffa0*/  STL.64 [R1+0x3f98], R6 ;  /* 0x003f980601007387 */ /* 0x004fe20000100a00 */
[----:B-----5:R-:W-:Y:S03]  /*2ffb0*/  STL.64 [R1+0x3f90], R4 ;  /* 0x003f900401007387 */ /* 0x020fe60000100a00 */
[----:B------:R1:W-:Y:S02]  /*2ffc0*/  STL.64 [R1+0x3fa0], R24 ;  /* 0x003fa01801007387 */ /* 0x0003e40000100a00 */
[----:B-1----:R-:W-:Y:S01]  /*2ffd0*/  IMAD.MOV.U32 R24, RZ, RZ, R20 ;  /* 0x000000ffff187224 */ /* 0x002fe200078e0014 */
[----:B------:R-:W-:Y:S01]  /*2ffe0*/  MOV R25, R21 ;  /* 0x0000001500197202 */ /* 0x000fe20000000f00 */
[----:B------:R-:W2:Y:S01]  /*2fff0*/  LDL.LU R20, [R1+0x407c] ;  /* 0x00407c0001147983 */ /* 0x000ea20000300800 */
[----:B------:R-:W3:Y:S03]  /*30000*/  LDL.LU R21, [R1+0x4078] ;  /* 0x0040780001157983 */ /* 0x000ee60000300800 */
[----:B------:R1:W-:Y:S02]  /*30010*/  STL.64 [R1+0x3fb8], R24 ;  /* 0x003fb81801007387 */ /* 0x0003e40000100a00 */
[----:B-1----:R-:W-:Y:S01]  /*30020*/  MOV R24, R23 ;  /* 0x0000001700187202 */ /* 0x002fe20000000f00 */
[----:B----4-:R-:W-:Y:S01]  /*30030*/  IMAD.MOV.U32 R25, RZ, RZ, R22 ;  /* 0x000000ffff197224 */ /* 0x010fe200078e0016 */
[----:B------:R-:W4:Y:S01]  /*30040*/  LDL.LU R23, [R1+0x4074] ;  /* 0x0040740001177983 */ /* 0x000f220000300800 */
[----:B------:R-:W5:Y:S03]  /*30050*/  LDL.LU R22, [R1+0x4070] ;  /* 0x0040700001167983 */ /* 0x000f660000300800 */
[----:B------:R2:W-:Y:S01]  /*30060*/  STL.64 [R1+0x3fd0], R24 ;  /* 0x003fd01801007387 */ /* 0x0005e20000100a00 */
[----:B------:R-:W5:Y:S02]  /*30070*/  LDL.LU R4, [R1+0x1b0] ;  /* 0x0001b00001047983 */ /* 0x000f640000300800 */
[----:B------:R-:W5:Y:S02]  /*30080*/  LDL.LU R5, [R1+0x1b4] ;  /* 0x0001b40001057983 */ /* 0x000f640000300800 */
[----:B------:R-:W5:Y:S01]  /*30090*/  LDL.LU R6, [R1+0x1b8] ;  /* 0x0001b80001067983 */ /* 0x000f620000300800 */
[----:B------:R-:W5:Y:S01]  /*300a0*/  LDL.LU R7, [R1+0x1bc] ;  /* 0x0001bc0001077983 */ /* 0x000f620000300800 */
[----:B--2---:R-:W-:-:S02]  /*300b0*/  MOV R25, R20 ;  /* 0x0000001400197202 */ /* 0x004fc40000000f00 */
[----:B---3--:R-:W-:Y:S02]  /*300c0*/  MOV R24, R21 ;  /* 0x0000001500187202 */ /* 0x008fe40000000f00 */
[----:B------:R-:W2:Y:S01]  /*300d0*/  LDL.LU R21, [R1+0x406c] ;  /* 0x00406c0001157983 */ /* 0x000ea20000300800 */
[----:B------:R-:W3:Y:S02]  /*300e0*/  LDL.LU R20, [R1+0x4068] ;  /* 0x0040680001147983 */ /* 0x000ee40000300800 */
[----:B------:R4:W-:Y:S02]  /*300f0*/  STL.64 [R1+0x3fe8], R24 ;  /* 0x003fe81801007387 */ /* 0x0009e40000100a00 */
[----:B----4-:R-:W-:Y:S01]  /*30100*/  MOV R25, R23 ;  /* 0x0000001700197202 */ /* 0x010fe20000000f00 */
[----:B-----5:R-:W-:Y:S01]  /*30110*/  IMAD.MOV.U32 R24, RZ, RZ, R22 ;  /* 0x000000ffff187224 */ /* 0x020fe200078e0016 */
[----:B------:R-:W-:Y:S01]  /*30120*/  STL.64 [R1+0x3fb0], R6 ;  /* 0x003fb00601007387 */ /* 0x000fe20000100a00 */
[----:B------:R1:W-:Y:S03]  /*30130*/  STL.64 [R1+0x3fa8], R4 ;  /* 0x003fa80401007387 */ /* 0x0003e60000100a00 */
[----:B-1----:R-:W4:Y:S01]  /*30140*/  LDL.LU R4, [R1+0x1f0] ;  /* 0x0001f00001047983 */ /* 0x002f220000300800 */
[----:B------:R-:W4:Y:S02]  /*30150*/  LDL.LU R5, [R1+0x1f4] ;  /* 0x0001f40001057983 */ /* 0x000f240000300800 */
[----:B------:R-:W5:Y:S02]  /*30160*/  LDL.LU R6, [R1+0x1f8] ;  /* 0x0001f80001067983 */ /* 0x000f640000300800 */
[----:B------:R-:W5:Y:S01]  /*30170*/  LDL.LU R7, [R1+0x1fc] ;  /* 0x0001fc0001077983 */ /* 0x000f620000300800 */
[----:B------:R-:W4:Y:S01]  /*30180*/  LDL.LU R22, [R1+0x4064] ;  /* 0x0040640001167983 */ /* 0x000f220000300800 */
[----:B------:R-:W5:Y:S02]  /*30190*/  LDL.LU R23, [R1+0x4060] ;  /* 0x0040600001177983 */ /* 0x000f640000300800 */
[----:B------:R2:W-:Y:S02]  /*301a0*/  STL.64 [R1+0x4000], R24 ;  /* 0x0040001801007387 */ /* 0x0005e40000100a00 */
[----:B--2---:R-:W-:Y:S01]  /*301b0*/  IMAD.MOV.U32 R25, RZ, RZ, R21 ;  /* 0x000000ffff197224 */ /* 0x004fe200078e0015 */
[----:B---3--:R-:W-:-:S02]  /*301c0*/  MOV R24, R20 ;  /* 0x0000001400187202 */ /* 0x008fc40000000f00 */
[----:B------:R-:W2:Y:S01]  /*301d0*/  LDL.LU R20, [R1+0x405c] ;  /* 0x00405c0001147983 */ /* 0x000ea20000300800 */
[----:B------:R-:W3:Y:S02]  /*301e0*/  LDL.LU R21, [R1+0x4058] ;  /* 0x0040580001157983 */ /* 0x000ee40000300800 */
[----:B------:R1:W-:Y:S02]  /*301f0*/  STL.64 [R1+0x4018], R24 ;  /* 0x0040181801007387 */ /* 0x0003e40000100a00 */
[----:B-1----:R-:W2:Y:S01]  /*30200*/  LDL.LU R24, [R1+0x260] ;  /* 0x0002600001187983 */ /* 0x002ea20000300800 */
[----:B------:R-:W2:Y:S02]  /*30210*/  LDL.LU R25, [R1+0x264] ;  /* 0x0002640001197983 */ /* 0x000ea40000300800 */
[----:B------:R-:W2:Y:S02]  /*30220*/  LDL.LU R26, [R1+0x268] ;  /* 0x00026800011a7983 */ /* 0x000ea40000300800 */
[----:B------:R-:W2:Y:S01]  /*30230*/  LDL.LU R27, [R1+0x26c] ;  /* 0x00026c00011b7983 */ /* 0x000ea20000300800 */
[----:B----4-:R-:W-:-:S02]  /*30240*/  MOV R9, R22 ;  /* 0x0000001600097202 */ /* 0x010fc40000000f00 */
[----:B-----5:R-:W-:Y:S01]  /*30250*/  MOV R8, R23 ;  /* 0x0000001700087202 */ /* 0x020fe20000000f00 */
[----:B--2---:R-:W-:Y:S01]  /*30260*/  STL.64 [R1+0x4038], R26 ;  /* 0x0040381a01007387 */ /* 0x004fe20000100a00 */
[----:B------:R1:W-:Y:S03]  /*30270*/  STL.64 [R1+0x4030], R24 ;  /* 0x0040301801007387 */ /* 0x0003e60000100a00 */
[----:B------:R-:W-:Y:S01]  /*30280*/  STL.64 [R1+0x4040], R8 ;  /* 0x0040400801007387 */ /* 0x000fe20000100a00 */
[----:B-1----:R-:W2:Y:S01]  /*30290*/  LDL.LU R24, [R1+0x240] ;  /* 0x0002400001187983 */ /* 0x002ea20000300800 */
[----:B------:R-:W2:Y:S02]  /*302a0*/  LDL.LU R25, [R1+0x244] ;  /* 0x0002440001197983 */ /* 0x000ea40000300800 */
[----:B------:R-:W4:Y:S02]  /*302b0*/  LDL.LU R26, [R1+0x248] ;  /* 0x00024800011a7983 */ /* 0x000f240000300800 */
[----:B------:R-:W4:Y:S02]  /*302c0*/  LDL.LU R27, [R1+0x24c] ;  /* 0x00024c00011b7983 */ /* 0x000f240000300800 */
[----:B----4-:R-:W-:Y:S01]  /*302d0*/  STL.64 [R1+0x4050], R26 ;  /* 0x0040501a01007387 */ /* 0x010fe20000100a00 */
[----:B--2---:R1:W-:Y:S03]  /*302e0*/  STL.64 [R1+0x4048], R24 ;  /* 0x0040481801007387 */ /* 0x0043e60000100a00 */
[----:B-1----:R-:W2:Y:S01]  /*302f0*/  LDL.LU R24, [R1+0x1e0] ;  /* 0x0001e00001187983 */ /* 0x002ea20000300800 */
[----:B------:R-:W2:Y:S02]  /*30300*/  LDL.LU R25, [R1+0x1e4] ;  /* 0x0001e40001197983 */ /* 0x000ea40000300800 */
[----:B------:R-:W2:Y:S02]  /*30310*/  LDL.LU R26, [R1+0x1e8] ;  /* 0x0001e800011a7983 */ /* 0x000ea40000300800 */
[----:B------:R-:W2:Y:S01]  /*30320*/  LDL.LU R27, [R1+0x1ec] ;  /* 0x0001ec00011b7983 */ /* 0x000ea20000300800 */
[----:B------:R-:W-:Y:S01]  /*30330*/  STL.64 [R1+0x3fc8], R6 ;  /* 0x003fc80601007387 */ /* 0x000fe20000100a00 */
[----:B------:R1:W-:Y:S03]  /*30340*/  STL.64 [R1+0x3fc0], R4 ;  /* 0x003fc00401007387 */ /* 0x0003e60000100a00 */
[----:B-1----:R-:W4:Y:S01]  /*30350*/  LDL.LU R4, [R1+0x210] ;  /* 0x0002100001047983 */ /* 0x002f220000300800 */
[----:B------:R-:W4:Y:S02]  /*30360*/  LDL.LU R5, [R1+0x214] ;  /* 0x0002140001057983 */ /* 0x000f240000300800 */
[----:B------:R-:W5:Y:S02]  /*30370*/  LDL.LU R6, [R1+0x218] ;  /* 0x0002180001067983 */ /* 0x000f640000300800 */
[----:B------:R-:W5:Y:S02]  /*30380*/  LDL.LU R7, [R1+0x21c] ;  /* 0x00021c0001077983 */ /* 0x000f640000300800 */
[----:B-----5:R-:W-:Y:S01]  /*30390*/  STL.64 [R1+0x3fe0], R6 ;  /* 0x003fe00601007387 */ /* 0x020fe20000100a00 */
[----:B----4-:R1:W-:Y:S03]  /*303a0*/  STL.64 [R1+0x3fd8], R4 ;  /* 0x003fd80401007387 */ /* 0x0103e60000100a00 */
[----:B-1----:R-:W4:Y:S01]  /*303b0*/  LDL.LU R4, [R1+0x220] ;  /* 0x0002200001047983 */ /* 0x002f220000300800 */
[----:B------:R-:W4:Y:S02]  /*303c0*/  LDL.LU R5, [R1+0x224] ;  /* 0x0002240001057983 */ /* 0x000f240000300800 */
[----:B------:R-:W5:Y:S02]  /*303d0*/  LDL.LU R6, [R1+0x228] ;  /* 0x0002280001067983 */ /* 0x000f640000300800 */
[----:B------:R-:W5:Y:S02]  /*303e0*/  LDL.LU R7, [R1+0x22c] ;  /* 0x00022c0001077983 */ /* 0x000f640000300800 */
[----:B---3--:R-:W-:Y:S01]  /*303f0*/  IMAD.MOV.U32 R8, RZ, RZ, R21 ;  /* 0x000000ffff087224 */ /* 0x008fe200078e0015 */
[----:B------:R-:W-:Y:S01]  /*30400*/  MOV R9, R20 ;  /* 0x0000001400097202 */ /* 0x000fe20000000f00 */
[----:B-----5:R-:W-:Y:S01]  /*30410*/  STL.64 [R1+0x3ff8], R6 ;  /* 0x003ff80601007387 */ /* 0x020fe20000100a00 */
[----:B----4-:R1:W-:Y:S03]  /*30420*/  STL.64 [R1+0x3ff0], R4 ;  /* 0x003ff00401007387 */ /* 0x0103e60000100a00 */
[----:B-1----:R-:W3:Y:S01]  /*30430*/  LDL.LU R4, [R1+0x280] ;  /* 0x0002800001047983 */ /* 0x002ee20000300800 */
[----:B------:R-:W3:Y:S02]  /*30440*/  LDL.LU R5, [R1+0x284] ;  /* 0x0002840001057983 */ /* 0x000ee40000300800 */
[----:B------:R-:W4:Y:S02]  /*30450*/  LDL.LU R6, [R1+0x288] ;  /* 0x0002880001067983 */ /* 0x000f240000300800 */
[----:B------:R-:W4:Y:S01]  /*30460*/  LDL.LU R7, [R1+0x28c] ;  /* 0x00028c0001077983 */ /* 0x000f220000300800 */
[C---:B--2---:R-:W-:Y:S01]  /*30470*/  HMMA.16816.F32.BF16 R8, R16.reuse, R8, R24 ;  /* 0x000000081008723c */ /* 0x044fe20000041818 */
[----:B----4-:R-:W-:Y:S01]  /*30480*/  STL.64 [R1+0x4010], R6 ;  /* 0x0040100601007387 */ /* 0x010fe20000100a00 */
[----:B---3--:R1:W-:Y:S03]  /*30490*/  STL.64 [R1+0x4008], R4 ;  /* 0x0040080401007387 */ /* 0x0083e60000100a00 */
[----:B-1----:R-:W2:Y:S01]  /*304a0*/  LDL.LU R4, [R1+0x2d0] ;  /* 0x0002d00001047983 */ /* 0x002ea20000300800 */
[----:B------:R-:W2:Y:S02]  /*304b0*/  LDL.LU R5, [R1+0x2d4] ;  /* 0x0002d40001057983 */ /* 0x000ea40000300800 */
[----:B------:R-:W2:Y:S02]  /*304c0*/  LDL.LU R6, [R1+0x2d8] ;  /* 0x0002d80001067983 */ /* 0x000ea40000300800 */
[----:B------:R-:W2:Y:S01]  /*304d0*/  LDL.LU R7, [R1+0x2dc] ;  /* 0x0002dc0001077983 */ /* 0x000ea20000300800 */
[----:B------:R-:W3:Y:S01]  /*304e0*/  LDL.LU R20, [R1+0x40] ;  /* 0x0000400001147983 */ /* 0x000ee20000300800 */
[----:B------:R-:W3:Y:S02]  /*304f0*/  LDL.LU R21, [R1+0x44] ;  /* 0x0000440001157983 */ /* 0x000ee40000300800 */
[----:B------:R-:W3:Y:S02]  /*30500*/  LDL.LU R22, [R1+0x48] ;  /* 0x0000480001167983 */ /* 0x000ee40000300800 */
[----:B------:R-:W3:Y:S01]  /*30510*/  LDL.LU R23, [R1+0x4c] ;  /* 0x00004c0001177983 */ /* 0x000ee20000300800 */
[----:B0-----:R-:W-:Y:S01]  /*30520*/  STL.64 [R1+0x3e60], R14 ;  /* 0x003e600e01007387 */ /* 0x001fe20000100a00 */
[----:B------:R0:W-:Y:S03]  /*30530*/  STL.64 [R1+0x3e58], R12 ;  /* 0x003e580c01007387 */ /* 0x0001e60000100a00 */
[----:B0-----:R-:W4:Y:S01]  /*30540*/  LDL.LU.64 R12, [R1+0x270] ;  /* 0x00027000010c7983 */ /* 0x001f220000300a00 */
[----:B------:R-:W5:Y:S02]  /*30550*/  LDL.64 R14, [R1+0x278] ;  /* 0x00027800010e7983 */ /* 0x000f640000100a00 */
[----:B------:R-:W2:Y:S02]  /*30560*/  LDL.LU.64 R26, [R1+0x4050] ;  /* 0x00405000011a7983 */ /* 0x000ea40000300a00 */
[----:B------:R-:W2:Y:S01]  /*30570*/  LDL.LU.64 R24, [R1+0x4048] ;  /* 0x0040480001187983 */ /* 0x000ea20000300a00 */
[----:B------:R0:W-:Y:S01]  /*30580*/  STL.64 [R1+0x1e0], R8 ;  /* 0x0001e00801007387 */ /* 0x0001e20000100a00 */
        /* <DEDUP_REMOVED lines=8> */
[----:B0-----:R-:W2:Y:S01]  /*30610*/  LDL.LU.64 R10, [R1+0x4028] ;  /* 0x00402800010a7983 */ /* 0x001ea20000300a00 */
[----:B------:R-:W2:Y:S02]  /*30620*/  LDL.LU.64 R8, [R1+0x4020] ;  /* 0x0040200001087983 */ /* 0x000ea40000300a00 */
[C---:B--2---:R-:W-:Y:S11]  /*30630*/  HMMA.16816.F32.BF16 R24, R16.reuse, R8, R24 ;  /* 0x000000081018723c */ /* 0x044ff60000041818 */
[----:B------:R-:W-:Y:S11]  /*30640*/  @!UPT UIADD3 URZ, URZ, URZ, URZ ;  /* 0x0000003f3f3ff290 */ /* 0x000ff6000fffe03f */
[----:B------:R-:W-:Y:S01]  /*30650*/  @!UPT UIADD3 URZ, URZ, URZ, URZ ;  /* 0x0000003f3f3ff290 */ /* 0x000fe2000fffe03f */
[----:B------:R0:W-:Y:S01]  /*30660*/  STL.64 [R1+0x260], R24 ;  /* 0x0002601801007387 */ /* 0x0001e20000100a00 */
[----:B------:R-:W-:Y:S03]  /*30670*/  STL.64 [R1+0x268], R26 ;  /* 0x0002681a01007387 */ /* 0x000fe60000100a00 */
[----:B0-----:R-:W2:Y:S01]  /*30680*/  LDL.LU.64 R24, [R1+0x4018] ;  /* 0x0040180001187983 */ /* 0x001ea20000300a00 */
[----:B------:R0:W-:Y:S02]  /*30690*/  STL.64 [R1+0x3f28], R10 ;  /* 0x003f280a01007387 */ /* 0x0001e40000100a00 */
[----:B------:R-:W4:Y:S02]  /*306a0*/  LDL.LU R8, [R1+0x1c0] ;  /* 0x0001c00001087983 */ /* 0x000f240000300800 */
[----:B------:R-:W4:Y:S01]  /*306b0*/  LDL.LU R9, [R1+0x1c4] ;  /* 0x0001c40001097983 */ /* 0x000f220000300800 */
[----:B0-----:R-:W4:Y:S01]  /*306c0*/  LDL.LU R10, [R1+0x1c8] ;  /* 0x0001c800010a7983 */ /* 0x001f220000300800 */
[----:B------:R-:W4:Y:S01]  /*306d0*/  LDL.LU R11, [R1+0x1cc] ;  /* 0x0001cc00010b7983 */ /* 0x000f220000300800 */
        /* <DEDUP_REMOVED lines=27> */
[----:B0-----:R-:W2:Y:S01]  /*30890*/  LDL.LU.64 R24, [R1+0x3fb8] ;  /* 0x003fb80001187983 */ /* 0x001ea20000300a00 */
[C---:B----4-:R-:W-:Y:S08]  /*308a0*/  HMMA.16816.F32.BF16 R8, R16.reuse, R12, R8 ;  /* 0x0000000c1008723c */ /* 0x050ff00000041808 */
[C---:B--2---:R-:W-:Y:S01]  /*308b0*/  HMMA.16816.F32.BF16 R24, R16.reuse, R24, R4 ;  /* 0x000000181018723c */ /* 0x044fe20000041804 */
[----:B------:R-:W2:Y:S01]  /*308c0*/  LDL.LU.64 R6, [R1+0x3fb0] ;  /* 0x003fb00001067983 */ /* 0x000ea20000300a00 */
[----:B------:R-:W2:Y:S11]  /*308d0*/  LDL.LU.64 R4, [R1+0x3fa8] ;  /* 0x003fa80001047983 */ /* 0x000eb60000300a00 */
[----:B------:R-:W-:Y:S10]  /*308e0*/  @!UPT UIADD3 URZ, URZ, URZ, URZ ;  /* 0x0000003f3f3ff290 */ /* 0x000ff4000fffe03f */
[----:B------:R0:W-:Y:S01]  /*308f0*/  STL.64 [R1+0x1f0], R24 ;  /* 0x0001f01801007387 */ /* 0x0001e20000100a00 */
[----:B------:R-:W-:Y:S03]  /*30900*/  STL.64 [R1+0x1f8], R26 ;  /* 0x0001f81a01007387 */ /* 0x000fe60000100a00 */
[----:B0-----:R-:W2:Y:S01]  /*30910*/  LDL.LU.64 R24, [R1+0x3fa0] ;  /* 0x003fa00001187983 */ /* 0x001ea20000300a00 */
[----:B------:R-:W-:Y:S02]  /*30920*/  STL.64 [R1+0x1c0], R8 ;  /* 0x0001c00801007387 */ /* 0x000fe40000100a00 */
[----:B------:R0:W-:Y:S02]  /*30930*/  STL.64 [R1+0x1c8], R10 ;  /* 0x0001c80a01007387 */ /* 0x0001e40000100a00 */
[----:B0-----:R-:W4:Y:S04]  /*30940*/  LDL R10, [R1+0x28] ;  /* 0x00002800010a7983 */ /* 0x001f280000100800 */
[----:B------:R-:W4:Y:S04]  /*30950*/  LDL R11, [R1+0x2c] ;  /* 0x00002c00010b7983 */ /* 0x000f280000100800 */
[----:B----4-:R0:W-:Y:S04]  /*30960*/  STL.64 [R1+0x3f38], R10 ;  /* 0x003f380a01007387 */ /* 0x0101e80000100a00 */
[----:B0-----:R-:W4:Y:S01]  /*30970*/  LDL.LU.64 R10, [R1+0x38] ;  /* 0x00003800010a7983 */ /* 0x001f220000300a00 */
[----:B-----5:R0:W-:Y:S03]  /*30980*/  STL.64 [R1+0x3ec8], R14 ;  /* 0x003ec80e01007387 */ /* 0x0201e60000100a00 */
[----:B0-----:R-:W5:Y:S04]  /*30990*/  LDL R14, [R1+0x8] ;  /* 0x00000800010e7983 */ /* 0x001f680000100800 */
[----:B------:R-:W5:Y:S01]  /*309a0*/  LDL R15, [R1+0xc] ;  /* 0x00000c00010f7983 */ /* 0x000f620000100800 */
[C---:B--2---:R-:W-:Y:S03]  /*309b0*/  HMMA.16816.F32.BF16 R24, R16.reuse, R24, R4 ;  /* 0x000000181018723c */ /* 0x044fe60000041804 */
[----:B-----5:R0:W-:Y:S01]  /*309c0*/  STL.64 [R1+0x3f30], R14 ;  /* 0x003f300e01007387 */ /* 0x0201e20000100a00 */
[----:B------:R-:W2:Y:S02]  /*309d0*/  LDL.LU R12, [R1+0x170] ;  /* 0x00017000010c7983 */ /* 0x000ea40000300800 */
[----:B------:R-:W2:Y:S01]  /*309e0*/  LDL.LU R13, [R1+0x174] ;  /* 0x00017400010d7983 */ /* 0x000ea20000300800 */
[----:B0-----:R-:W2:Y:S01]  /*309f0*/  LDL.LU R14, [R1+0x178] ;  /* 0x00017800010e7983 */ /* 0x001ea20000300800 */
[----:B------:R-:W2:Y:S02]  /*30a00*/  LDL.LU R15, [R1+0x17c] ;  /* 0x00017c00010f7983 */ /* 0x000ea40000300800 */
[----:B------:R-:W5:Y:S02]  /*30a10*/  LDL.LU.64 R6, [R1+0x3f98] ;  /* 0x003f980001067983 */ /* 0x000f640000300a00 */
[----:B------:R-:W5:Y:S11]  /*30a20*/  LDL.LU.64 R4, [R1+0x3f90] ;  /* 0x003f900001047983 */ /* 0x000f760000300a00 */
        /* <DEDUP_REMOVED lines=8> */
[----:B------:R5:W-:Y:S03]  /*30ab0*/  STL.64 [R1+0x198], R26 ;  /* 0x0001981a01007387 */ /* 0x000be60000100a00 */
[----:B0-----:R-:W5:Y:S02]  /*30ac0*/  LDL.LU.64 R24, [R1+0x3f70] ;  /* 0x003f700001187983 */ /* 0x001f640000300a00 */
[C---:B-----5:R-:W-:Y:S02]  /*30ad0*/  HMMA.16816.F32.BF16 R24, R16.reuse, R24, R4 ;  /* 0x000000181018723c */ /* 0x060fe40000041804 */
[----:B------:R-:W5:Y:S01]  /*30ae0*/  LDL.LU.64 R6, [R1+0x3f68] ;  /* 0x003f680001067983 */ /* 0x000f620000300a00 */
[----:B------:R-:W3:Y:S11]  /*30af0*/  LDL.LU.64 R4, [R1+0x3f60] ;  /* 0x003f600001047983 */ /* 0x000ef60000300a00 */
[----:B------:R-:W-:Y:S09]  /*30b00*/  @!UPT UIADD3 URZ, URZ, URZ, URZ ;  /* 0x0000003f3f3ff290 */ /* 0x000ff2000fffe03f */
[----:B------:R-:W-:Y:S01]  /*30b10*/  STL.64 [R1+0x180], R24 ;  /* 0x0001801801007387 */ /* 0x000fe20000100a00 */
[----:B------:R0:W-:Y:S03]  /*30b20*/  STL.64 [R1+0x188], R26 ;  /* 0x0001881a01007387 */ /* 0x0001e60000100a00 */
[----:B0-----:R-:W2:Y:S01]  /*30b30*/  LDL.LU.64 R26, [R1+0x3f58] ;  /* 0x003f5800011a7983 */ /* 0x001ea20000300a00 */
[----:B------:R-:W2:Y:S01]  /*30b40*/  LDL.LU.64 R24, [R1+0x3f50] ;  /* 0x003f500001187983 */ /* 0x000ea20000300a00 */
[----:B---3--:R-:W-:Y:S02]  /*30b50*/  HMMA.16816.F32.BF16 R16, R16, R4, R20 ;  /* 0x000000041010723c */ /* 0x008fe40000041814 */
[----:B------:R-:W2:Y:S01]  /*30b60*/  LDL.LU.64 R22, [R1+0x3f48] ;  /* 0x003f480001167983 */ /* 0x000ea20000300a00 */
[----:B------:R-:W2:Y:S11]  /*30b70*/  LDL.LU.64 R20, [R1+0x3f40] ;  /* 0x003f400001147983 */ /* 0x000eb60000300a00 */
[----:B------:R-:W-:Y:S09]  /*30b80*/  @!UPT UIADD3 URZ, URZ, URZ, URZ ;  /* 0x0000003f3f3ff290 */ /* 0x000ff2000fffe03f */
[----:B------:R-:W-:Y:S01]  /*30b90*/  STL.64 [R1+0x40], R16 ;  /* 0x0000401001007387 */ /* 0x000fe20000100a00 */
[----:B------:R0:W-:Y:S03]  /*30ba0*/  STL.64 [R1+0x48], R18 ;  /* 0x0000481201007387 */ /* 0x0001e60000100a00 */
[----:B0-----:R-:W2:Y:S04]  /*30bb0*/  LDL R18, [R1+0x68] ;  /* 0x0000680001127983 */ /* 0x001ea80000100800 */
[----:B------:R-:W2:Y:S02]  /*30bc0*/  LDL R19, [R1+0x6c] ;  /* 0x00006c0001137983 */ /* 0x000ea40000100800 */
[C---:B--2---:R-:W-:Y:S02]  /*30bd0*/  HMMA.16816.F32.BF16 R16, R24.reuse, R18, R20 ;  /* 0x000000121810723c */ /* 0x044fe40000041814 */
[----:B------:R-:W2:Y:S01]  /*30be0*/  LDL.LU R20, [R1+0x80] ;  /* 0x0000800001147983 */ /* 0x000ea20000300800 */
[----:B------:R-:W2:Y:S02]  /*30bf0*/  LDL.LU R21, [R1+0x84] ;  /* 0x0000840001157983 */ /* 0x000ea40000300800 */
[----:B------:R-:W2:Y:S02]  /*30c00*/  LDL.LU R22, [R1+0x88] ;  /* 0x0000880001167983 */ /* 0x000ea40000300800 */
[----:B------:R-:W2:Y:S01]  /*30c10*/  LDL.LU R23, [R1+0x8c] ;  /* 0x00008c0001177983 */ /* 0x000ea20000300800 */
[----:B----4-:R-:W-:Y:S01]  /*30c20*/  MOV R5, R10 ;  /* 0x0000000a00057202 */ /* 0x010fe20000000f00 */
[----:B------:R-:W-:Y:S11]  /*30c30*/  IMAD.MOV.U32 R4, RZ, RZ, R11 ;  /* 0x000000ffff047224 */ /* 0x000ff600078e000b */
[----:B------:R-:W-:Y:S03]  /*30c40*/  @!UPT UIADD3 URZ, URZ, URZ, URZ ;  /* 0x0000003f3f3ff290 */ /* 0x000fe6000fffe03f */
[----:B------:R0:W-:Y:S01]  /*30c50*/  STL [R1+0x3ca4], R16 ;  /* 0x003ca41001007387 */ /* 0x0001e20000100800 */
[----:B------:R1:W-:Y:S02]  /*30c60*/  STL [R1+0x3ca0], R17 ;  /* 0x003ca01101007387 */ /* 0x0003e40000100800 */
[----:B------:R3:W-:Y:S02]  /*30c70*/  STL [R1+0x3c9c], R18 ;  /* 0x003c9c1201007387 */ /* 0x0007e40000100800 */
[----:B------:R4:W-:Y:S01]  /*30c80*/  STL [R1+0x3c98], R19 ;  /* 0x003c981301007387 */ /* 0x0009e20000100800 */
[----:B0-----:R-:W5:Y:S01]  /*30c90*/  LDL.LU R16, [R1+0x150] ;  /* 0x0001500001107983 */ /* 0x001f620000300800 */
[----:B-1----:R-:W5:Y:S02]  /*30ca0*/  LDL.LU R17, [R1+0x154] ;  /* 0x0001540001117983 */ /* 0x002f640000300800 */
[----:B---3--:R-:W3:Y:S02]  /*30cb0*/  LDL.LU R18, [R1+0x158] ;  /* 0x0001580001127983 */ /* 0x008ee40000300800 */
[----:B----4-:R-:W3:Y:S01]  /*30cc0*/  LDL.LU R19, [R1+0x15c] ;  /* 0x00015c0001137983 */ /* 0x010ee20000300800 */
[C---:B--2---:R-:W-:Y:S01]  /*30cd0*/  HMMA.16816.F32.BF16 R20, R24.reuse, R10, R20 ;  /* 0x0000000a1814723c */ /* 0x044fe20000041814 */
[----:B------:R-:W2:Y:S01]  /*30ce0*/  LDL.LU.64 R10, [R1+0x3f38] ;  /* 0x003f3800010a7983 */ /* 0x000ea20000300a00 */
[----:B-----5:R0:W-:Y:S03]  /*30cf0*/  STL.64 [R1+0x3e98], R6 ;  /* 0x003e980601007387 */ /* 0x0201e60000100a00 */
[----:B------:R-:W-:Y:S04]  /*30d00*/  STL.64 [R1+0x3e90], R4 ;  /* 0x003e900401007387 */ /* 0x000fe80000100a00 */
[----:B0-----:R-:W4:Y:S04]  /*30d10*/  LDL R6, [R1+0x18] ;  /* 0x0000180001067983 */ /* 0x001f280000100800 */
[----:B------:R-:W4:Y:S10]  /*30d20*/  LDL R7, [R1+0x1c] ;  /* 0x00001c0001077983 */ /* 0x000f340000100800 */
[----:B------:R0:W-:Y:S01]  /*30d30*/  STL [R1+0x3cb4], R20 ;  /* 0x003cb41401007387 */ /* 0x0001e20000100800 */
[----:B------:R1:W-:Y:S02]  /*30d40*/  STL [R1+0x3cb0], R21 ;  /* 0x003cb01501007387 */ /* 0x0003e40000100800 */
[----:B------:R5:W-:Y:S02]  /*30d50*/  STL [R1+0x3cac], R22 ;  /* 0x003cac1601007387 */ /* 0x000be40000100800 */
[----:B------:R3:W-:Y:S01]  /*30d60*/  STL [R1+0x3ca8], R23 ;  /* 0x003ca81701007387 */ /* 0x0007e20000100800 */
[----:B0-----:R-:W4:Y:S01]  /*30d70*/  LDL.LU R20, [R1+0x160] ;  /* 0x0001600001147983 */ /* 0x001f220000300800 */
[----:B-1----:R-:W4:Y:S02]  /*30d80*/  LDL.LU R21, [R1+0x164] ;  /* 0x0001640001157983 */ /* 0x002f240000300800 */
[----:B-----5:R-:W4:Y:S02]  /*30d90*/  LDL.LU R22, [R1+0x168] ;  /* 0x0001680001167983 */ /* 0x020f240000300800 */
[----:B---3--:R-:W4:Y:S01]  /*30da0*/  LDL.LU R23, [R1+0x16c] ;  /* 0x00016c0001177983 */ /* 0x008f220000300800 */
[C---:B--2---:R-:W-:Y:S01]  /*30db0*/  HMMA.16816.F32.BF16 R8, R24.reuse, R10, R12 ;  /* 0x0000000a1808723c */ /* 0x044fe2000004180c */
[----:B------:R-:W2:Y:S11]  /*30dc0*/  LDL.LU.64 R14, [R1+0x3f30] ;  /* 0x003f3000010e7983 */ /* 0x000eb60000300a00 */
[----:B------:R-:W-:Y:S11]  /*30dd0*/  @!UPT UIADD3 URZ, URZ, URZ, URZ ;  /* 0x0000003f3f3ff290 */ /* 0x000ff6000fffe03f */
[----:B------:R-:W-:Y:S01]  /*30de0*/  STL.64 [R1+0x5c0], R8 ;  /* 0x0005c00801007387 */ /* 0x000fe20000100a00 */
[----:B------:R0:W-:Y:S03]  /*30df0*/  STL.64 [R1+0x5c8], R10 ;  /* 0x0005c80a01007387 */ /* 0x0001e60000100a00 */
[----:B0-----:R-:W3:Y:S01]  /*30e00*/  LDL.LU.64 R10, [R1+0x3f28] ;  /* 0x003f2800010a7983 */ /* 0x001ee20000300a00 */
[C---:B----4-:R-:W-:Y:S03]  /*30e10*/  HMMA.16816.F32.BF16 R20, R24.reuse, R6, R20 ;  /* 0x000000061814723c */ /* 0x050fe60000041814 */
[----:B------:R-:W4:Y:S11]  /*30e20*/  LDL.LU R4, [R1+0x140] ;  /* 0x0001400001047983 */ /* 0x000f360000300800 */
[----:B------:R-:W-:Y:S09]  /*30e30*/  @!UPT UIADD3 URZ, URZ, URZ, URZ ;  /* 0x0000003f3f3ff290 */ /* 0x000ff2000fffe03f */
[----:B------:R0:W-:Y:S01]  /*30e40*/  STL.64 [R1+0x5b0], R20 ;  /* 0x0005b01401007387 */ /* 0x0001e20000100a00 */
[----:B------:R3:W-:Y:S01]  /*30e50*/  STL.64 [R1+0x5b8], R22 ;  /* 0x0005b81601007387 */ /* 0x0007e20000100a00 */
[----:B--2---:R-:W-:Y:S11]  /*30e60*/  HMMA.16816.F32.BF16 R12, R24, R14, R16 ;  /* 0x0000000e180c723c */ /* 0x004ff60000041810 */
[----:B------:R-:W-:Y:S11]  /*30e70*/  @!UPT UIADD3 URZ, URZ, URZ, URZ ;  /* 0x0000003f3f3ff290 */ /* 0x000ff6000fffe03f */
[----:B------:R-:W-:Y:S01]  /*30e80*/  @!UPT UIADD3 URZ, URZ, URZ, URZ ;  /* 0x0000003f3f3ff290 */ /* 0x000fe2000fffe03f */
[----:B------:R-:W-:Y:S01]  /*30e90*/  STL.64 [R1+0x830], R12 ;  /* 0x0008300c01007387 */ /* 0x000fe20000100a00 */
[----:B------:R-:W-:Y:S02]  /*30ea0*/  STL.64 [R1+0x838], R14 ;  /* 0x0008380e01007387 */ /* 0x000fe40000100a00 */
[----:B------:R-:W4:Y:S02]  /*30eb0*/  LDL.LU R5, [R1+0x144] ;  /* 0x0001440001057983 */ /* 0x000f240000300800 */
[----:B------:R-:W4:Y:S01]  /*30ec0*/  LDL.LU R6, [R1+0x148] ;  /* 0x0001480001067983 */ /* 0x000f220000300800 */
[----:B------:R-:W4:Y:S01]  /*30ed0*/  LDL.LU R7, [R1+0x14c] ;  /* 0x00014c0001077983 */ /* 0x000f220000300800 */
[----:B0-----:R-:W2:Y:S02]  /*30ee0*/  LDL.LU R20, [R1+0xf0] ;  /* 0x0000f00001147983 */ /* 0x001ea40000300800 */
[----:B------:R-:W2:Y:S01]  /*30ef0*/  LDL.LU R21, [R1+0xf4] ;  /* 0x0000f40001157983 */ /* 0x000ea20000300800 */
[----:B---3--:R-:W-:-:S02]  /*30f00*/  MOV R22, R11 ;  /* 0x0000000b00167202 */ /* 0x008fc40000000f00 */
[----:B------:R-:W-:Y:S01]  /*30f10*/  MOV R23, R10 ;  /* 0x0000000a00177202 */ /* 0x000fe20000000f00 */
[----:B------:R-:W3:Y:S01]  /*30f20*/  LDL.LU R11, [R1+0x3f24] ;  /* 0x003f2400010b7983 */ /* 0x000ee20000300800 */
[----:B------:R-:W5:Y:S02]  /*30f30*/  LDL.LU R10, [R1+0x3f20] ;  /* 0x003f2000010a7983 */ /* 0x000f640000300800 */
[----:B------:R-:W2:Y:S02]  /*30f40*/  LDL.LU R16, [R1+0x100] ;  /* 0x0001000001107983 */ /* 0x000ea40000300800 */
[----:B------:R-:W2:Y:S01]  /*30f50*/  LDL.LU R17, [R1+0x104] ;  /* 0x0001040001117983 */ /* 0x000ea20000300800 */
[----:B------:R-:W2:Y:S01]  /*30f60*/  LDL.LU R18, [R1+0x108] ;  /* 0x0001080001127983 */ /* 0x000ea20000300800 */
[----:B------:R-:W2:Y:S03]  /*30f70*/  LDL.LU R19, [R1+0x10c] ;  /* 0x00010c0001137983 */ /* 0x000ea60000300800 */
[----:B--2---:R0:W-:Y:S01]  /*30f80*/  STL.64 [R1+0x3ee8], R18 ;  /* 0x003ee81201007387 */ /* 0x0041e20000100a00 */
[----:B------:R-:W-:Y:S03]  /*30f90*/  STL.64 [R1+0x3ee0], R16 ;  /* 0x003ee01001007387 */ /* 0x000fe60000100a00 */
[----:B0-----:R-:W2:Y:S04]  /*30fa0*/  LDL R18, [R1+0x208] ;  /* 0x0002080001127983 */ /* 0x001ea80000100800 */
[----:B------:R-:W2:Y:S04]  /*30fb0*/  LDL R19, [R1+0x20c] ;  /* 0x00020c0001137983 */ /* 0x000ea80000100800 */
[----:B--2---:R0:W-:Y:S04]  /*30fc0*/  STL.64 [R1+0x3ef8], R18 ;  /* 0x003ef81201007387 */ /* 0x0041e80000100a00 */
[----:B0-----:R-:W2:Y:S04]  /*30fd0*/  LDL.LU.64 R18, [R1+0x1d8] ;  /* 0x0001d80001127983 */ /* 0x001ea80000300a00 */
[----:B--2---:R0:W-:Y:S04]  /*30fe0*/  STL.64 [R1+0x3f00], R18 ;  /* 0x003f001201007387 */ /* 0x0041e80000100a00 */
[----:B0-----:R-:W2:Y:S04]  /*30ff0*/  LDL R18, [R1+0x1a8] ;  /* 0x0001a80001127983 */ /* 0x001ea80000100800 */
[----:B------:R-:W2:Y:S01]  /*31000*/  LDL R19, [R1+0x1ac] ;  /* 0x0001ac0001137983 */ /* 0x000ea20000100800 */
[----:B------:R0:W-:Y:S02]  /*31010*/  STL.64 [R1+0x3ed8], R22 ;  /* 0x003ed81601007387 */ /* 0x0001e40000100a00 */
[----:B------:R1:W-:Y:S01]  /*31020*/  STL.64 [R1+0x3ed0], R20 ;  /* 0x003ed01401007387 */ /* 0x0003e20000100a00 */
[----:B0-----:R-:W2:Y:S04]  /*31030*/  LDL.LU.64 R22, [R1+0x238] ;  /* 0x0002380001167983 */ /* 0x001ea80000300a00 */
[----:B--2---:R5:W-:Y:S01]  /*31040*/  STL.64 [R1+0x3ef0], R22 ;  /* 0x003ef01601007387 */ /* 0x004be20000100a00 */
[----:B-1----:R-:W2:Y:S02]  /*31050*/  LDL.LU R20, [R1+0x110] ;  /* 0x0001100001147983 */ /* 0x002ea40000300800 */
[----:B------:R-:W2:Y:S02]  /*31060*/  LDL.LU R21, [R1+0x114] ;  /* 0x0001140001157983 */ /* 0x000ea40000300800 */
[----:B-----5:R-:W-:Y:S01]  /*31070*/  IMAD.MOV.U32 R22, RZ, RZ, R10 ;  /* 0x000000ffff167224 */ /* 0x020fe200078e000a */
[----:B---3--:R-:W-:Y:S01]  /*31080*/  MOV R23, R11 ;  /* 0x0000000b00177202 */ /* 0x008fe20000000f00 */
[----:B------:R-:W4:Y:S01]  /*31090*/  LDL.LU R10, [R1+0x3f1c] ;  /* 0x003f1c00010a7983 */ /* 0x000f220000300800 */
[----:B------:R-:W4:Y:S03]  /*310a0*/  LDL.LU R11, [R1+0x3f18] ;  /* 0x003f1800010b7983 */ /* 0x000f260000300800 */
[----:B------:R-:W-:Y:S01]  /*310b0*/  STL.64 [R1+0x3f10], R22 ;  /* 0x003f101601007387 */ /* 0x000fe20000100a00 */
[C---:B----4-:R-:W-:Y:S03]  /*310c0*/  HMMA.16816.F32.BF16 R4, R24.reuse, R10, R4 ;  /* 0x0000000a1804723c */ /* 0x050fe60000041804 */
[----:B--2---:R0:W-:Y:S04]  /*310d0*/  STL.64 [R1+0x3f08], R20 ;  /* 0x003f081401007387 */ /* 0x0041e80000100a00 */
[----:B0-----:R-:W2:Y:S01]  /*310e0*/  LDL.LU R20, [R1+0x130] ;  /* 0x0001300001147983 */ /* 0x001ea20000300800 */
[----:B------:R-:W2:Y:S02]  /*310f0*/  LDL.LU R21, [R1+0x134] ;  /* 0x0001340001157983 */ /* 0x000ea40000300800 */
[----:B------:R-:W2:Y:S02]  /*31100*/  LDL.LU R22, [R1+0x138] ;  /* 0x0001380001167983 */ /* 0x000ea40000300800 */
[----:B------:R-:W2:Y:S01]  /*31110*/  LDL.LU R23, [R1+0x13c] ;  /* 0x00013c0001177983 */ /* 0x000ea20000300800 */
[----:B------:R-:W3:Y:S10]  /*31120*/  LDL.LU.64 R14, [R1+0x258] ;  /* 0x00025800010e7983 */ /* 0x000ef40000300a00 */
[----:B------:R-:W-:Y:S01]  /*31130*/  STL.64 [R1+0x820], R4 ;  /* 0x0008200401007387 */ /* 0x000fe20000100a00 */
[----:B------:R0:W-:Y:S03]  /*31140*/  STL.64 [R1+0x828], R6 ;  /* 0x0008280601007387 */ /* 0x0001e60000100a00 */
[----:B0-----:R-:W4:Y:S04]  /*31150*/  LDL.64 R6, [R1+0x2c8] ;  /* 0x0002c80001067983 */ /* 0x001f280000100a00 */
[----:B----4-:R0:W-:Y:S04]  /*31160*/  STL.64 [R1+0x3ea8], R6 ;  /* 0x003ea80601007387 */ /* 0x0101e80000100a00 */
[----:B0-----:R-:W4:Y:S01]  /*31170*/  LDL.64 R6, [R1+0x298] ;  /* 0x0002980001067983 */ /* 0x001f220000100a00 */
[C---:B--2---:R-:W-:Y:S03]  /*31180*/  HMMA.16816.F32.BF16 R16, R24.reuse, R18, R20 ;  /* 0x000000121810723c */ /* 0x044fe60000041814 */
[----:B----4-:R0:W-:Y:S01]  /*31190*/  STL.64 [R1+0x3ec0], R6 ;  /* 0x003ec00601007387 */ /* 0x0101e20000100a00 */
[----:B------:R-:W2:Y:S02]  /*311a0*/  LDL.LU R4, [R1+0xe0] ;  /* 0x0000e00001047983 */ /* 0x000ea40000300800 */
[----:B------:R-:W2:Y:S01]  /*311b0*/  LDL.LU R5, [R1+0xe4] ;  /* 0x0000e40001057983 */ /* 0x000ea20000300800 */
[----:B0-----:R-:W2:Y:S01]  /*311c0*/  LDL.LU R6, [R1+0xe8] ;  /* 0x0000e80001067983 */ /* 0x001ea20000300800 */
[----:B------:R-:W2:Y:S02]  /*311d0*/  LDL.LU R7, [R1+0xec] ;  /* 0x0000ec0001077983 */ /* 0x000ea40000300800 */
[----:B------:R0:W-:Y:S02]  /*311e0*/  STL [R1+0x3df4], R10 ;  /* 0x003df40a01007387 */ /* 0x0001e40000100800 */
[----:B------:R1:W-:Y:S01]  /*311f0*/  STL [R1+0x3df0], R11 ;  /* 0x003df00b01007387 */ /* 0x0003e20000100800 */
[----:B------:R-:W4:Y:S01]  /*31200*/  LDL.LU R8, [R1+0x120] ;  /* 0x0001200001087983 */ /* 0x000f220000300800 */
[----:B------:R-:W4:Y:S03]  /*31210*/  LDL.LU R9, [R1+0x124] ;  /* 0x0001240001097983 */ /* 0x000f260000300800 */
[----:B0-----:R-:W4:Y:S01]  /*31220*/  LDL.LU R10, [R1+0x128] ;  /* 0x00012800010a7983 */ /* 0x001f220000300800 */
[----:B-1----:R-:W4:Y:S02]  /*31230*/  LDL.LU R11, [R1+0x12c] ;  /* 0x00012c00010b7983 */ /* 0x002f240000300800 */
[----:B------:R-:W5:Y:S02]  /*31240*/  LDL.LU.64 R22, [R1+0x3f10] ;  /* 0x003f100001167983 */ /* 0x000f640000300a00 */
[----:B------:R-:W5:Y:S01]  /*31250*/  LDL.LU.64 R20, [R1+0x3f08] ;  /* 0x003f080001147983 */ /* 0x000f620000300a00 */
[----:B------:R-:W-:Y:S01]  /*31260*/  STL.64 [R1+0x870], R16 ;  /* 0x0008701001007387 */ /* 0x000fe20000100a00 */
[----:B------:R0:W-:Y:S03]  /*31270*/  STL.64 [R1+0x878], R18 ;  /* 0x0008781201007387 */ /* 0x0001e60000100a00 */
[----:B0-----:R-:W4:Y:S02]  /*31280*/  LDL.LU.64 R18, [R1+0x3f00] ;  /* 0x003f000001127983 */ /* 0x001f240000300a00 */
[C---:B----4-:R-:W-:Y:S11]  /*31290*/  HMMA.16816.F32.BF16 R8, R24.reuse, R18, R8 ;  /* 0x000000121808723c */ /* 0x050ff60000041808 */
[----:B------:R-:W-:Y:S11]  /*312a0*/  @!UPT UIADD3 URZ, URZ, URZ, URZ ;  /* 0x0000003f3f3ff290 */ /* 0x000ff6000fffe03f */
[----:B------:R-:W-:Y:S01]  /*312b0*/  @!UPT UIADD3 URZ, URZ, URZ, URZ ;  /* 0x0000003f3f3ff290 */ /* 0x000fe2000fffe03f */
[----:B------:R-:W-:Y:S01]  /*312c0*/  STL.64 [R1+0x860], R8 ;  /* 0x0008600801007387 */ /* 0x000fe20000100a00 */
[----:B------:R0:W-:Y:S02]  /*312d0*/  STL.64 [R1+0x868], R10 ;  /* 0x0008680a01007387 */ /* 0x0001e40000100a00 */
[----:B0-----:R-:W-:Y:S01]  /*312e0*/  MOV R10, R18 ;  /* 0x00000012000a7202 */ /* 0x001fe20000000f00 */
[----:B------:R-:W-:Y:S02]  /*312f0*/  IMAD.MOV.U32 R11, RZ, RZ, R19 ;  /* 0x000000ffff0b7224 */ /* 0x000fe400078e0013 */
[----:B------:R-:W5:Y:S03]  /*31300*/  LDL.LU.64 R18, [R1+0x3ef8] ;  /* 0x003ef80001127983 */ /* 0x000f660000300a00 */
[----:B------:R0:W-:Y:S02]  /*31310*/  STL.64 [R1+0x3ea0], R10 ;  /* 0x003ea00a01007387 */ /* 0x0001e40000100a00 */
[----:B------:R-:W4:Y:S02]  /*31320*/  LDL.LU R8, [R1+0xc0] ;  /* 0x0000c00001087983 */ /* 0x000f240000300800 */
[----:B------:R-:W4:Y:S01]  /*31330*/  LDL.LU R9, [R1+0xc4] ;  /* 0x0000c40001097983 */ /* 0x000f220000300800 */
[----:B0-----:R-:W2:Y:S01]  /*31340*/  LDL.LU R10, [R1+0xc8] ;  /* 0x0000c800010a7983 */ /* 0x001ea20000300800 */
[----:B------:R-:W2:Y:S01]  /*31350*/  LDL.LU R11, [R1+0xcc] ;  /* 0x0000cc00010b7983 */ /* 0x000ea20000300800 */
[C---:B-----5:R-:W-:Y:S02]  /*31360*/  HMMA.16816.F32.BF16 R16, R24.reuse, R18, R20 ;  /* 0x000000121810723c */ /* 0x060fe40000041814 */
[----:B--2---:R-:W-:Y:S01]  /*31370*/  STL.64 [R1+0x3eb8], R10 ;  /* 0x003eb80a01007387 */ /* 0x004fe20000100a00 */
[----:B----4-:R0:W-:Y:S03]  /*31380*/  STL.64 [R1+0x3eb0], R8 ;  /* 0x003eb00801007387 */ /* 0x0101e60000100a00 */
[----:B0-----:R-:W2:Y:S01]  /*31390*/  LDL.LU R8, [R1+0xd0] ;  /* 0x0000d00001087983 */ /* 0x001ea20000300800 */
[----:B------:R-:W2:Y:S02]  /*313a0*/  LDL.LU R9, [R1+0xd4] ;  /* 0x0000d40001097983 */ /* 0x000ea40000300800 */
[----:B------:R-:W2:Y:S02]  /*313b0*/  LDL.LU R10, [R1+0xd8] ;  /* 0x0000d800010a7983 */ /* 0x000ea40000300800 */
[----:B------:R-:W2:Y:S01]  /*313c0*/  LDL.LU R11, [R1+0xdc] ;  /* 0x0000dc00010b7983 */ /* 0x000ea20000300800 */
[----:B------:R-:W4:Y:S11]  /*313d0*/  LDL.LU.64 R22, [R1+0x3ef0] ;  /* 0x003ef00001167983 */ /* 0x000f360000300a00 */
[----:B------:R-:W-:Y:S02]  /*313e0*/  STL.64 [R1+0x9b0], R16 ;  /* 0x0009b01001007387 */ /* 0x000fe40000100a00 */
[----:B------:R0:W-:Y:S02]  /*313f0*/  STL.64 [R1+0x9b8], R18 ;  /* 0x0009b81201007387 */ /* 0x0001e40000100a00 */
[----:B0-----:R-:W4:Y:S01]  /*31400*/  LDL.LU.64 R18, [R1+0x3ee8] ;  /* 0x003ee80001127983 */ /* 0x001f220000300a00 */
[----:B------:R-:W4:Y:S02]  /*31410*/  LDL.LU.64 R16, [R1+0x3ee0] ;  /* 0x003ee00001107983 */ /* 0x000f240000300a00 */
[C---:B----4-:R-:W-:Y:S11]  /*31420*/  HMMA.16816.F32.BF16 R16, R24.reuse, R22, R16 ;  /* 0x000000161810723c */ /* 0x050ff60000041810 */
[----:B------:R-:W-:Y:S11]  /*31430*/  @!UPT UIADD3 URZ, URZ, URZ, URZ ;  /* 0x0000003f3f3ff290 */ /* 0x000ff6000fffe03f */
[----:B------:R-:W-:Y:S01]  /*31440*/  @!UPT UIADD3 URZ, URZ, URZ, URZ ;  /* 0x0000003f3f3ff290 */ /* 0x000fe2000fffe03f */
[----:B------:R0:W-:Y:S01]  /*31450*/  STL.64 [R1+0x9a0], R16 ;  /* 0x0009a01001007387 */ /* 0x0001e20000100a00 */
[----:B------:R-:W-:Y:S01]  /*31460*/  STL.64 [R1+0x9a8], R18 ;  /* 0x0009a81201007387 */ /* 0x000fe20000100a00 */
[----:B0-----:R-:W-:Y:S02]  /*31470*/  MOV R17, R22 ;  /* 0x0000001600117202 */ /* 0x001fe40000000f00 */
[----:B------:R-:W-:Y:S02]  /*31480*/  MOV R16, R23 ;  /* 0x0000001700107202 */ /* 0x000fe40000000f00 */
[----:B------:R-:W3:Y:S01]  /*31490*/  LDL.LU.64 R22, [R1+0x3ed8] ;  /* 0x003ed80001167983 */ /* 0x000ee20000300a00 */
[----:B------:R-:W3:Y:S02]  /*314a0*/  LDL.LU.64 R20, [R1+0x3ed0] ;  /* 0x003ed00001147983 */ /* 0x000ee40000300a00 */
[C---:B---3--:R-:W-:Y:S11]  /*314b0*/  HMMA.16816.F32.BF16 R20, R24.reuse, R14, R20 ;  /* 0x0000000e1814723c */ /* 0x048ff60000041814 */
[----:B------:R-:W-:Y:S11]  /*314c0*/  @!UPT UIADD3 URZ, URZ, URZ, URZ ;  /* 0x0000003f3f3ff290 */ /* 0x000ff6000fffe03f */
[----:B------:R-:W-:Y:S01]  /*314d0*/  @!UPT UIADD3 URZ, URZ, URZ, URZ ;  /* 0x0000003f3f3ff290 */ /* 0x000fe2000fffe03f */
[----:B------:R0:W-:Y:S01]  /*314e0*/  STL.64 [R1+0xa00], R20 ;  /* 0x000a001401007387 */ /* 0x0001e20000100a00 */
[----:B------:R1:W-:Y:S02]  /*314f0*/  STL.64 [R1+0xa08], R22 ;  /* 0x000a081601007387 */ /* 0x0003e40000100a00 */
[----:B0-----:R-:W-:Y:S01]  /*31500*/  IMAD.MOV.U32 R21, RZ, RZ, R14 ;  /* 0x000000ffff157224 */ /* 0x001fe200078e000e */
[----:B------:R-:W-:Y:S02]  /*31510*/  MOV R20, R15 ;  /* 0x0000000f00147202 */ /* 0x000fe40000000f00 */
[----:B------:R-:W3:Y:S02]  /*31520*/  LDL.LU.64 R14, [R1+0x3ec8] ;  /* 0x003ec800010e7983 */ /* 0x000ee40000300a00 */
[C---:B---3--:R-:W-:Y:S01]  /*31530*/  HMMA.16816.F32.BF16 R4, R24.reuse, R14, R4 ;  /* 0x0000000e1804723c */ /* 0x048fe20000041804 */
[----:B-1----:R-:W-:Y:S11]  /*31540*/  MOV R22, R15 ;  /* 0x0000000f00167202 */ /* 0x002ff60000000f00 */
[----:B------:R-:W-:Y:S11]  /*31550*/  @!UPT UIADD3 URZ, URZ, URZ, URZ ;  /* 0x0000003f3f3ff290 */ /* 0x000ff6000fffe03f */
[----:B------:R-:W-:Y:S01]  /*31560*/  STL.64 [R1+0x9f0], R4 ;  /* 0x0009f00401007387 */ /* 0x000fe20000100a00 */
[----:B------:R0:W-:Y:S03]  /*31570*/  STL.64 [R1+0x9f8], R6 ;  /* 0x0009f80601007387 */ /* 0x0001e60000100a00 */
[----:B0-----:R-:W2:Y:S01]  /*31580*/  LDL.LU.64 R6, [R1+0x3ec0] ;  /* 0x003ec00001067983 */ /* 0x001ea20000300a00 */
[----:B------:R-:W3:Y:S02]  /*31590*/  LDL.LU R12, [R1+0x70] ;  /* 0x00007000010c7983 */ /* 0x000ee40000300800 */
[----:B------:R-:W3:Y:S02]  /*315a0*/  LDL.LU R13, [R1+0x74] ;  /* 0x00007400010d7983 */ /* 0x000ee40000300800 */
[----:B------:R-:W4:Y:S01]  /*315b0*/  LDL.LU R14, [R1+0x78] ;  /* 0x00007800010e7983 */ /* 0x000f220000300800 */
[----:B------:R-:W4:Y:S01]  /*315c0*/  LDL.LU R15, [R1+0x7c] ;  /* 0x00007c00010f7983 */ /* 0x000f220000300800 */
[C---:B--2---:R-:W-:Y:S03]  /*315d0*/  HMMA.16816.F32.BF16 R8, R24.reuse, R6, R8 ;  /* 0x000000061808723c */ /* 0x044fe60000041808 */
[----:B----4-:R0:W-:Y:S01]  /*315e0*/  STL.64 [R1+0x3e70], R14 ;  /* 0x003e700e01007387 */ /* 0x0101e20000100a00 */
[----:B---3--:R-:W-:Y:S02]  /*315f0*/  STL.64 [R1+0x3e68], R12 ;  /* 0x003e680c01007387 */ /* 0x008fe40000100a00 */
[----:B------:R-:W-:Y:S01]  /*31600*/  IMAD.MOV.U32 R18, RZ, RZ, R6 ;  /* 0x000000ffff127224 */ /* 0x000fe200078e0006 */
[----:B0-----:R-:W2:Y:S11]  /*31610*/  LDL.LU.64 R14, [R1+0x2b8] ;  /* 0x0002b800010e7983 */ /* 0x001eb60000300a00 */
[----:B------:R-:W-:Y:S05]  /*31620*/  @!UPT UIADD3 URZ, URZ, URZ, URZ ;  /* 0x0000003f3f3ff290 */ /* 0x000fea000fffe03f */
[----:B------:R-:W-:Y:S01]  /*31630*/  STL.64 [R1+0xa30], R8 ;  /* 0x000a300801007387 */ /* 0x000fe20000100a00 */
[----:B------:R0:W-:Y:S03]  /*31640*/  STL.64 [R1+0xa38], R10 ;  /* 0x000a380a01007387 */ /* 0x0001e60000100a00 */
[----:B0-----:R-:W3:Y:S01]  /*31650*/  LDL.LU.64 R10, [R1+0x3eb8] ;  /* 0x003eb800010a7983 */ /* 0x001ee20000300a00 */
[----:B------:R-:W3:Y:S02]  /*31660*/  LDL.LU.64 R8, [R1+0x3eb0] ;  /* 0x003eb00001087983 */ /* 0x000ee40000300a00 */
[----:B------:R-:W3:Y:S02]  /*31670*/  LDL.LU.64 R6, [R1+0x3ea8] ;  /* 0x003ea80001067983 */ /* 0x000ee40000300a00 */
[----:B------:R-:W-:Y:S01]  /*31680*/  STL [R1+0x3e80], R18 ;  /* 0x003e801201007387 */ /* 0x000fe20000100800 */
[----:B------:R0:W-:Y:S04]  /*31690*/  STL.64 [R1+0x3e78], R16 ;  /* 0x003e781001007387 */ /* 0x0001e80000100a00 */
[----:B0-----:R-:W2:Y:S01]  /*316a0*/  LDL.LU R16, [R1+0xb0] ;  /* 0x0000b00001107983 */ /* 0x001ea20000300800 */
[----:B------:R-:W2:Y:S01]  /*316b0*/  LDL.LU R17, [R1+0xb4] ;  /* 0x0000b40001117983 */ /* 0x000ea20000300800 */
[----:B---3--:R-:W-:Y:S01]  /*316c0*/  HMMA.16816.F32.BF16 R8, R24, R6, R8 ;  /* 0x000000061808723c */ /* 0x008fe20000041808 */
[----:B------:R-:W-:Y:S11]  /*316d0*/  IMAD.MOV.U32 R23, RZ, RZ, R7 ;  /* 0x000000ffff177224 */ /* 0x000ff600078e0007 */
[----:B------:R-:W-:Y:S11]  /*316e0*/  @!UPT UIADD3 URZ, URZ, URZ, URZ ;  /* 0x0000003f3f3ff290 */ /* 0x000ff6000fffe03f */
[----:B------:R-:W-:Y:S01]  /*316f0*/  STL.64 [R1+0xa40], R8 ;  /* 0x000a400801007387 */ /* 0x000fe20000100a00 */
[----:B------:R0:W-:Y:S03]  /*31700*/  STL.64 [R1+0xa48], R10 ;  /* 0x000a480a01007387 */ /* 0x0001e60000100a00 */
[----:B0-----:R-:W3:Y:S01]  /*31710*/  LDL.LU.64 R10, [R1+0x3ea0] ;  /* 0x003ea000010a7983 */ /* 0x001ee20000300a00 */
[----:B------:R-:W4:Y:S02]  /*31720*/  LDL.LU.64 R6, [R1+0x3e98] ;  /* 0x003e980001067983 */ /* 0x000f240000300a00 */
[----:B------:R-:W5:Y:S02]  /*31730*/  LDL.LU.64 R4, [R1+0x3e90] ;  /* 0x003e900001047983 */ /* 0x000f640000300a00 */
[----:B------:R-:W2:Y:S01]  /*31740*/  LDL.64 R8, [R1+0x13f8] ;  /* 0x0013f80001087983 */ /* 0x000ea20000100a00 */
[----:B------:R-:W-:-:S02]  /*31750*/  MOV R18, R29 ;  /* 0x0000001d00127202 */ /* 0x000fc40000000f00 */
[----:B------:R-:W-:Y:S02]  /*31760*/  MOV R19, R28 ;  /* 0x0000001c00137202 */ /* 0x000fe40000000f00 */
[----:B------:R-:W4:Y:S04]  /*31770*/  LDL.64 R28, [R1+0x1400] ;  /* 0x00140000011c7983 */ /* 0x000f280000100a00 */
[----:B---3--:R5:W-:Y:S01]  /*31780*/  STL.64 [R1+0x3e40], R10 ;  /* 0x003e400a01007387 */ /* 0x008be20000100a00 */
[----:B--2---:R0:W-:Y:S01]  /*31790*/  STL.64 [R1+0x3e38], R8 ;  /* 0x003e380801007387 */ /* 0x0041e20000100a00 */
[----:B-----5:R-:W-:Y:S02]  /*317a0*/  MOV R10, R5 ;  /* 0x00000005000a7202 */ /* 0x020fe40000000f00 */
[----:B------:R-:W-:-:S05]  /*317b0*/  MOV R11, R4 ;  /* 0x00000004000b7202 */ /* 0x000fca0000000f00 */
[----:B------:R1:W-:Y:S01]  /*317c0*/  STL.64 [R1+0x3e50], R10 ;  /* 0x003e500a01007387 */ /* 0x0003e20000100a00 */
[----:B0-----:R-:W2:Y:S02]  /*317d0*/  LDL.LU R8, [R1+0x50] ;  /* 0x0000500001087983 */ /* 0x001ea40000300800 */
[----:B------:R-:W2:Y:S02]  /*317e0*/  LDL.LU R9, [R1+0x54] ;  /* 0x0000540001097983 */ /* 0x000ea40000300800 */
[----:B------:R-:W3:Y:S02]  /*317f0*/  LDL.64 R4, [R1+0x13e8] ;  /* 0x0013e80001047983 */ /* 0x000ee40000100a00 */
[----:B-1----:R-:W-:Y:S01]  /*31800*/  IMAD.MOV.U32 R10, RZ, RZ, R3 ;  /* 0x000000ffff0a7224 */ /* 0x002fe200078e0003 */
[----:B------:R-:W-:Y:S02]  /*31810*/  MOV R11, R2 ;  /* 0x00000002000b7202 */ /* 0x000fe40000000f00 */
[----:B------:R-:W5:Y:S01]  /*31820*/  LDL.64 R2, [R1+0x13f0] ;  /* 0x0013f00001027983 */ /* 0x000f620000100a00 */
[----:B------:R0:W-:Y:S02]  /*31830*/  STL.64 [R1+0x3d98], R22 ;  /* 0x003d981601007387 */ /* 0x0001e40000100a00 */
[----:B------:R4:W-:Y:S01]  /*31840*/  STL.64 [R1+0x3d90], R20 ;  /* 0x003d901401007387 */ /* 0x0009e20000100a00 */
[----:B0-----:R-:W2:Y:S01]  /*31850*/  LDL.LU R22, [R1+0x28] ;  /* 0x0000280001167983 */ /* 0x001ea20000300800 */
[----:B------:R-:W2:Y:S01]  /*31860*/  LDL.LU R23, [R1+0x2c] ;  /* 0x00002c0001177983 */ /* 0x000ea20000300800 */
[----:B------:R-:W-:Y:S01]  /*31870*/  HMMA.16816.F32.BF16 R16, R24, R14, R16 ;  /* 0x0000000e1810723c */ /* 0x000fe20000041810 */
[----:B----4-:R-:W-:Y:S01]  /*31880*/  MOV R21, R6 ;  /* 0x0000000600157202 */ /* 0x010fe20000000f00 */
[----:B--2---:R0:W-:Y:S01]  /*31890*/  STL.64 [R1+0x3e48], R22 ;  /* 0x003e481601007387 */ /* 0x0041e20000100a00 */
[----:B------:R-:W2:Y:S02]  /*318a0*/  LDL.LU R20, [R1+0xa0] ;  /* 0x0000a00001147983 */ /* 0x000ea40000300800 */
[----:B------:R-:W4:Y:S02]  /*318b0*/  LDL.LU R6, [R1+0x3e88] ;  /* 0x003e880001067983 */ /* 0x000f240000300800 */
[----:B0-----:R-:W-:-:S02]  /*318c0*/  IMAD.MOV.U32 R22, RZ, RZ, R7 ;  /* 0x000000ffff167224 */ /* 0x001fc400078e0007 */
[----:B------:R-:W4:Y:S11]  /*318d0*/  LDL.LU R7, [R1+0x3e84] ;  /* 0x003e840001077983 */ /* 0x000f360000300800 */
[----:B------:R-:W-:Y:S03]  /*318e0*/  @!UPT UIADD3 URZ, URZ, URZ, URZ ;  /* 0x0000003f3f3ff290 */ /* 0x000fe6000fffe03f */
[----:B------:R-:W-:Y:S02]  /*318f0*/  STL.64 [R1+0xa90], R16 ;  /* 0x000a901001007387 */ /* 0x000fe40000100a00 */
[----:B------:R0:W-:Y:S01]  /*31900*/  STL.64 [R1+0xa98], R18 ;  /* 0x000a981201007387 */ /* 0x0001e20000100a00 */
[----:B------:R-:W-:Y:S01]  /*31910*/  MOV R23, R0 ;  /* 0x0000000000177202 */ /* 0x000fe20000000f00 */
[----:B------:R-:W-:Y:S01]  /*31920*/  IMAD.MOV.U32 R0, RZ, RZ, R15 ;  /* 0x000000ffff007224 */ /* 0x000fe200078e000f */
[----:B0-----:R-:W2:Y:S01]  /*31930*/  LDL.LU R18, [R1+0x3e80] ;  /* 0x003e800001127983 */ /* 0x001ea20000300800 */
[----:B------:R-:W2:Y:S01]  /*31940*/  LDL.LU.64 R16, [R1+0x3e78] ;  /* 0x003e780001107983 */ /* 0x000ea20000300a00 */
[----:B------:R-:W-:Y:S02]  /*31950*/  MOV R19, R14 ;  /* 0x0000000e00137202 */ /* 0x000fe40000000f00 */
[----:B------:R-:W4:Y:S01]  /*31960*/  LDL.LU.64 R14, [R1+0x3e70] ;  /* 0x003e7000010e7983 */ /* 0x000f220000300a00 */
[----:B------:R-:W4:Y:S02]  /*31970*/  LDL.LU.64 R12, [R1+0x3e68] ;  /* 0x003e6800010c7983 */ /* 0x000f240000300a00 */
[----:B------:R0:W-:Y:S02]  /*31980*/  STL [R1+0x3d3c], R19 ;  /* 0x003d3c1301007387 */ /* 0x0001e40000100800 */
[----:B0-----:R-:W3:Y:S01]  /*31990*/  LDL R19, [R1+0x7d0] ;  /* 0x0007d00001137983 */ /* 0x001ee20000100800 */
[----:B----4-:R-:W-:Y:S03]  /*319a0*/  HMMA.16816.F32.BF16 R24, R24, R6, R12 ;  /* 0x000000061818723c */ /* 0x010fe6000004180c */
[----:B------:R-:W4:Y:S01]  /*319b0*/  LDL.LU.64 R14, [R1+0x3e60] ;  /* 0x003e6000010e7983 */ /* 0x000f220000300a00 */
[----:B------:R-:W4:Y:S11]  /*319c0*/  LDL.LU.64 R12, [R1+0x3e58] ;  /* 0x003e5800010c7983 */ /* 0x000f360000300a00 */
[----:B------:R-:W-:Y:S08]  /*319d0*/  @!UPT UIADD3 URZ, URZ, URZ, URZ ;  /* 0x0000003f3f3ff290 */ /* 0x000ff0000fffe03f */
[----:B------:R-:W-:Y:S01]  /*319e0*/  STL.64 [R1+0xa80], R24 ;  /* 0x000a801801007387 */ /* 0x000fe20000100a00 */
[----:B------:R0:W-:Y:S03]  /*319f0*/  STL.64 [R1+0xa88], R26 ;  /* 0x000a881a01007387 */ /* 0x0001e60000100a00 */
[----:B0-----:R-:W4:Y:S01]  /*31a00*/  LDL.LU R26, [R1+0x68] ;  /* 0x00006800011a7983 */ /* 0x001f220000300800 */
[----:B------:R-:W4:Y:S02]  /*31a10*/  LDL.LU R27, [R1+0x6c] ;  /* 0x00006c00011b7983 */ /* 0x000f240000300800 */
[C---:B----4-:R-:W-:Y:S01]  /*31a20*/  HMMA.16816.F32.BF16 R24, R12.reuse, R26, R8 ;  /* 0x0000001a0c18723c */ /* 0x050fe20000041808 */
[----:B------:R-:W2:Y:S11]  /*31a30*/  LDL.LU.64 R10, [R1+0x3e50] ;  /* 0x003e5000010a7983 */ /* 0x000eb60000300a00 */
[----:B------:R-:W-:Y:S11]  /*31a40*/  @!UPT UIADD3 URZ, URZ, URZ, URZ ;  /* 0x0000003f3f3ff290 */ /* 0x000ff6000fffe03f */
[----:B------:R0:W-:Y:S01]  /*31a50*/  STL [R1+0x3cc4], R24 ;  /* 0x003cc41801007387 */ /* 0x0001e20000100800 */
[----:B------:R1:W-:Y:S02]  /*31a60*/  STL [R1+0x3cc0], R25 ;  /* 0x003cc01901007387 */ /* 0x0003e40000100800 */
[----:B------:R4:W-:Y:S02]  /*31a70*/  STL [R1+0x3cbc], R26 ;  /* 0x003cbc1a01007387 */ /* 0x0009e40000100800 */
[----:B------:R3:W-:Y:S01]  /*31a80*/  STL [R1+0x3cb8], R27 ;  /* 0x003cb81b01007387 */ /* 0x0007e20000100800 */
[----:B0-----:R-:W5:Y:S01]  /*31a90*/  LDL.LU R24, [R1+0x90] ;  /* 0x0000900001187983 */ /* 0x001f620000300800 */
[----:B-1----:R-:W5:Y:S02]  /*31aa0*/  LDL.LU R25, [R1+0x94] ;  /* 0x0000940001197983 */ /* 0x002f640000300800 */
[----:B----4-:R-:W4:Y:S02]  /*31ab0*/  LDL.LU R26, [R1+0x98] ;  /* 0x00009800011a7983 */ /* 0x010f240000300800 */
[----:B---3--:R-:W4:Y:S01]  /*31ac0*/  LDL.LU R27, [R1+0x9c] ;  /* 0x00009c00011b7983 */ /* 0x008f220000300800 */
[----:B--2---:R-:W-:Y:S01]  /*31ad0*/  HMMA.16816.F32.BF16 R8, R12, R10, R20 ;  /* 0x0000000a0c08723c */ /* 0x004fe20000041814 */
[----:B------:R-:W4:Y:S11]  /*31ae0*/  LDL.LU.64 R22, [R1+0x3e48] ;  /* 0x003e480001167983 */ /* 0x000f360000300a00 */
[----:B------:R-:W-:Y:S11]  /*31af0*/  @!UPT UIADD3 URZ, URZ, URZ, URZ ;  /* 0x0000003f3f3ff290 */ /* 0x000ff6000fffe03f */
[----:B------:R-:W-:Y:S01]  /*31b00*/  STL.64 [R1+0x30], R8 ;  /* 0x0000300801007387 */ /* 0x000fe20000100a00 */
[----:B------:R0:W-:Y:S03]  /*31b10*/  STL.64 [R1+0x38], R10 ;  /* 0x0000380a01007387 */ /* 0x0001e60000100a00 */
[----:B0-----:R-:W2:Y:S01]  /*31b20*/  LDL.LU.64 R10, [R1+0x3e40] ;  /* 0x003e4000010a7983 */ /* 0x001ea20000300a00 */
[----:B------:R-:W3:Y:S02]  /*31b30*/  LDL.LU.64 R8, [R1+0x3e38] ;  /* 0x003e380001087983 */ /* 0x000ee40000300a00 */
[----:B------:R-:W-:-:S04]  /*31b40*/  IMAD.WIDE R4, R19, 0x2, R4 ;  /* 0x0000000213047825 */ /* 0x000fc800078e0204 */
[----:B------:R-:W-:-:S04]  /*31b50*/  IMAD.WIDE R28, R19, 0x2, R28 ;  /* 0x00000002131c7825 */ /* 0x000fc800078e021c */
[C---:B-----5:R-:W-:Y:S01]  /*31b60*/  IMAD.WIDE R2, R19.reuse, 0x2, R2 ;  /* 0x0000000213027825 */ /* 0x060fe200078e0202 */
[C---:B----4-:R-:W-:Y:S11]  /*31b70*/  HMMA.16816.F32.BF16 R20, R12.reuse, R22, R24 ;  /* 0x000000160c14723c */ /* 0x050ff60000041818 */
[----:B------:R-:W-:Y:S11]  /*31b80*/  @!UPT UIADD3 URZ, URZ, URZ, URZ ;  /* 0x0000003f3f3ff290 */ /* 0x000ff6000fffe03f */
[----:B------:R-:W-:Y:S01]  /*31b90*/  @!UPT UIADD3 URZ, URZ, URZ, URZ ;  /* 0x0000003f3f3ff290 */ /* 0x000fe2000fffe03f */
[----:B------:R-:W-:Y:S01]  /*31ba0*/  STL.64 [R1+0x5e0], R20 ;  /* 0x0005e01401007387 */ /* 0x000fe20000100a00 */
[----:B------:R-:W-:Y:S02]  /*31bb0*/  STL.64 [R1+0x5e8], R22 ;  /* 0x0005e81601007387 */ /* 0x000fe40000100a00 */
[----:B------:R0:W-:Y:S02]  /*31bc0*/  STL.64 [R1+0x3e20], R18 ;  /* 0x003e201201007387 */ /* 0x0001e40000100a00 */
[----:B------:R1:W-:Y:S02]  /*31bd0*/  STL.64 [R1+0x3e18], R16 ;  /* 0x003e181001007387 */ /* 0x0003e40000100a00 */
[----:B---3--:R-:W-:Y:S01]  /*31be0*/  IMAD.WIDE R8, R19, 0x2, R8 ;  /* 0x0000000213087825 */ /* 0x008fe200078e0208 */
[----:B0-----:R-:W3:Y:S03]  /*31bf0*/  LDL.LU R18, [R1+0x18] ;  /* 0x0000180001127983 */ /* 0x001ee60000300800 */
[----:B------:R-:W3:Y:S01]  /*31c00*/  LDL.LU R19, [R1+0x1c] ;  /* 0x00001c0001137983 */ /* 0x000ee20000300800 */
[----:B-1----:R0:W4:Y:S04]  /*31c10*/  LDG.E.U16 R16, [R4.64] ;  /* 0x0000000404107981 */ /* 0x002128000c1e1500 */
[----:B------:R1:W5:Y:S04]  /*31c20*/  LDG.E.U16 R22, [R28.64] ;  /* 0x000000041c167981 */ /* 0x000368000c1e1500 */
[----:B------:R2:W3:Y:S04]  /*31c30*/  LDG.E.U16 R17, [R2.64] ;  /* 0x0000000402117981 */ /* 0x0004e8000c1e1500 */
[----:B------:R3:W3:Y:S04]  /*31c40*/  LDG.E.U16 R23, [R8.64] ;  /* 0x0000000408177981 */ /* 0x0006e8000c1e1500 */
[----:B0-----:R-:W3:Y:S04]  /*31c50*/  LDL.64 R4, [R1+0x13b8] ;  /* 0x0013b80001047983 */ /* 0x001ee80000100a00 */
[----:B-1----:R-:W4:Y:S04]  /*31c60*/  LDL.64 R28, [R1+0x13d8] ;  /* 0x0013d800011c7983 */ /* 0x002f280000100a00 */
[----:B--2---:R-:W2:Y:S01]  /*31c70*/  LDL.64 R2, [R1+0x13c0] ;  /* 0x0013c00001027983 */ /* 0x004ea20000100a00 */
[----:B------:R-:W-:Y:S03]  /*31c80*/  STL.64 [R1+0x3e30], R6 ;  /* 0x003e300601007387 */ /* 0x000fe60000100a00 */
[----:B---3--:R0:W-:Y:S04]  /*31c90*/  STL.64 [R1+0x3e28], R4 ;  /* 0x003e280401007387 */ /* 0x0081e80000100a00 */
[----:B0-----:R-:W3:Y:S01]  /*31ca0*/  LDL.LU R4, [R1+0x1e0] ;  /* 0x0001e00001047983 */ /* 0x001ee20000300800 */
[----:B------:R-:W3:Y:S02]  /*31cb0*/  LDL.LU R5, [R1+0x1e4] ;  /* 0x0001e40001057983 */ /* 0x000ee40000300800 */
[----:B------:R-:W3:Y:S02]  /*31cc0*/  LDL.LU R6, [R1+0x1e8] ;  /* 0x0001e80001067983 */ /* 0x000ee40000300800 */
[----:B------:R-:W3:Y:S01]  /*31cd0*/  LDL.LU R7, [R1+0x1ec] ;  /* 0x0001ec0001077983 */ /* 0x000ee20000300800 */
[----:B------:R-:W2:Y:S04]  /*31ce0*/  LDL.64 R26, [R1+0x1378] ;  /* 0x00137800011a7983 */ /* 0x000ea80000100a00 */
[----:B------:R-:W3:Y:S04]  /*31cf0*/  LDL.64 R24, [R1+0x1360] ;  /* 0x0013600001187983 */ /* 0x000ee80000100a00 */
[----:B------:R-:W4:Y:S04]  /*31d00*/  LDL.64 R8, [R1+0x13a0] ;  /* 0x0013a00001087983 */ /* 0x000f280000100a00 */
[----:B------:R-:W4:Y:S04]  /*31d10*/  LDL.64 R20, [R1+0x1398] ;  /* 0x0013980001147983 */ /* 0x000f280000100a00 */
[----:B--2---:R-:W-:Y:S01]  /*31d20*/  STL.64 [R1+0x3e00], R26 ;  /* 0x003e001a01007387 */ /* 0x004fe20000100a00 */
[----:B---3--:R0:W-:Y:S03]  /*31d30*/  STL.64 [R1+0x3df8], R24 ;  /* 0x003df81801007387 */ /* 0x0081e60000100a00 */
[----:B0-----:R-:W2:Y:S01]  /*31d40*/  LDL.64 R24, [R1+0x13e0] ;  /* 0x0013e00001187983 */ /* 0x001ea20000100a00 */
[----:B------:R-:W3:Y:S02]  /*31d50*/  LDL.LU R26, [R1+0x8] ;  /* 0x00000800011a7983 */ /* 0x000ee40000300800 */
[----:B------:R-:W3:Y:S02]  /*31d60*/  LDL.LU R27, [R1+0xc] ;  /* 0x00000c00011b7983 */ /* 0x000ee40000300800 */
[----:B------:R-:W-:Y:S01]  /*31d70*/  STL [R1+0x178], R23 ;  /* 0x0001781701007387 */ /* 0x000fe20000100800 */
[----:B-----5:R0:W-:Y:S04]  /*31d80*/  STL [R1+0x1a0], R22 ;  /* 0x0001a01601007387 */ /* 0x0201e80000100800 */
[----:B0-----:R-:W5:Y:S04]  /*31d90*/  LDL.64 R22, [R1+0x1358] ;  /* 0x0013580001167983 */ /* 0x001f680000100a00 */
[----:B-----5:R-:W-:Y:S01]  /*31da0*/  STL.64 [R1+0x3e10], R22 ;  /* 0x003e101601007387 */ /* 0x020fe20000100a00 */
[----:B----4-:R0:W-:Y:S03]  /*31db0*/  STL.64 [R1+0x3e08], R20 ;  /* 0x003e081401007387 */ /* 0x0101e60000100a00 */
[----:B0-----:R-:W3:Y:S01]  /*31dc0*/  LDL.LU R20, [R1+0x240] ;  /* 0x0002400001147983 */ /* 0x001ee20000300800 */
[----:B------:R-:W-:Y:S02]  /*31dd0*/  STL [R1+0x204], R17 ;  /* 0x0002041101007387 */ /* 0x000fe40000100800 */
[----:B------:R-:W3:Y:S02]  /*31de0*/  LDL.LU R21, [R1+0x244] ;  /* 0x0002440001157983 */ /* 0x000ee40000300800 */
[----:B------:R0:W-:Y:S01]  /*31df0*/  STL [R1+0x200], R16 ;  /* 0x0002001001007387 */ /* 0x0001e20000100800 */
[----:B------:R-:W3:Y:S01]  /*31e00*/  LDL.LU R22, [R1+0x248] ;  /* 0x0002480001167983 */ /* 0x000ee20000300800 */
[----:B------:R-:W3:Y:S01]  /*31e10*/  LDL.LU R23, [R1+0x24c] ;  /* 0x00024c0001177983 */ /* 0x000ee20000300800 */
[----:B0-----:R-:W-:Y:S02]  /*31e20*/  HMMA.16816.F32.BF16 R16, R12, R18, R4 ;  /* 0x000000120c10723c */ /* 0x001fe40000041804 */
[----:B------:R-:W4:Y:S01]  /*31e30*/  LDL.LU.64 R6, [R1+0x3e30] ;  /* 0x003e300001067983 */ /* 0x000f220000300a00 */
[----:B------:R-:W5:Y:S11]  /*31e40*/  LDL.LU.64 R4, [R1+0x3e28] ;  /* 0x003e280001047983 */ /* 0x000f760000300a00 */
[----:B------:R-:W-:Y:S09]  /*31e50*/  @!UPT UIADD3 URZ, URZ, URZ, URZ ;  /* 0x0000003f3f3ff290 */ /* 0x000ff2000fffe03f */
[----:B------:R-:W-:Y:S01]  /*31e60*/  STL.64 [R1+0x5d0], R16 ;  /* 0x0005d01001007387 */ /* 0x000fe20000100a00 */
[----:B------:R0:W-:Y:S03]  /*31e70*/  STL.64 [R1+0x5d8], R18 ;  /* 0x0005d81201007387 */ /* 0x0001e60000100a00 */
[----:B0-----:R-:W2:Y:S01]  /*31e80*/  LDL.LU.64 R18, [R1+0x3e20] ;  /* 0x003e200001127983 */ /* 0x001ea20000300a00 */
[----:B------:R-:W3:Y:S02]  /*31e90*/  LDL.LU.64 R16, [R1+0x3e18] ;  /* 0x003e180001107983 */ /* 0x000ee40000300a00 */
[----:B--2---:R-:W-:-:S04]  /*31ea0*/  IMAD.WIDE R24, R19, 0x2, R24 ;  /* 0x0000000213187825 */ /* 0x004fc800078e0218 */
[C---:B------:R-:W-:Y:S02]  /*31eb0*/  IMAD.WIDE R28, R19.reuse, 0x2, R28 ;  /* 0x00000002131c7825 */ /* 0x040fe400078e021c */
[----:B------:R0:W2:Y:S04]  /*31ec0*/  LDG.E.U16 R24, [R24.64] ;  /* 0x0000000418187981 */ /* 0x0000a8000c1e1500 */
[----:B0-----:R0:W2:Y:S04]  /*31ed0*/  LDG.E.U16 R25, [R28.64] ;  /* 0x000000041c197981 */ /* 0x0010a8000c1e1500 */
[----:B0-----:R-:W3:Y:S01]  /*31ee0*/  LDL.64 R28, [R1+0x1380] ;  /* 0x00138000011c7983 */ /* 0x001ee20000100a00 */
[----:B------:R-:W-:-:S04]  /*31ef0*/  IMAD.WIDE R2, R19, 0x2, R2 ;  /* 0x0000000213027825 */ /* 0x000fc800078e0202 */
[----:B-----5:R-:W-:-:S04]  /*31f00*/  IMAD.WIDE R4, R19, 0x2, R4 ;  /* 0x0000000213047825 */ /* 0x020fc800078e0204 */
[C---:B------:R-:W-:Y:S01]  /*31f10*/  IMAD.WIDE R8, R19.reuse, 0x2, R8 ;  /* 0x0000000213087825 */ /* 0x040fe200078e0208 */
[----:B------:R-:W5:Y:S04]  /*31f20*/  LDG.E.U16 R3, [R2.64] ;  /* 0x0000000402037981 */ /* 0x000f68000c1e1500 */
[----:B------:R-:W4:Y:S04]  /*31f30*/  LDG.E.U16 R5, [R4.64] ;  /* 0x0000000404057981 */ /* 0x000f28000c1e1500 */
[----:B------:R-:W4:Y:S04]  /*31f40*/  LDG.E.U16 R9, [R8.64] ;  /* 0x0000000408097981 */ /* 0x000f28000c1e1500 */
[----:B--2---:R-:W-:Y:S01]  /*31f50*/  STL [R1+0x154], R25 ;  /* 0x0001541901007387 */ /* 0x004fe20000100800 */
[----:B------:R3:W-:Y:S02]  /*31f60*/  STL [R1+0x15c], R24 ;  /* 0x00015c1801007387 */ /* 0x0007e40000100800 */
[----:B---3--:R-:W-:Y:S01]  /*31f70*/  HMMA.16816.F32.BF16 R24, R12, R26, R20 ;  /* 0x0000001a0c18723c */ /* 0x008fe20000041814 */
[----:B------:R-:W2:Y:S01]  /*31f80*/  LDL.LU.64 R22, [R1+0x3e10] ;  /* 0x003e100001167983 */ /* 0x000ea20000300a00 */
[----:B------:R-:W3:Y:S11]  /*31f90*/  LDL.LU.64 R20, [R1+0x3e08] ;  /* 0x003e080001147983 */ /* 0x000ef60000300a00 */
[----:B------:R-:W-:Y:S10]  /*31fa0*/  @!UPT UIADD3 URZ, URZ, URZ, URZ ;  /* 0x0000003f3f3ff290 */ /* 0x000ff4000fffe03f */
[----:B------:R-:W-:Y:S01]  /*31fb0*/  STL.64 [R1+0x850], R24 ;  /* 0x0008501801007387 */ /* 0x000fe20000100a00 */
[----:B------:R0:W-:Y:S03]  /*31fc0*/  STL.64 [R1+0x858], R26 ;  /* 0x0008581a01007387 */ /* 0x0001e60000100a00 */
[----:B0-----:R-:W2:Y:S01]  /*31fd0*/  LDL.LU.64 R26, [R1+0x3e00] ;  /* 0x003e0000011a7983 */ /* 0x001ea20000300a00 */
[----:B------:R-:W2:Y:S02]  /*31fe0*/  LDL.LU.64 R24, [R1+0x3df8] ;  /* 0x003df80001187983 */ /* 0x000ea40000300a00 */
[----:B-----5:R-:W-:Y:S02]  /*31ff0*/  STL [R1+0x14c], R3 ;  /* 0x00014c0301007387 */ /* 0x020fe40000100800 */
[----:B----4-:R-:W-:Y:S01]  /*32000*/  STL [R1+0x144], R5 ;  /* 0x0001440501007387 */ /* 0x010fe20000100800 */
[----:B------:R2:W-:Y:S01]  /*32010*/  STL [R1+0x13c], R9 ;  /* 0x00013c0901007387 */ /* 0x0005e20000100800 */
[----:B---3--:R-:W-:-:S04]  /*32020*/  IMAD.WIDE R20, R19, 0x2, R20 ;  /* 0x0000000213147825 */ /* 0x008fc800078e0214 */
[C---:B--2---:R-:W-:Y:S02]  /*32030*/  IMAD.WIDE R8, R19.reuse, 0x2, R24 ;  /* 0x0000000213087825 */ /* 0x044fe400078e0218 */
[----:B------:R0:W2:Y:S02]  /*32040*/  LDG.E.U16 R25, [R20.64] ;  /* 0x0000000414197981 */ /* 0x0000a4000c1e1500 */
[----:B------:R-:W-:-:S04]  /*32050*/  IMAD.WIDE R2, R19, 0x2, R28 ;  /* 0x0000000213027825 */ /* 0x000fc800078e021c */
[----:B------:R-:W-:-:S04]  /*32060*/  IMAD.WIDE R4, R19, 0x2, R26 ;  /* 0x0000000213047825 */ /* 0x000fc800078e021a */
[----:B------:R-:W-:Y:S01]  /*32070*/  IMAD.WIDE R28, R19, 0x2, R22 ;  /* 0x00000002131c7825 */ /* 0x000fe200078e0216 */
[----:B------:R-:W-:Y:S03]  /*32080*/  STL.64 [R1+0x3de8], R18 ;  /* 0x003de81201007387 */ /* 0x000fe60000100a00 */
[----:B------:R1:W-:Y:S01]  /*32090*/  STL.64 [R1+0x3de0], R16 ;  /* 0x003de01001007387 */ /* 0x0003e20000100a00 */
[----:B------:R3:W4:Y:S04]  /*320a0*/  LDG.E.U16 R22, [R2.64] ;  /* 0x0000000402167981 */ /* 0x000728000c1e1500 */
[----:B------:R5:W4:Y:S04]  /*320b0*/  LDG.E.U16 R23, [R4.64] ;  /* 0x0000000404177981 */ /* 0x000b28000c1e1500 */
[----:B0-----:R0:W4:Y:S04]  /*320c0*/  LDG.E.U16 R20, [R8.64] ;  /* 0x0000000408147981 */ /* 0x001128000c1e1500 */
[----:B------:R0:W4:Y:S01]  /*320d0*/  LDG.E.U16 R21, [R28.64] ;  /* 0x000000041c157981 */ /* 0x000122000c1e1500 */
[----:B------:R-:W-:-:S02]  /*320e0*/  MOV R26, R10 ;  /* 0x0000000a001a7202 */ /* 0x000fc40000000f00 */
[----:B------:R-:W-:Y:S01]  /*320f0*/  MOV R27, R11 ;  /* 0x0000000b001b7202 */ /* 0x000fe20000000f00 */
[----:B-1----:R-:W4:Y:S01]  /*32100*/  LDL.LU R16, [R1+0x260] ;  /* 0x0002600001107983 */ /* 0x002f220000300800 */
[----:B------:R-:W4:Y:S02]  /*32110*/  LDL.LU R17, [R1+0x264] ;  /* 0x0002640001117983 */ /* 0x000f240000300800 */
[----:B------:R-:W4:Y:S02]  /*32120*/  LDL.LU R18, [R1+0x268] ;  /* 0x0002680001127983 */ /* 0x000f240000300800 */
[----:B------:R-:W4:Y:S01]  /*32130*/  LDL.LU R19, [R1+0x26c] ;  /* 0x00026c0001137983 */ /* 0x000f220000300800 */
[----:B---3--:R-:W3:Y:S04]  /*32140*/  LDL.64 R2, [R1+0x1340] ;  /* 0x0013400001027983 */ /* 0x008ee80000100a00 */
[----:B-----5:R-:W5:Y:S04]  /*32150*/  LDL.64 R4, [R1+0x1338] ;  /* 0x0013380001047983 */ /* 0x020f680000100a00 */
[----:B0-----:R-:W3:Y:S04]  /*32160*/  LDL.64 R8, [R1+0x1320] ;  /* 0x0013200001087983 */ /* 0x001ee80000100a00 */
[----:B------:R-:W3:Y:S01]  /*32170*/  LDL.64 R28, [R1+0x1300] ;  /* 0x00130000011c7983 */ /* 0x000ee20000100a00 */
[----:B------:R-:W4:Y:S02]  /*32180*/  LDL.LU R10, [R1+0x3df4] ;  /* 0x003df400010a7983 */ /* 0x000f240000300800 */
[----:B------:R-:W4:Y:S01]  /*32190*/  LDL.LU R11, [R1+0x3df0] ;  /* 0x003df000010b7983 */ /* 0x000f220000300800 */
[----:B--2---:R0:W-:Y:S04]  /*321a0*/  STL [R1+0x124], R25 ;  /* 0x0001241901007387 */ /* 0x0041e80000100800 */
[----:B0-----:R-:W2:Y:S01]  /*321b0*/  LDL.64 R24, [R1+0x12d8] ;  /* 0x0012d80001187983 */ /* 0x001ea20000100a00 */
[----:B------:R-:W-:Y:S01]  /*321c0*/  STL.64 [R1+0x3dd8], R26 ;  /* 0x003dd81a01007387 */ /* 0x000fe20000100a00 */
[----:B----4-:R-:W-:Y:S02]  /*321d0*/  HMMA.16816.F32.BF16 R16, R12, R10, R16 ;  /* 0x0000000a0c10723c */ /* 0x010fe40000041810 */
[----:B--2---:R0:W-:Y:S04]  /*321e0*/  STL.64 [R1+0x3dd0], R24 ;  /* 0x003dd01801007387 */ /* 0x0041e80000100a00 */
[----:B0-----:R-:W2:Y:S01]  /*321f0*/  LDL.LU R24, [R1+0x2a0] ;  /* 0x0002a00001187983 */ /* 0x001ea20000300800 */
[----:B------:R-:W2:Y:S02]  /*32200*/  LDL.LU R25, [R1+0x2a4] ;  /* 0x0002a40001197983 */ /* 0x000ea40000300800 */
[----:B------:R-:W2:Y:S02]  /*32210*/  LDL.LU R26, [R1+0x2a8] ;  /* 0x0002a800011a7983 */ /* 0x000ea40000300800 */
[----:B------:R-:W2:Y:S01]  /*32220*/  LDL.LU R27, [R1+0x2ac] ;  /* 0x0002ac00011b7983 */ /* 0x000ea20000300800 */
[----:B------:R-:W-:Y:S01]  /*32230*/  STL [R1+0x114], R23 ;  /* 0x0001141701007387 */ /* 0x000fe20000100800 */
[----:B------:R0:W-:Y:S03]  /*32240*/  STL [R1+0x120], R22 ;  /* 0x0001201601007387 */ /* 0x0001e60000100800 */
[----:B0-----:R-:W4:Y:S01]  /*32250*/  LDL.64 R22, [R1+0x12c0] ;  /* 0x0012c00001167983 */ /* 0x001f220000100a00 */
[----:B------:R-:W-:Y:S02]  /*32260*/  STL [R1+0x104], R21 ;  /* 0x0001041501007387 */ /* 0x000fe40000100800 */
[----:B------:R0:W-:Y:S02]  /*32270*/  STL [R1+0x110], R20 ;  /* 0x0001101401007387 */ /* 0x0001e40000100800 */
[----:B0-----:R-:W2:Y:S02]  /*32280*/  LDL.64 R20, [R1+0x12b8] ;  /* 0x0012b80001147983 */ /* 0x001ea40000100a00 */
[----:B------:R-:W-:Y:S02]  /*32290*/  STL.64 [R1+0x840], R16 ;  /* 0x0008401001007387 */ /* 0x000fe40000100a00 */
[----:B------:R0:W-:Y:S02]  /*322a0*/  STL.64 [R1+0x848], R18 ;  /* 0x0008481201007387 */ /* 0x0001e40000100a00 */
[----:B0-----:R-:W3:Y:S01]  /*322b0*/  LDL.LU.64 R18, [R1+0x3de8] ;  /* 0x003de80001127983 */ /* 0x001ee20000300a00 */
[----:B------:R-:W2:Y:S02]  /*322c0*/  LDL.LU.64 R16, [R1+0x3de0] ;  /* 0x003de00001107983 */ /* 0x000ea40000300a00 */
[----:B------:R-:W2:Y:S02]  /*322d0*/  LDL.64 R10, [R1+0x1318] ;  /* 0x00131800010a7983 */ /* 0x000ea40000100a00 */
[----:B---3--:R-:W-:-:S04]  /*322e0*/  IMAD.WIDE R2, R19, 0x2, R2 ;  /* 0x0000000213027825 */ /* 0x008fc800078e0202 */
[C---:B-----5:R-:W-:Y:S02]  /*322f0*/  IMAD.WIDE R4, R19.reuse, 0x2, R4 ;  /* 0x0000000213047825 */ /* 0x060fe400078e0204 */
[----:B------:R-:W3:Y:S04]  /*32300*/  LDG.E.U16 R3, [R2.64] ;  /* 0x0000000402037981 */ /* 0x000ee8000c1e1500 */
[----:B------:R-:W5:Y:S01]  /*32310*/  LDG.E.U16 R5, [R4.64] ;  /* 0x0000000404057981 */ /* 0x000f62000c1e1500 */
[----:B------:R-:W-:-:S04]  /*32320*/  IMAD.WIDE R8, R19, 0x2, R8 ;  /* 0x0000000213087825 */ /* 0x000fc800078e0208 */
[C---:B--2---:R-:W-:Y:S02]  /*32330*/  IMAD.WIDE R10, R19.reuse, 0x2, R10 ;  /* 0x00000002130a7825 */ /* 0x044fe400078e020a */
[----:B------:R0:W2:Y:S04]  /*32340*/  LDG.E.U16 R8, [R8.64] ;  /* 0x0000000408087981 */ /* 0x0000a8000c1e1500 */
[----:B0-----:R0:W2:Y:S04]  /*32350*/  LDG.E.U16 R9, [R10.64] ;  /* 0x000000040a097981 */ /* 0x0010a8000c1e1500 */
[----:B---3--:R1:W-:Y:S04]  /*32360*/  STL [R1+0xf0], R3 ;  /* 0x0000f00301007387 */ /* 0x0083e80000100800 */
[----:B-1----:R-:W3:Y:S01]  /*32370*/  LDL.64 R2, [R1+0x12f8] ;  /* 0x0012f80001027983 */ /* 0x002ee20000100a00 */
[----:B-----5:R1:W-:Y:S03]  /*32380*/  STL [R1+0xec], R5 ;  /* 0x0000ec0501007387 */ /* 0x0203e60000100800 */
[----:B-1----:R-:W5:Y:S01]  /*32390*/  LDL.64 R4, [R1+0x12e0] ;  /* 0x0012e00001047983 */ /* 0x002f620000100a00 */
[----:B0-----:R-:W3:Y:S02]  /*323a0*/  LDL.LU R10, [R1+0x1a8] ;  /* 0x0001a800010a7983 */ /* 0x001ee40000300800 */
[----:B------:R-:W3:Y:S02]  /*323b0*/  LDL.LU R11, [R1+0x1ac] ;  /* 0x0001ac00010b7983 */ /* 0x000ee40000300800 */
[C---:B------:R-:W-:Y:S01]  /*323c0*/  IMAD.WIDE R28, R19.reuse, 0x2, R28 ;  /* 0x00000002131c7825 */ /* 0x040fe200078e021c */
[----:B--2---:R-:W-:Y:S03]  /*323d0*/  STL [R1+0xdc], R9 ;  /* 0x0000dc0901007387 */ /* 0x004fe60000100800 */
[----:B------:R3:W-:Y:S02]  /*323e0*/  STL [R1+0xe0], R8 ;  /* 0x0000e00801007387 */ /* 0x0007e40000100800 */
[----:B------:R-:W2:Y:S01]  /*323f0*/  LDG.E.U16 R29, [R28.64] ;  /* 0x000000041c1d7981 */ /* 0x000ea2000c1e1500 */
[----:B---3--:R-:W-:Y:S03]  /*32400*/  HMMA.16816.F32.BF16 R8, R12, R10, R24 ;  /* 0x0000000a0c08723c */ /* 0x008fe60000041818 */
[----:B------:R-:W3:Y:S01]  /*32410*/  LDL.LU.64 R26, [R1+0x3dd8] ;  /* 0x003dd800011a7983 */ /* 0x000ee20000300a00 */
[----:B------:R-:W3:Y:S02]  /*32420*/  LDL.LU.64 R24, [R1+0x3dd0] ;  /* 0x003dd00001187983 */ /* 0x000ee40000300a00 */
[C---:B-----5:R-:W-:Y:S11]  /*32430*/  IMAD.WIDE R4, R19.reuse, 0x2, R4 ;  /* 0x0000000213047825 */ /* 0x060ff600078e0204 */
[----:B------:R-:W-:Y:S06]  /*32440*/  @!UPT UIADD3 URZ, URZ, URZ, URZ ;  /* 0x0000003f3f3ff290 */ /* 0x000fec000fffe03f */
[----:B------:R3:W-:Y:S01]  /*32450*/  STL.64 [R1+0x890], R8 ;  /* 0x0008900801007387 */ /* 0x0007e20000100a00 */
[----:B------:R4:W-:Y:S02]  /*32460*/  STL.64 [R1+0x898], R10 ;  /* 0x0008980a01007387 */ /* 0x0009e40000100a00 */
[----:B--2---:R0:W-:Y:S02]  /*32470*/  STL [R1+0xd0], R29 ;  /* 0x0000d01d01007387 */ /* 0x0041e40000100800 */
[C---:B---3--:R-:W-:Y:S02]  /*32480*/  IMAD.WIDE R8, R19.reuse, 0x2, R24 ;  /* 0x0000000213087825 */ /* 0x048fe400078e0218 */
[----:B------:R1:W2:Y:S02]  /*32490*/  LDG.E.U16 R24, [R4.64] ;  /* 0x0000000404187981 */ /* 0x0002a4000c1e1500 */
[----:B------:R-:W-:-:S04]  /*324a0*/  IMAD.WIDE R2, R19, 0x2, R2 ;  /* 0x0000000213027825 */ /* 0x000fc800078e0202 */
[C---:B----4-:R-:W-:Y:S01]  /*324b0*/  IMAD.WIDE R10, R19.reuse, 0x2, R22 ;  /* 0x00000002130a7825 */ /* 0x050fe200078e0216 */
[----:B------:R3:W4:Y:S04]  /*324c0*/  LDG.E.U16 R25, [R8.64] ;  /* 0x0000000408197981 */ /* 0x000728000c1e1500 */
[----:B------:R5:W2:Y:S04]  /*324d0*/  LDG.E.U16 R23, [R2.64] ;  /* 0x0000000402177981 */ /* 0x000aa8000c1e1500 */
[----:B-1----:R-:W2:Y:S04]  /*324e0*/  LDL.64 R4, [R1+0x1298] ;  /* 0x0012980001047983 */ /* 0x002ea80000100a00 */
[----:B-----5:R-:W5:Y:S01]  /*324f0*/  LDL.64 R2, [R1+0x12a0] ;  /* 0x0012a00001027983 */ /* 0x020f620000100a00 */
[----:B------:R-:W-:Y:S02]  /*32500*/  STL.64 [R1+0x3dc8], R6 ;  /* 0x003dc80601007387 */ /* 0x000fe40000100a00 */
[----:B0-----:R-:W-:-:S02]  /*32510*/  IMAD.WIDE R28, R19, 0x2, R20 ;  /* 0x00000002131c7825 */ /* 0x001fc400078e0214 */
[----:B------:R0:W3:Y:S04]  /*32520*/  LDG.E.U16 R21, [R10.64] ;  /* 0x000000040a157981 */ /* 0x0000e8000c1e1500 */
[----:B------:R1:W3:Y:S04]  /*32530*/  LDG.E.U16 R20, [R28.64] ;  /* 0x000000041c147981 */ /* 0x0002e8000c1e1500 */
[----:B--2---:R2:W-:Y:S04]  /*32540*/  STL.64 [R1+0x3dc0], R4 ;  /* 0x003dc00401007387 */ /* 0x0045e80000100a00 */
[----:B--2---:R-:W2:Y:S01]  /*32550*/  LDL.LU R4, [R1+0x280] ;  /* 0x0002800001047983 */ /* 0x004ea20000300800 */
[----:B------:R-:W2:Y:S02]  /*32560*/  LDL.LU R5, [R1+0x284] ;  /* 0x0002840001057983 */ /* 0x000ea40000300800 */
[----:B------:R-:W2:Y:S02]  /*32570*/  LDL.LU R6, [R1+0x288] ;  /* 0x0002880001067983 */ /* 0x000ea40000300800 */
[----:B------:R-:W2:Y:S01]  /*32580*/  LDL.LU R7, [R1+0x28c] ;  /* 0x00028c0001077983 */ /* 0x000ea20000300800 */
[----:B---3--:R-:W3:Y:S04]  /*32590*/  LDL.64 R8, [R1+0x1280] ;  /* 0x0012800001087983 */ /* 0x008ee80000100a00 */
[----:B0-----:R-:W3:Y:S04]  /*325a0*/  LDL.64 R10, [R1+0x1278] ;  /* 0x00127800010a7983 */ /* 0x001ee80000100a00 */
[----:B-1----:R-:W3:Y:S01]  /*325b0*/  LDL.64 R28, [R1+0x1260] ;  /* 0x00126000011c7983 */ /* 0x002ee20000100a00 */
[----:B------:R0:W-:Y:S02]  /*325c0*/  STL [R1+0xbc], R23 ;  /* 0x0000bc1701007387 */ /* 0x0001e40000100800 */
[----:B------:R-:W-:Y:S01]  /*325d0*/  IMAD.MOV.U32 R22, RZ, RZ, R17 ;  /* 0x000000ffff167224 */ /* 0x000fe200078e0011 */
[----:B0-----:R-:W-:-:S02]  /*325e0*/  MOV R23, R16 ;  /* 0x0000001000177202 */ /* 0x001fc40000000f00 */
[----:B------:R-:W3:Y:S01]  /*325f0*/  LDL.64 R16, [R1+0x1240] ;  /* 0x0012400001107983 */ /* 0x000ee20000100a00 */
[----:B----4-:R-:W-:Y:S02]  /*32600*/  STL [R1+0xb4], R25 ;  /* 0x0000b41901007387 */ /* 0x010fe40000100800 */
[----:B------:R2:W-:Y:S02]  /*32610*/  STL [R1+0xb8], R24 ;  /* 0x0000b81801007387 */ /* 0x0005e40000100800 */
[----:B--2---:R-:W-:Y:S01]  /*32620*/  HMMA.16816.F32.BF16 R24, R12, R26, R4 ;  /* 0x0000001a0c18723c */ /* 0x004fe20000041804 */
[----:B------:R-:W2:Y:S01]  /*32630*/  LDL.LU.64 R6, [R1+0x3dc8] ;  /* 0x003dc80001067983 */ /* 0x000ea20000300a00 */
[----:B------:R-:W4:Y:S02]  /*32640*/  LDL.LU.64 R4, [R1+0x3dc0] ;  /* 0x003dc00001047983 */ /* 0x000f240000300a00 */
[----:B-----5:R-:W-:-:S06]  /*32650*/  IMAD.WIDE R2, R19, 0x2, R2 ;  /* 0x0000000213027825 */ /* 0x020fcc00078e0202 */
[----:B------:R-:W5:Y:S11]  /*32660*/  LDG.E.U16 R3, [R2.64] ;  /* 0x0000000402037981 */ /* 0x000f76000c1e1500 */
[----:B------:R-:W-:Y:S02]  /*32670*/  @!UPT UIADD3 URZ, URZ, URZ, URZ ;  /* 0x0000003f3f3ff290 */ /* 0x000fe4000fffe03f */
[----:B------:R0:W-:Y:S01]  /*32680*/  STL.64 [R1+0x880], R24 ;  /* 0x0008801801007387 */ /* 0x0001e20000100a00 */
[----:B------:R1:W-:Y:S03]  /*32690*/  STL.64 [R1+0x888], R26 ;  /* 0x0008881a01007387 */ /* 0x0003e60000100a00 */
[----:B0-----:R-:W2:Y:S04]  /*326a0*/  LDL.64 R24, [R1+0x1220] ;  /* 0x0012200001187983 */ /* 0x001ea80000100a00 */
[----:B-1----:R-:W2:Y:S01]  /*326b0*/  LDL.64 R26, [R1+0x1238] ;  /* 0x00123800011a7983 */ /* 0x002ea20000100a00 */
[----:B----4-:R-:W-:-:S06]  /*326c0*/  IMAD.WIDE R4, R19, 0x2, R4 ;  /* 0x0000000213047825 */ /* 0x010fcc00078e0204 */
[----:B------:R0:W4:Y:S01]  /*326d0*/  LDG.E.U16 R5, [R4.64] ;  /* 0x0000000404057981 */ /* 0x000122000c1e1500 */
[----:B---3--:R-:W-:-:S03]  /*326e0*/  IMAD.WIDE R10, R19, 0x2, R10 ;  /* 0x00000002130a7825 */ /* 0x008fc600078e020a */
[----:B--2---:R-:W-:Y:S01]  /*326f0*/  STL.64 [R1+0x3db8], R26 ;  /* 0x003db81a01007387 */ /* 0x004fe20000100a00 */
[----:B------:R1:W-:Y:S03]  /*32700*/  STL.64 [R1+0x3db0], R24 ;  /* 0x003db01801007387 */ /* 0x0003e60000100a00 */
[----:B-1----:R-:W2:Y:S01]  /*32710*/  LDL.LU R24, [R1+0x220] ;  /* 0x0002200001187983 */ /* 0x002ea20000300800 */
[----:B------:R-:W-:Y:S02]  /*32720*/  STL [R1+0xb0], R21 ;  /* 0x0000b01501007387 */ /* 0x000fe40000100800 */
[----:B------:R-:W2:Y:S02]  /*32730*/  LDL.LU R25, [R1+0x224] ;  /* 0x0002240001197983 */ /* 0x000ea40000300800 */
[----:B------:R1:W-:Y:S01]  /*32740*/  STL [R1+0xac], R20 ;  /* 0x0000ac1401007387 */ /* 0x0003e20000100800 */
[----:B------:R-:W2:Y:S01]  /*32750*/  LDL.LU R26, [R1+0x228] ;  /* 0x00022800011a7983 */ /* 0x000ea20000300800 */
[----:B------:R-:W2:Y:S03]  /*32760*/  LDL.LU R27, [R1+0x22c] ;  /* 0x00022c00011b7983 */ /* 0x000ea60000300800 */
[----:B-1----:R-:W3:Y:S01]  /*32770*/  LDL.64 R20, [R1+0x1218] ;  /* 0x0012180001147983 */ /* 0x002ee20000100a00 */
[----:B-----5:R1:W-:Y:S03]  /*32780*/  STL [R1+0xa8], R3 ;  /* 0x0000a80301007387 */ /* 0x0203e60000100800 */
[----:B-1----:R-:W5:Y:S01]  /*32790*/  LDL.64 R2, [R1+0x1258] ;  /* 0x0012580001027983 */ /* 0x002f620000100a00 */
[----:B------:R-:W-:-:S05]  /*327a0*/  IMAD.WIDE R8, R19, 0x2, R8 ;  /* 0x0000000213087825 */ /* 0x000fca00078e0208 */
[----:B0-----:R2:W2:Y:S04]  /*327b0*/  LDG.E.U16 R4, [R8.64] ;  /* 0x0000000408047981 */ /* 0x0014a8000c1e1500 */
[----:B----4-:R0:W-:Y:S04]  /*327c0*/  STL [R1+0xa4], R5 ;  /* 0x0000a40501007387 */ /* 0x0101e80000100800 */
[----:B0-----:R0:W4:Y:S04]  /*327d0*/  LDG.E.U16 R5, [R10.64] ;  /* 0x000000040a057981 */ /* 0x001128000c1e1500 */
[----:B0-----:R-:W2:Y:S01]  /*327e0*/  LDL.LU R10, [R1+0x208] ;  /* 0x00020800010a7983 */ /* 0x001ea20000300800 */
[----:B------:R-:W2:Y:S02]  /*327f0*/  LDL.LU R11, [R1+0x20c] ;  /* 0x00020c00010b7983 */ /* 0x000ea40000300800 */
[----:B------:R-:W-:-:S06]  /*32800*/  IMAD.WIDE R28, R19, 0x2, R28 ;  /* 0x00000002131c7825 */ /* 0x000fcc00078e021c */
[----:B------:R-:W3:Y:S01]  /*32810*/  LDG.E.U16 R29, [R28.64] ;  /* 0x000000041c1d7981 */ /* 0x000ee2000c1e1500 */
[----:B--2---:R-:W-:Y:S03]  /*32820*/  HMMA.16816.F32.BF16 R8, R12, R10, R24 ;  /* 0x0000000a0c08723c */ /* 0x004fe60000041818 */
[----:B------:R-:W2:Y:S01]  /*32830*/  LDL.LU.64 R26, [R1+0x3db8] ;  /* 0x003db800011a7983 */ /* 0x000ea20000300a00 */
[----:B------:R-:W2:Y:S02]  /*32840*/  LDL.LU.64 R24, [R1+0x3db0] ;  /* 0x003db00001187983 */ /* 0x000ea40000300a00 */
[----:B----4-:R-:W-:Y:S02]  /*32850*/  STL [R1+0x9c], R5 ;  /* 0x00009c0501007387 */ /* 0x010fe40000100800 */
[----:B------:R0:W-:Y:S02]  /*32860*/  STL [R1+0xa0], R4 ;  /* 0x0000a00401007387 */ /* 0x0001e40000100800 */
[C---:B0-----:R-:W-:Y:S11]  /*32870*/  IMAD.WIDE R4, R19.reuse, 0x2, R16 ;  /* 0x0000000213047825 */ /* 0x041ff600078e0210 */
[----:B------:R-:W-:Y:S02]  /*32880*/  @!UPT UIADD3 URZ, URZ, URZ, URZ ;  /* 0x0000003f3f3ff290 */ /* 0x000fe4000fffe03f */
[----:B------:R-:W-:Y:S01]  /*32890*/  STL.64 [R1+0x9c0], R8 ;  /* 0x0009c00801007387 */ /* 0x000fe20000100a00 */
[----:B------:R-:W-:Y:S02]  /*328a0*/  STL.64 [R1+0x9c8], R10 ;  /* 0x0009c80a01007387 */ /* 0x000fe40000100a00 */
[----:B------:R-:W4:Y:S02]  /*328b0*/  LDL.64 R16, [R1+0x11d8] ;  /* 0x0011d80001107983 */ /* 0x000f240000100a00 */
[C---:B-----5:R-:W-:Y:S01]  /*328c0*/  IMAD.WIDE R2, R19.reuse, 0x2, R2 ;  /* 0x0000000213027825 */ /* 0x060fe200078e0202 */
[----:B---3--:R0:W-:Y:S03]  /*328d0*/  STL [R1+0x98], R29 ;  /* 0x0000981d01007387 */ /* 0x0081e60000100800 */
[----:B------:R-:W-:Y:S02]  /*328e0*/  STL.64 [R1+0x3da8], R18 ;  /* 0x003da81201007387 */ /* 0x000fe40000100a00 */
[----:B0-----:R-:W-:-:S02]  /*328f0*/  IMAD.WIDE R28, R19, 0x2, R20 ;  /* 0x00000002131c7825 */ /* 0x001fc400078e0214 */
[----:B------:R0:W3:Y:S02]  /*32900*/  LDG.E.U16 R21, [R4.64] ;  /* 0x0000000404157981 */ /* 0x0000e4000c1e1500 */
[----:B--2---:R-:W-:-:S04]  /*32910*/  IMAD.WIDE R8, R19, 0x2, R26 ;  /* 0x0000000213087825 */ /* 0x004fc800078e021a */
[----:B------:R-:W-:Y:S01]  /*32920*/  IMAD.WIDE R10, R19, 0x2, R24 ;  /* 0x00000002130a7825 */ /* 0x000fe200078e0218 */
[----:B------:R-:W2:Y:S04]  /*32930*/  LDG.E.U16 R26, [R28.64] ;  /* 0x000000041c1a7981 */ /* 0x000ea8000c1e1500 */
[----:B------:R1:W5:Y:S04]  /*32940*/  LDG.E.U16 R24, [R2.64] ;  /* 0x0000000402187981 */ /* 0x000368000c1e1500 */
[----:B------:R0:W2:Y:S04]  /*32950*/  LDG.E.U16 R25, [R8.64] ;  /* 0x0000000408197981 */ /* 0x0000a8000c1e1500 */
[----:B------:R0:W2:Y:S04]  /*32960*/  LDG.E.U16 R27, [R10.64] ;  /* 0x000000040a1b7981 */ /* 0x0000a8000c1e1500 */
[----:B----4-:R4:W-:Y:S04]  /*32970*/  STL.64 [R1+0x3da0], R16 ;  /* 0x003da01001007387 */ /* 0x0109e80000100a00 */
[----:B----4-:R-:W4:Y:S01]  /*32980*/  LDL.LU R16, [R1+0x210] ;  /* 0x0002100001107983 */ /* 0x010f220000300800 */
[----:B------:R-:W4:Y:S02]  /*32990*/  LDL.LU R17, [R1+0x214] ;  /* 0x0002140001117983 */ /* 0x000f240000300800 */
[----:B------:R-:W4:Y:S02]  /*329a0*/  LDL.LU R18, [R1+0x218] ;  /* 0x0002180001127983 */ /* 0x000f240000300800 */
[----:B------:R-:W4:Y:S01]  /*329b0*/  LDL.LU R19, [R1+0x21c] ;  /* 0x00021c0001137983 */ /* 0x000f220000300800 */
[----:B-1----:R-:W4:Y:S04]  /*329c0*/  LDL.64 R2, [R1+0x1200] ;  /* 0x0012000001027983 */ /* 0x002f280000100a00 */
[----:B-----5:R-:W-:Y:S01]  /*329d0*/  STL [R1+0x3cc8], R24 ;  /* 0x003cc81801007387 */ /* 0x020fe20000100800 */
[----:B0-----:R-:W5:Y:S02]  /*329e0*/  LDL.64 R4, [R1+0x11f8] ;  /* 0x0011f80001047983 */ /* 0x001f640000100a00 */
[----:B------:R-:W5:Y:S02]  /*329f0*/  LDL.64 R8, [R1+0x11e0] ;  /* 0x0011e00001087983 */ /* 0x000f640000100a00 */
[----:B--2---:R0:W-:Y:S02]  /*32a00*/  STL [R1+0x3ccc], R25 ;  /* 0x003ccc1901007387 */ /* 0x0041e40000100800 */
[----:B0-----:R-:W2:Y:S01]  /*32a10*/  LDL.64 R24, [R1+0x11c0] ;  /* 0x0011c00001187983 */ /* 0x001ea20000100a00 */
[----:B------:R-:W-:Y:S02]  /*32a20*/  STL [R1+0x3cd0], R26 ;  /* 0x003cd01a01007387 */ /* 0x000fe40000100800 */
[----:B---3--:R4:W-:Y:S02]  /*32a30*/  STL [R1+0x90], R21 ;  /* 0x0000901501007387 */ /* 0x0089e40000100800 */
[----:B----4-:R-:W-:Y:S01]  /*32a40*/  HMMA.16816.F32.BF16 R20, R12, R22, R16 ;  /* 0x000000160c14723c */ /* 0x010fe20000041810 */
[----:B------:R-:W3:Y:S01]  /*32a50*/  LDL.LU.64 R18, [R1+0x3da8] ;  /* 0x003da80001127983 */ /* 0x000ee20000300a00 */
[----:B------:R-:W4:Y:S11]  /*32a60*/  LDL.LU.64 R16, [R1+0x3da0] ;  /* 0x003da00001107983 */ /* 0x000f360000300a00 */
[----:B------:R-:W-:Y:S10]  /*32a70*/  @!UPT UIADD3 URZ, URZ, URZ, URZ ;  /* 0x0000003f3f3ff290 */ /* 0x000ff4000fffe03f */
[----:B------:R-:W-:Y:S01]  /*32a80*/  STL.64 [R1+0x990], R20 ;  /* 0x0009901401007387 */ /* 0x000fe20000100a00 */
[----:B------:R0:W-:Y:S03]  /*32a90*/  STL.64 [R1+0x998], R22 ;  /* 0x0009981601007387 */ /* 0x0001e60000100a00 */
[----:B0-----:R-:W2:Y:S01]  /*32aa0*/  LDL.LU.64 R22, [R1+0x3d98] ;  /* 0x003d980001167983 */ /* 0x001ea20000300a00 */
[----:B------:R-:W2:Y:S02]  /*32ab0*/  LDL.LU.64 R20, [R1+0x3d90] ;  /* 0x003d900001147983 */ /* 0x000ea40000300a00 */
[----:B---3--:R-:W-:-:S04]  /*32ac0*/  IMAD.WIDE R2, R19, 0x2, R2 ;  /* 0x0000000213027825 */ /* 0x008fc800078e0202 */
[----:B----4-:R-:W-:-:S04]  /*32ad0*/  IMAD.WIDE R10, R19, 0x2, R16 ;  /* 0x00000002130a7825 */ /* 0x010fc800078e0210 */
[----:B-----5:R-:W-:-:S04]  /*32ae0*/  IMAD.WIDE R4, R19, 0x2, R4 ;  /* 0x0000000213047825 */ /* 0x020fc800078e0204 */
[C---:B------:R-:W-:Y:S01]  /*32af0*/  IMAD.WIDE R8, R19.reuse, 0x2, R8 ;  /* 0x0000000213087825 */ /* 0x040fe200078e0208 */
[----:B------:R-:W3:Y:S03]  /*32b00*/  LDL.64 R16, [R1+0x11b8] ;  /* 0x0011b80001107983 */ /* 0x000ee60000100a00 */
[----:B--2---:R-:W-:Y:S02]  /*32b10*/  IMAD.WIDE R28, R19, 0x2, R24 ;  /* 0x00000002131c7825 */ /* 0x004fe400078e0218 */
[----:B------:R-:W2:Y:S02]  /*32b20*/  LDL.LU R19, [R1+0x29c] ;  /* 0x00029c0001137983 */ /* 0x000ea40000300800 */
[----:B------:R0:W4:Y:S02]  /*32b30*/  LDG.E.U16 R25, [R2.64] ;  /* 0x0000000402197981 */ /* 0x000124000c1e1500 */
[----:B------:R1:W4:Y:S04]  /*32b40*/  LDG.E.U16 R24, [R8.64] ;  /* 0x0000000408187981 */ /* 0x000328000c1e1500 */
[----:B------:R5:W4:Y:S04]  /*32b50*/  LDG.E.U16 R26, [R28.64] ;  /* 0x000000041c1a7981 */ /* 0x000b28000c1e1500 */
[----:B--2---:R-:W-:Y:S01]  /*32b60*/  STL.64 [R1+0x3d78], R18 ;  /* 0x003d781201007387 */ /* 0x004fe20000100a00 */
[----:B---3--:R-:W-:Y:S02]  /*32b70*/  STL.64 [R1+0x3d70], R16 ;  /* 0x003d701001007387 */ /* 0x008fe40000100a00 */
[----:B------:R2:W-:Y:S02]  /*32b80*/  STL [R1+0x88], R27 ;  /* 0x0000881b01007387 */ /* 0x0005e40000100800 */
[----:B--2---:R2:W3:Y:S04]  /*32b90*/  LDG.E.U16 R27, [R4.64] ;  /* 0x00000004041b7981 */ /* 0x0044e8000c1e1500 */
[----:B--2---:R-:W2:Y:S01]  /*32ba0*/  LDL.64 R4, [R1+0x11a0] ;  /* 0x0011a00001047983 */ /* 0x004ea20000100a00 */
[----:B------:R-:W-:Y:S02]  /*32bb0*/  STL.64 [R1+0x3d88], R6 ;  /* 0x003d880601007387 */ /* 0x000fe40000100a00 */
[----:B------:R-:W-:-:S02]  /*32bc0*/  IMAD.MOV.U32 R19, RZ, RZ, R20 ;  /* 0x000000ffff137224 */ /* 0x000fc400078e0014 */
[----:B------:R0:W3:Y:S04]  /*32bd0*/  LDG.E.U16 R20, [R10.64] ;  /* 0x000000040a147981 */ /* 0x0000e8000c1e1500 */
[----:B--2---:R2:W-:Y:S04]  /*32be0*/  STL.64 [R1+0x3d80], R4 ;  /* 0x003d800401007387 */ /* 0x0045e80000100a00 */
[----:B--2---:R-:W2:Y:S01]  /*32bf0*/  LDL.LU R4, [R1+0x1f0] ;  /* 0x0001f00001047983 */ /* 0x004ea20000300800 */
[----:B------:R-:W2:Y:S02]  /*32c00*/  LDL.LU R5, [R1+0x1f4] ;  /* 0x0001f40001057983 */ /* 0x000ea40000300800 */
[----:B------:R-:W2:Y:S02]  /*32c10*/  LDL.LU R6, [R1+0x1f8] ;  /* 0x0001f80001067983 */ /* 0x000ea40000300800 */
[----:B------:R-:W2:Y:S01]  /*32c20*/  LDL.LU R7, [R1+0x1fc] ;  /* 0x0001fc0001077983 */ /* 0x000ea20000300800 */
[----:B------:R-:W-:Y:S01]  /*32c30*/  MOV R18, R21 ;  /* 0x0000001500127202 */ /* 0x000fe20000000f00 */
[----:B---3--:R3:W-:Y:S01]  /*32c40*/  STL [R1+0x3cd4], R27 ;  /* 0x003cd41b01007387 */ /* 0x0087e20000100800 */
[----:B-1----:R-:W4:Y:S02]  /*32c50*/  LDL.64 R8, [R1+0x1198] ;  /* 0x0011980001087983 */ /* 0x002f240000100a00 */
[----:B0-----:R-:W4:Y:S01]  /*32c60*/  LDL.64 R10, [R1+0x1180] ;  /* 0x00118000010a7983 */ /* 0x001f220000100a00 */
[----:B---3--:R-:W3:Y:S01]  /*32c70*/  LDL R27, [R1+0x7d0] ;  /* 0x0007d000011b7983 */ /* 0x008ee20000100800 */
[----:B------:R0:W-:Y:S03]  /*32c80*/  STL [R1+0x3cd8], R20 ;  /* 0x003cd81401007387 */ /* 0x0001e60000100800 */
[----:B0-----:R-:W5:Y:S01]  /*32c90*/  LDL.64 R20, [R1+0x1160] ;  /* 0x0011600001147983 */ /* 0x001f620000100a00 */
[----:B--2---:R-:W-:Y:S03]  /*32ca0*/  HMMA.16816.F32.BF16 R16, R12, R18, R4 ;  /* 0x000000120c10723c */ /* 0x004fe60000041804 */
[----:B------:R-:W2:Y:S01]  /*32cb0*/  LDL.LU.64 R6, [R1+0x3d88] ;  /* 0x003d880001067983 */ /* 0x000ea20000300a00 */
[----:B------:R-:W2:Y:S11]  /*32cc0*/  LDL.LU.64 R4, [R1+0x3d80] ;  /* 0x003d800001047983 */ /* 0x000eb60000300a00 */
[----:B------:R-:W-:Y:S08]  /*32cd0*/  @!UPT UIADD3 URZ, URZ, URZ, URZ ;  /* 0x0000003f3f3ff290 */ /* 0x000ff0000fffe03f */
[----:B------:R-:W-:Y:S01]  /*32ce0*/  STL.64 [R1+0x9e0], R16 ;  /* 0x0009e01001007387 */ /* 0x000fe20000100a00 */
[----:B------:R0:W-:Y:S03]  /*32cf0*/  STL.64 [R1+0x9e8], R18 ;  /* 0x0009e81201007387 */ /* 0x0001e60000100a00 */
[----:B0-----:R-:W2:Y:S01]  /*32d00*/  LDL.LU.64 R18, [R1+0x3d78] ;  /* 0x003d780001127983 */ /* 0x001ea20000300a00 */
[----:B------:R-:W3:Y:S02]  /*32d10*/  LDL.LU.64 R16, [R1+0x3d70] ;  /* 0x003d700001107983 */ /* 0x000ee40000300a00 */
[C---:B---3--:R-:W-:Y:S02]  /*32d20*/  IMAD.WIDE R2, R27.reuse, 0x2, R16 ;  /* 0x000000021b027825 */ /* 0x048fe400078e0210 */
[----:B------:R-:W3:Y:S02]  /*32d30*/  LDL.64 R16, [R1+0x10c0] ;  /* 0x0010c00001107983 */ /* 0x000ee40000100a00 */
[----:B--2---:R0:W-:Y:S02]  /*32d40*/  STL.64 [R1+0x3d58], R18 ;  /* 0x003d581201007387 */ /* 0x0041e40000100a00 */
[----:B----4-:R-:W-:-:S04]  /*32d50*/  IMAD.WIDE R8, R27, 0x2, R8 ;  /* 0x000000021b087825 */ /* 0x010fc800078e0208 */
[----:B------:R-:W-:-:S04]  /*32d60*/  IMAD.WIDE R4, R27, 0x2, R4 ;  /* 0x000000021b047825 */ /* 0x000fc800078e0204 */
[C---:B-----5:R-:W-:Y:S02]  /*32d70*/  IMAD.WIDE R28, R27.reuse, 0x2, R20 ;  /* 0x000000021b1c7825 */ /* 0x060fe400078e0214 */
[----:B------:R1:W2:Y:S02]  /*32d80*/  LDG.E.U16 R21, [R2.64] ;  /* 0x0000000402157981 */ /* 0x0002a4000c1e1500 */
[----:B------:R-:W-:Y:S01]  /*32d90*/  IMAD.WIDE R10, R27, 0x2, R10 ;  /* 0x000000021b0a7825 */ /* 0x000fe200078e020a */
[----:B0-----:R-:W-:-:S05]  /*32da0*/  MOV R19, R22 ;  /* 0x0000001600137202 */ /* 0x001fca0000000f00 */
[----:B------:R-:W4:Y:S04]  /*32db0*/  LDG.E.U16 R11, [R10.64] ;  /* 0x000000040a0b7981 */ /* 0x000f28000c1e1500 */
[----:B------:R0:W5:Y:S04]  /*32dc0*/  LDG.E.U16 R22, [R8.64] ;  /* 0x0000000408167981 */ /* 0x000168000c1e1500 */
[----:B---3--:R3:W-:Y:S01]  /*32dd0*/  STL.64 [R1+0x3d50], R16 ;  /* 0x003d501001007387 */ /* 0x0087e20000100a00 */
[----:B------:R-:W4:Y:S02]  /*32de0*/  LDL.LU R18, [R1+0x278] ;  /* 0x0002780001127983 */ /* 0x000f240000300800 */
[----:B------:R-:W-:Y:S02]  /*32df0*/  STL [R1+0x3d68], R27 ;  /* 0x003d681b01007387 */ /* 0x000fe40000100800 */
[----:B------:R0:W-:Y:S01]  /*32e00*/  STL.64 [R1+0x3d60], R24 ;  /* 0x003d601801007387 */ /* 0x0001e20000100a00 */
[----:B---3--:R3:W4:Y:S04]  /*32e10*/  LDG.E.U16 R17, [R4.64] ;  /* 0x0000000404117981 */ /* 0x008728000c1e1500 */
[----:B0-----:R-:W4:Y:S01]  /*32e20*/  LDL.LU R24, [R1+0x1c0] ;  /* 0x0001c00001187983 */ /* 0x001f220000300800 */
[----:B------:R-:W4:Y:S02]  /*32e30*/  LDL.LU R25, [R1+0x1c4] ;  /* 0x0001c40001197983 */ /* 0x000f240000300800 */
[----:B------:R0:W-:Y:S02]  /*32e40*/  STL [R1+0x70], R26 ;  /* 0x0000701a01007387 */ /* 0x0001e40000100800 */
[----:B0-----:R-:W4:Y:S01]  /*32e50*/  LDL.LU R26, [R1+0x1c8] ;  /* 0x0001c800011a7983 */ /* 0x001f220000300800 */
[----:B------:R-:W4:Y:S02]  /*32e60*/  LDL.LU R27, [R1+0x1cc] ;  /* 0x0001cc00011b7983 */ /* 0x000f240000300800 */
[----:B-1----:R-:W4:Y:S02]  /*32e70*/  LDL.64 R2, [R1+0x1140] ;  /* 0x0011400001027983 */ /* 0x002f240000100a00 */
[----:B--2---:R0:W-:Y:S01]  /*32e80*/  STL [R1+0x3cdc], R21 ;  /* 0x003cdc1501007387 */ /* 0x0041e20000100800 */
[----:B---3--:R-:W2:Y:S04]  /*32e90*/  LDL.64 R4, [R1+0x1120] ;  /* 0x0011200001047983 */ /* 0x008ea80000100a00 */
[----:B------:R-:W3:Y:S04]  /*32ea0*/  LDL.64 R8, [R1+0x1100] ;  /* 0x0011000001087983 */ /* 0x000ee80000100a00 */
[----:B0-----:R-:W2:Y:S01]  /*32eb0*/  LDL.64 R20, [R1+0x10e0] ;  /* 0x0010e00001147983 */ /* 0x001ea20000100a00 */
[----:B-----5:R0:W-:Y:S03]  /*32ec0*/  STL [R1+0x3ce0], R22 ;  /* 0x003ce01601007387 */ /* 0x0201e60000100800 */
[----:B0-----:R0:W5:Y:S04]  /*32ed0*/  LDG.E.U16 R22, [R28.64] ;  /* 0x000000041c167981 */ /* 0x001168000c1e1500 */
[----:B----4-:R1:W-:Y:S02]  /*32ee0*/  STL [R1+0x68], R17 ;  /* 0x0000681101007387 */ /* 0x0103e40000100800 */
[----:B-1----:R-:W-:Y:S02]  /*32ef0*/  HMMA.16816.F32.BF16 R16, R12, R18, R24 ;  /* 0x000000120c10723c */ /* 0x002fe40000041818 */
[----:B------:R-:W4:Y:S01]  /*32f00*/  LDL.LU R27, [R1+0x3d68] ;  /* 0x003d6800011b7983 */ /* 0x000f220000300800 */
[----:B------:R-:W2:Y:S11]  /*32f10*/  LDL.LU.64 R24, [R1+0x3d60] ;  /* 0x003d600001187983 */ /* 0x000eb60000300a00 */
[----:B------:R-:W-:Y:S09]  /*32f20*/  @!UPT UIADD3 URZ, URZ, URZ, URZ ;  /* 0x0000003f3f3ff290 */ /* 0x000ff2000fffe03f */
[----:B------:R-:W-:Y:S01]  /*32f30*/  STL.64 [R1+0x9d0], R16 ;  /* 0x0009d01001007387 */ /* 0x000fe20000100a00 */
[----:B------:R1:W-:Y:S03]  /*32f40*/  STL.64 [R1+0x9d8], R18 ;  /* 0x0009d81201007387 */ /* 0x0003e60000100a00 */
[----:B-1----:R-:W2:Y:S01]  /*32f50*/  LDL.LU.64 R18, [R1+0x3d58] ;  /* 0x003d580001127983 */ /* 0x002ea20000300a00 */
[----:B------:R-:W0:Y:S02]  /*32f60*/  LDL.LU.64 R16, [R1+0x3d50] ;  /* 0x003d500001107983 */ /* 0x000e240000300a00 */
[----:B----4-:R-:W-:-:S04]  /*32f70*/  IMAD.WIDE R2, R27, 0x2, R2 ;  /* 0x000000021b027825 */ /* 0x010fc800078e0202 */
[C---:B0-----:R-:W-:Y:S02]  /*32f80*/  IMAD.WIDE R28, R27.reuse, 0x2, R16 ;  /* 0x000000021b1c7825 */ /* 0x041fe400078e0210 */
[----:B------:R0:W4:Y:S04]  /*32f90*/  LDG.E.U16 R17, [R2.64] ;  /* 0x0000000402117981 */ /* 0x000128000c1e1500 */
[----:B------:R1:W-:Y:S01]  /*32fa0*/  STL [R1+0x60], R11 ;  /* 0x0000600b01007387 */ /* 0x0003e20000100800 */
[----:B------:R-:W-:Y:S02]  /*32fb0*/  STL [R1+0x3d48], R27 ;  /* 0x003d481b01007387 */ /* 0x000fe40000100800 */
[----:B--2---:R2:W-:Y:S02]  /*32fc0*/  STL.64 [R1+0x3d40], R24 ;  /* 0x003d401801007387 */ /* 0x0045e40000100a00 */
[----:B------:R-:W-:-:S04]  /*32fd0*/  IMAD.WIDE R4, R27, 0x2, R4 ;  /* 0x000000021b047825 */ /* 0x000fc800078e0204 */
[----:B---3--:R-:W-:-:S05]  /*32fe0*/  IMAD.WIDE R8, R27, 0x2, R8 ;  /* 0x000000021b087825 */ /* 0x008fca00078e0208 */
[----:B------:R3:W4:Y:S01]  /*32ff0*/  LDG.E.U16 R16, [R8.64] ;  /* 0x0000000408107981 */ /* 0x000722000c1e1500 */
[----:B-1----:R-:W-:-:S03]  /*33000*/  IMAD.WIDE R10, R27, 0x2, R20 ;  /* 0x000000021b0a7825 */ /* 0x002fc600078e0214 */
[----:B--2---:R-:W2:Y:S01]  /*33010*/  LDL.LU R24, [R1+0x1b0] ;  /* 0x0001b00001187983 */ /* 0x004ea20000300800 */
[----:B------:R-:W2:Y:S02]  /*33020*/  LDL.LU R25, [R1+0x1b4] ;  /* 0x0001b40001197983 */ /* 0x000ea40000300800 */
[----:B------:R-:W2:Y:S02]  /*33030*/  LDL.LU R26, [R1+0x1b8] ;  /* 0x0001b800011a7983 */ /* 0x000ea40000300800 */
[----:B------:R-:W2:Y:S01]  /*33040*/  LDL.LU R27, [R1+0x1bc] ;  /* 0x0001bc00011b7983 */ /* 0x000ea20000300800 */
[----:B0-----:R-:W2:Y:S04]  /*33050*/  LDL.64 R2, [R1+0x10a0] ;  /* 0x0010a00001027983 */ /* 0x001ea80000100a00 */
[----:B------:R-:W2:Y:S01]  /*33060*/  LDL.64 R20, [R1+0x1020] ;  /* 0x0010200001147983 */ /* 0x000ea20000100a00 */
[----:B-----5:R0:W-:Y:S02]  /*33070*/  STL [R1+0x5c], R22 ;  /* 0x00005c1601007387 */ /* 0x0201e40000100800 */
[----:B---3--:R-:W3:Y:S01]  /*33080*/  LDL.64 R8, [R1+0x1060] ;  /* 0x0010600001087983 */ /* 0x008ee20000100a00 */
[----:B0-----:R0:W5:Y:S04]  /*33090*/  LDG.E.U16 R22, [R4.64] ;  /* 0x0000000404167981 */ /* 0x001168000c1e1500 */
[----:B0-----:R-:W2:Y:S04]  /*330a0*/  LDL.64 R4, [R1+0x1080] ;  /* 0x0010800001047983 */ /* 0x001ea80000100a00 */
[----:B----4-:R0:W-:Y:S04]  /*330b0*/  STL [R1+0x58], R17 ;  /* 0x0000581101007387 */ /* 0x0101e80000100800 */
[----:B0-----:R0:W4:Y:S04]  /*330c0*/  LDG.E.U16 R17, [R10.64] ;  /* 0x000000040a117981 */ /* 0x001128000c1e1500 */
[----:B0-----:R-:W2:Y:S04]  /*330d0*/  LDL.64 R10, [R1+0x1040] ;  /* 0x00104000010a7983 */ /* 0x001ea80000100a00 */
[----:B-----5:R0:W-:Y:S04]  /*330e0*/  STL [R1+0x54], R22 ;  /* 0x0000541601007387 */ /* 0x0201e80000100800 */
[----:B0-----:R0:W5:Y:S04]  /*330f0*/  LDG.E.U16 R22, [R28.64] ;  /* 0x000000041c167981 */ /* 0x001168000c1e1500 */
[----:B----4-:R-:W-:Y:S01]  /*33100*/  STL [R1+0x2c], R17 ;  /* 0x00002c1101007387 */ /* 0x010fe20000100800 */
[----:B------:R2:W-:Y:S02]  /*33110*/  STL [R1+0x50], R16 ;  /* 0x0000501001007387 */ /* 0x0005e40000100800 */
[----:B--2---:R-:W-:Y:S01]  /*33120*/  HMMA.16816.F32.BF16 R16, R12, R18, R24 ;  /* 0x000000120c10723c */ /* 0x004fe20000041818 */
[----:B------:R-:W2:Y:S01]  /*33130*/  LDL.LU R27, [R1+0x3d48] ;  /* 0x003d4800011b7983 */ /* 0x000ea20000300800 */
[----:B------:R-:W4:Y:S11]  /*33140*/  LDL.LU.64 R24, [R1+0x3d40] ;  /* 0x003d400001187983 */ /* 0x000f360000300a00 */
[----:B------:R-:W-:Y:S10]  /*33150*/  @!UPT UIADD3 URZ, URZ, URZ, URZ ;  /* 0x0000003f3f3ff290 */ /* 0x000ff4000fffe03f */
[----:B------:R-:W-:Y:S01]  /*33160*/  STL.64 [R1+0xa20], R16 ;  /* 0x000a201001007387 */ /* 0x000fe20000100a00 */
[----:B------:R1:W-:Y:S03]  /*33170*/  STL.64 [R1+0xa28], R18 ;  /* 0x000a281201007387 */ /* 0x0003e60000100a00 */
[----:B-1----:R-:W4:Y:S01]  /*33180*/  LDL.LU R19, [R1+0x3d3c] ;  /* 0x003d3c0001137983 */ /* 0x002f220000300800 */
[----:B------:R-:W5:Y:S02]  /*33190*/  LDL.64 R16, [R1+0x1118] ;  /* 0x0011180001107983 */ /* 0x000f640000100a00 */
[----:B--2---:R-:W-:-:S04]  /*331a0*/  IMAD.WIDE R2, R27, 0x2, R2 ;  /* 0x000000021b027825 */ /* 0x004fc800078e0202 */
[----:B------:R-:W-:-:S04]  /*331b0*/  IMAD.WIDE R4, R27, 0x2, R4 ;  /* 0x000000021b047825 */ /* 0x000fc800078e0204 */
[----:B---3--:R-:W-:-:S04]  /*331c0*/  IMAD.WIDE R8, R27, 0x2, R8 ;  /* 0x000000021b087825 */ /* 0x008fc800078e0208 */
[----:B------:R-:W-:-:S04]  /*331d0*/  IMAD.WIDE R10, R27, 0x2, R10 ;  /* 0x000000021b0a7825 */ /* 0x000fc800078e020a */
[C---:B0-----:R-:W-:Y:S02]  /*331e0*/  IMAD.WIDE R28, R27.reuse, 0x2, R20 ;  /* 0x000000021b1c7825 */ /* 0x041fe400078e0214 */
[----:B------:R0:W2:Y:S04]  /*331f0*/  LDG.E.U16 R20, [R2.64] ;  /* 0x0000000402147981 */ /* 0x0000a8000c1e1500 */
[----:B------:R1:W3:Y:S04]  /*33200*/  LDG.E.U16 R21, [R4.64] ;  /* 0x0000000404157981 */ /* 0x0002e8000c1e1500 */
[----:B------:R0:W2:Y:S04]  /*33210*/  LDG.E.U16 R26, [R8.64] ;  /* 0x00000004081a7981 */ /* 0x0000a8000c1e1500 */
[----:B----4-:R-:W-:Y:S01]  /*33220*/  STL [R1+0x3d38], R19 ;  /* 0x003d381301007387 */ /* 0x010fe20000100800 */
[----:B-----5:R4:W-:Y:S03]  /*33230*/  STL.64 [R1+0x3d30], R16 ;  /* 0x003d301001007387 */ /* 0x0209e60000100a00 */
[----:B----4-:R-:W4:Y:S01]  /*33240*/  LDL.LU R16, [R1+0x190] ;  /* 0x0001900001107983 */ /* 0x010f220000300800 */
[----:B------:R-:W4:Y:S02]  /*33250*/  LDL.LU R17, [R1+0x194] ;  /* 0x0001940001117983 */ /* 0x000f240000300800 */
[----:B------:R-:W4:Y:S02]  /*33260*/  LDL.LU R18, [R1+0x198] ;  /* 0x0001980001127983 */ /* 0x000f240000300800 */
[----:B------:R-:W4:Y:S01]  /*33270*/  LDL.LU R19, [R1+0x19c] ;  /* 0x00019c0001137983 */ /* 0x000f220000300800 */
[----:B0-----:R-:W5:Y:S04]  /*33280*/  LDL.64 R2, [R1+0x1178] ;  /* 0x0011780001027983 */ /* 0x001f680000100a00 */
[----:B-1----:R-:W2:Y:S04]  /*33290*/  LDL.64 R4, [R1+0x1158] ;  /* 0x0011580001047983 */ /* 0x002ea80000100a00 */
[----:B------:R-:W2:Y:S01]  /*332a0*/  LDL.64 R8, [R1+0x1138] ;  /* 0x0011380001087983 */ /* 0x000ea20000100a00 */
[----:B------:R0:W-:Y:S03]  /*332b0*/  STL [R1+0x28], R22 ;  /* 0x0000281601007387 */ /* 0x0001e60000100800 */
[----:B0-----:R-:W2:Y:S04]  /*332c0*/  LDG.E.U16 R22, [R10.64] ;  /* 0x000000040a167981 */ /* 0x001ea8000c1e1500 */
[----:B--2---:R-:W-:Y:S01]  /*332d0*/  STL [R1+0x3ce4], R22 ;  /* 0x003ce41601007387 */ /* 0x004fe20000100800 */
[----:B------:R0:W-:Y:S03]  /*332e0*/  STL [R1+0x24], R20 ;  /* 0x0000241401007387 */ /* 0x0001e60000100800 */
[----:B0-----:R-:W2:Y:S04]  /*332f0*/  LDG.E.U16 R20, [R28.64] ;  /* 0x000000041c147981 */ /* 0x001ea8000c1e1500 */
[----:B--2---:R-:W-:Y:S01]  /*33300*/  STL [R1+0x3ce8], R20 ;  /* 0x003ce81401007387 */ /* 0x004fe20000100800 */
[----:B------:R-:W4:Y:S02]  /*33310*/  LDL.LU R22, [R1+0x2c8] ;  /* 0x0002c80001167983 */ /* 0x000f240000300800 */
[----:B---3--:R4:W-:Y:S02]  /*33320*/  STL [R1+0x20], R21 ;  /* 0x0000201501007387 */ /* 0x0089e40000100800 */
[C---:B-----5:R-:W-:Y:S01]  /*33330*/  IMAD.WIDE R2, R27.reuse, 0x2, R2 ;  /* 0x000000021b027825 */ /* 0x060fe200078e0202 */
[----:B----4-:R-:W-:Y:S01]  /*33340*/  HMMA.16816.F32.BF16 R20, R12, R22, R16 ;  /* 0x000000160c14723c */ /* 0x010fe20000041810 */
[----:B------:R-:W2:Y:S02]  /*33350*/  LDL.LU R19, [R1+0x3d38] ;  /* 0x003d380001137983 */ /* 0x000ea40000300800 */
[----:B------:R-:W3:Y:S02]  /*33360*/  LDL.LU.64 R16, [R1+0x3d30] ;  /* 0x003d300001107983 */ /* 0x000ee40000300a00 */
[----:B------:R-:W-:-:S04]  /*33370*/  IMAD.WIDE R4, R27, 0x2, R4 ;  /* 0x000000021b047825 */ /* 0x000fc800078e0204 */
[C---:B------:R-:W-:Y:S11]  /*33380*/  IMAD.WIDE R8, R27.reuse, 0x2, R8 ;  /* 0x000000021b087825 */ /* 0x040ff600078e0208 */
[----:B------:R-:W-:Y:S03]  /*33390*/  @!UPT UIADD3 URZ, URZ, URZ, URZ ;  /* 0x0000003f3f3ff290 */ /* 0x000fe6000fffe03f */
[----:B------:R-:W-:Y:S01]  /*333a0*/  STL.64 [R1+0xa10], R20 ;  /* 0x000a101401007387 */ /* 0x000fe20000100a00 */
[----:B------:R0:W-:Y:S02]  /*333b0*/  STL.64 [R1+0xa18], R22 ;  /* 0x000a181601007387 */ /* 0x0001e40000100a00 */
[----:B------:R-:W-:Y:S02]  /*333c0*/  STL [R1+0x3d28], R27 ;  /* 0x003d281b01007387 */ /* 0x000fe40000100800 */
[----:B------:R1:W-:Y:S01]  /*333d0*/  STL.64 [R1+0x3d20], R24 ;  /* 0x003d201801007387 */ /* 0x0003e20000100a00 */
[----:B0-----:R0:W4:Y:S04]  /*333e0*/  LDG.E.U16 R23, [R2.64] ;  /* 0x0000000402177981 */ /* 0x001128000c1e1500 */
[----:B-1----:R-:W5:Y:S01]  /*333f0*/  LDL.LU R24, [R1+0x180] ;  /* 0x0001800001187983 */ /* 0x002f620000300800 */
[----:B------:R-:W5:Y:S02]  /*33400*/  LDL.LU R25, [R1+0x184] ;  /* 0x0001840001197983 */ /* 0x000f640000300800 */
[----:B------:R1:W-:Y:S02]  /*33410*/  STL [R1+0x1c], R26 ;  /* 0x00001c1a01007387 */ /* 0x0003e40000100800 */
[----:B-1----:R-:W5:Y:S01]  /*33420*/  LDL.LU R26, [R1+0x188] ;  /* 0x00018800011a7983 */ /* 0x002f620000300800 */
[----:B---3--:R-:W-:-:S03]  /*33430*/  IMAD.WIDE R10, R27, 0x2, R16 ;  /* 0x000000021b0a7825 */ /* 0x008fc600078e0210 */
[----:B------:R-:W5:Y:S01]  /*33440*/  LDL.LU R27, [R1+0x18c] ;  /* 0x00018c00011b7983 */ /* 0x000f620000300800 */
[----:B------:R-:W3:Y:S03]  /*33450*/  LDL.64 R20, [R1+0x1098] ;  /* 0x0010980001147983 */ /* 0x000ee60000100a00 */
[----:B------:R1:W5:Y:S04]  /*33460*/  LDG.E.U16 R16, [R4.64] ;  /* 0x0000000404107981 */ /* 0x000368000c1e1500 */
[----:B------:R5:W5:Y:S04]  /*33470*/  LDG.E.U16 R17, [R8.64] ;  /* 0x0000000408117981 */ /* 0x000b68000c1e1500 */
[----:B------:R2:W5:Y:S01]  /*33480*/  LDG.E.U16 R18, [R10.64] ;  /* 0x000000040a127981 */ /* 0x000562000c1e1500 */
[----:B------:R-:W5:Y:S02]  /*33490*/  LDL.64 R28, [R1+0x10b8] ;  /* 0x0010b800011c7983 */ /* 0x000f640000100a00 */
[----:B0-----:R-:W5:Y:S01]  /*334a0*/  LDL.64 R2, [R1+0x10f8] ;  /* 0x0010f80001027983 */ /* 0x001f620000100a00 */
[----:B--2---:R-:W-:Y:S01]  /*334b0*/  MOV R10, R19 ;  /* 0x00000013000a7202 */ /* 0x004fe20000000f00 */
[----:B------:R-:W-:Y:S01]  /*334c0*/  IMAD.MOV.U32 R11, RZ, RZ, R0 ;  /* 0x000000ffff0b7224 */ /* 0x000fe200078e0000 */
[----:B----4-:R-:W-:Y:S04]  /*334d0*/  STL [R1+0x3cec], R23 ;  /* 0x003cec1701007387 */ /* 0x010fe80000100800 */
[----:B---3--:R0:W-:Y:S02]  /*334e0*/  STL.64 [R1+0x3d18], R20 ;  /* 0x003d181401007387 */ /* 0x0081e40000100a00 */
[----:B-----5:R-:W-:Y:S02]  /*334f0*/  HMMA.16816.F32.BF16 R8, R12, R10, R24 ;  /* 0x0000000a0c08723c */ /* 0x020fe40000041818 */
[----:B0-----:R-:W2:Y:S01]  /*33500*/  LDL.LU R20, [R1+0x40] ;  /* 0x0000400001147983 */ /* 0x001ea20000300800 */
[----:B------:R-:W2:Y:S02]  /*33510*/  LDL.LU R21, [R1+0x44] ;  /* 0x0000440001157983 */ /* 0x000ea40000300800 */
[----:B------:R-:W2:Y:S02]  /*33520*/  LDL.LU R22, [R1+0x48] ;  /* 0x0000480001167983 */ /* 0x000ea40000300800 */
[----:B------:R-:W2:Y:S01]  /*33530*/  LDL.LU R23, [R1+0x4c] ;  /* 0x00004c0001177983 */ /* 0x000ea20000300800 */
[----:B-1----:R-:W3:Y:S01]  /*33540*/  LDL.64 R4, [R1+0x10d8] ;  /* 0x0010d80001047983 */ /* 0x002ee20000100a00 */
[----:B------:R-:W-:Y:S02]  /*33550*/  STL [R1+0x3cf0], R16 ;  /* 0x003cf01001007387 */ /* 0x000fe40000100800 */
[----:B------:R0:W-:Y:S02]  /*33560*/  STL [R1+0x3cf4], R17 ;  /* 0x003cf41101007387 */ /* 0x0001e40000100800 */
[----:B0-----:R-:W4:Y:S01]  /*33570*/  LDL.64 R16, [R1+0x13d0] ;  /* 0x0013d00001107983 */ /* 0x001f220000100a00 */
[----:B------:R-:W-:Y:S02]  /*33580*/  STL [R1+0x3cf8], R18 ;  /* 0x003cf81201007387 */ /* 0x000fe40000100800 */
[----:B------:R-:W5:Y:S02]  /*33590*/  LDL.LU R27, [R1+0x3d28] ;  /* 0x003d2800011b7983 */ /* 0x000f640000300800 */
[----:B------:R-:W2:Y:S05]  /*335a0*/  LDL.LU.64 R24, [R1+0x3d20] ;  /* 0x003d200001187983 */ /* 0x000eaa0000300a00 */
[----:B------:R0:W-:Y:S01]  /*335b0*/  STL.64 [R1+0xa60], R8 ;  /* 0x000a600801007387 */ /* 0x0001e20000100a00 */
[----:B-----5:R-:W-:-:S04]  /*335c0*/  IMAD.WIDE R2, R27, 0x2, R2 ;  /* 0x000000021b027825 */ /* 0x020fc800078e0202 */
[----:B---3--:R-:W-:-:S04]  /*335d0*/  IMAD.WIDE R4, R27, 0x2, R4 ;  /* 0x000000021b047825 */ /* 0x008fc800078e0204 */
[C---:B0-----:R-:W-:Y:S01]  /*335e0*/  IMAD.WIDE R8, R27.reuse, 0x2, R28 ;  /* 0x000000021b087825 */ /* 0x041fe200078e021c */
[----:B------:R-:W3:Y:S04]  /*335f0*/  LDG.E.U16 R19, [R2.64] ;  /* 0x0000000402137981 */ /* 0x000ee8000c1e1500 */
[----:B------:R2:W5:Y:S04]  /*33600*/  LDG.E.U16 R29, [R4.64] ;  /* 0x00000004041d7981 */ /* 0x000568000c1e1500 */
[----:B------:R-:W4:Y:S04]  /*33610*/  LDG.E.U16 R28, [R8.64] ;  /* 0x00000004081c7981 */ /* 0x000f28000c1e1500 */
[----:B------:R0:W-:Y:S01]  /*33620*/  STL.64 [R1+0xa68], R10 ;  /* 0x000a680a01007387 */ /* 0x0001e20000100a00 */
[----:B--2---:R-:W-:Y:S03]  /*33630*/  HMMA.16816.F32.BF16 R4, R12, R6, R20 ;  /* 0x000000060c04723c */ /* 0x004fe60000041814 */
[----:B0-----:R-:W2:Y:S04]  /*33640*/  LDL.64 R10, [R1+0x1058] ;  /* 0x00105800010a7983 */ /* 0x001ea80000100a00 */
[----:B---3--:R0:W-:Y:S04]  /*33650*/  STL [R1+0x3cfc], R19 ;  /* 0x003cfc1301007387 */ /* 0x0081e80000100800 */
[----:B0-----:R-:W3:Y:S01]  /*33660*/  LDL.64 R18, [R1+0x1078] ;  /* 0x0010780001127983 */ /* 0x001ee20000100a00 */
[----:B-----5:R-:W-:Y:S02]  /*33670*/  STL [R1+0x3d00], R29 ;  /* 0x003d001d01007387 */ /* 0x020fe40000100800 */
[----:B----4-:R-:W-:Y:S02]  /*33680*/  STL [R1+0x3d04], R28 ;  /* 0x003d041c01007387 */ /* 0x010fe40000100800 */
[----:B------:R-:W4:Y:S01]  /*33690*/  LDL.LU.64 R20, [R1+0x3d18] ;  /* 0x003d180001147983 */ /* 0x000f220000300a00 */
[----:B------:R-:W5:Y:S01]  /*336a0*/  LDL.64 R22, [R1+0x13c8] ;  /* 0x0013c80001167983 */ /* 0x000f620000100a00 */
[----:B--2---:R-:W-:-:S05]  /*336b0*/  IMAD.WIDE R8, R27, 0x2, R10 ;  /* 0x000000021b087825 */ /* 0x004fca00078e020a */
[----:B------:R-:W-:Y:S02]  /*336c0*/  STL.64 [R1+0xa50], R4 ;  /* 0x000a500401007387 */ /* 0x000fe40000100a00 */
[----:B------:R3:W-:Y:S01]  /*336d0*/  STL.64 [R1+0xa58], R6 ;  /* 0x000a580601007387 */ /* 0x0007e20000100a00 */
[----:B------:R-:W2:Y:S04]  /*336e0*/  LDL.64 R14, [R1+0x13a8] ;  /* 0x0013a800010e7983 */ /* 0x000ea80000100a00 */
[----:B------:R-:W2:Y:S01]  /*336f0*/  LDG.E.U16 R8, [R8.64] ;  /* 0x0000000408087981 */ /* 0x000ea2000c1e1500 */
[----:B----4-:R-:W-:-:S04]  /*33700*/  IMAD.WIDE R2, R27, 0x2, R20 ;  /* 0x000000021b027825 */ /* 0x010fc800078e0214 */
[----:B---3--:R-:W-:-:S04]  /*33710*/  IMAD.WIDE R6, R27, 0x2, R18 ;  /* 0x000000021b067825 */ /* 0x008fc800078e0212 */
[C---:B------:R-:W-:Y:S01]  /*33720*/  IMAD.WIDE R4, R27.reuse, 0x2, R16 ;  /* 0x000000021b047825 */ /* 0x040fe200078e0210 */
[----:B------:R-:W3:Y:S04]  /*33730*/  LDL.64 R20, [R1+0x1038] ;  /* 0x0010380001147983 */ /* 0x000ee80000100a00 */
[----:B------:R-:W4:Y:S04]  /*33740*/  LDG.E.U16 R11, [R2.64] ;  /* 0x00000004020b7981 */ /* 0x000f28000c1e1500 */
[----:B------:R-:W2:Y:S04]  /*33750*/  LDG.E.U16 R10, [R6.64] ;  /* 0x00000004060a7981 */ /* 0x000ea8000c1e1500 */
[----:B------:R-:W2:Y:S04]  /*33760*/  LDL.64 R16, [R1+0x13b0] ;  /* 0x0013b00001107983 */ /* 0x000ea80000100a00 */
[----:B------:R3:W2:Y:S04]  /*33770*/  LDG.E.U16 R28, [R4.64] ;  /* 0x00000004041c7981 */ /* 0x0006a8000c1e1500 */
[----:B----4-:R-:W-:Y:S01]  /*33780*/  STL [R1+0x3d08], R11 ;  /* 0x003d080b01007387 */ /* 0x010fe20000100800 */
[----:B------:R-:W4:Y:S02]  /*33790*/  LDL.64 R12, [R1+0x1390] ;  /* 0x00139000010c7983 */ /* 0x000f240000100a00 */
[----:B------:R-:W4:Y:S02]  /*337a0*/  LDL.64 R18, [R1+0x1388] ;  /* 0x0013880001127983 */ /* 0x000f240000100a00 */
[----:B--2---:R0:W-:Y:S01]  /*337b0*/  STL [R1+0x3d0c], R10 ;  /* 0x003d0c0a01007387 */ /* 0x0041e20000100800 */
[----:B------:R1:W-:Y:S01]  /*337c0*/  STL [R1+0x3d10], R8 ;  /* 0x003d100801007387 */ /* 0x0003e20000100800 */
[----:B-----5:R-:W-:-:S04]  /*337d0*/  IMAD.WIDE R2, R27, 0x2, R22 ;  /* 0x000000021b027825 */ /* 0x020fc800078e0216 */
[C---:B------:R-:W-:Y:S02]  /*337e0*/  IMAD.WIDE R6, R27.reuse, 0x2, R16 ;  /* 0x000000021b067825 */ /* 0x040fe400078e0210 */
[----:B------:R-:W2:Y:S02]  /*337f0*/  LDL.64 R16, [R1+0x1350] ;  /* 0x0013500001107983 */ /* 0x000ea40000100a00 */
[----:B---3--:R-:W-:-:S04]  /*33800*/  IMAD.WIDE R4, R27, 0x2, R20 ;  /* 0x000000021b047825 */ /* 0x008fc800078e0214 */
[----:B------:R3:W5:Y:S01]  /*33810*/  LDG.E.U16 R21, [R2.64] ;  /* 0x0000000402157981 */ /* 0x000762000c1e1500 */
[----:B------:R4:W2:Y:S04]  /*33820*/  LDG.E.U16 R22, [R6.64] ;  /* 0x0000000406167981 */ /* 0x0008a8000c1e1500 */
[----:B0-----:R-:W2:Y:S04]  /*33830*/  LDL.64 R10, [R1+0x1370] ;  /* 0x00137000010a7983 */ /* 0x001ea80000100a00 */
[----:B-1----:R-:W5:Y:S04]  /*33840*/  LDL.64 R8, [R1+0x1368] ;  /* 0x0013680001087983 */ /* 0x002f680000100a00 */
[----:B------:R4:W5:Y:S01]  /*33850*/  LDG.E.U16 R0, [R4.64] ;  /* 0x0000000404007981 */ /* 0x000962000c1e1500 */
[----:B---3--:R-:W-:-:S03]  /*33860*/  IMAD.WIDE R2, R27, 0x2, R14 ;  /* 0x000000021b027825 */ /* 0x008fc600078e020e */
[----:B------:R-:W3:Y:S04]  /*33870*/  LDL.64 R14, [R1+0x1348] ;  /* 0x00134800010e7983 */ /* 0x000ee80000100a00 */
[----:B------:R2:W3:Y:S01]  /*33880*/  LDG.E.U16 R23, [R2.64] ;  /* 0x0000000402177981 */ /* 0x0004e2000c1e1500 */
[----:B----4-:R-:W-:-:S04]  /*33890*/  IMAD.WIDE R4, R27, 0x2, R12 ;  /* 0x000000021b047825 */ /* 0x010fc800078e020c */
[C---:B------:R-:W-:Y:S01]  /*338a0*/  IMAD.WIDE R6, R27.reuse, 0x2, R18 ;  /* 0x000000021b067825 */ /* 0x040fe200078e0212 */
[----:B------:R-:W4:Y:S04]  /*338b0*/  LDL.64 R12, [R1+0x1330] ;  /* 0x00133000010c7983 */ /* 0x000f280000100a00 */
[----:B------:R-:W4:Y:S04]  /*338c0*/  LDL.64 R18, [R1+0x1328] ;  /* 0x0013280001127983 */ /* 0x000f280000100a00 */
[----:B------:R5:W4:Y:S04]  /*338d0*/  LDG.E.U16 R29, [R4.64] ;  /* 0x00000004041d7981 */ /* 0x000b28000c1e1500 */
[----:B------:R0:W4:Y:S01]  /*338e0*/  LDG.E.U16 R26, [R6.64] ;  /* 0x00000004061a7981 */ /* 0x000122000c1e1500 */
[----:B--2---:R-:W-:-:S03]  /*338f0*/  IMAD.WIDE R2, R27, 0x2, R10 ;  /* 0x000000021b027825 */ /* 0x004fc600078e020a */
[----:B------:R-:W2:Y:S01]  /*33900*/  LDL.64 R10, [R1+0x1310] ;  /* 0x00131000010a7983 */ /* 0x000ea20000100a00 */
[----:B-----5:R-:W-:-:S04]  /*33910*/  IMAD.WIDE R4, R27, 0x2, R8 ;  /* 0x000000021b047825 */ /* 0x020fc800078e0208 */
[----:B------:R-:W5:Y:S02]  /*33920*/  LDL.64 R8, [R1+0x1308] ;  /* 0x0013080001087983 */ /* 0x000f640000100a00 */
[C---:B0-----:R-:W-:Y:S02]  /*33930*/  IMAD.WIDE R6, R27.reuse, 0x2, R16 ;  /* 0x000000021b067825 */ /* 0x041fe400078e0210 */
[----:B------:R-:W2:Y:S02]  /*33940*/  LDL.64 R16, [R1+0x12f0] ;  /* 0x0012f00001107983 */ /* 0x000ea40000100a00 */
[----:B------:R0:W-:Y:S02]  /*33950*/  STL [R1+0x1d8], R28 ;  /* 0x0001d81c01007387 */ /* 0x0001e40000100800 */
[----:B------:R1:W-:Y:S01]  /*33960*/  STL [R1+0x1d4], R21 ;  /* 0x0001d41501007387 */ /* 0x0003e20000100800 */
[----:B------:R4:W2:Y:S04]  /*33970*/  LDG.E.U16 R20, [R4.64] ;  /* 0x0000000404147981 */ /* 0x0008a8000c1e1500 */
[----:B0-----:R3:W5:Y:S04]  /*33980*/  LDG.E.U16 R28, [R2.64] ;  /* 0x00000004021c7981 */ /* 0x001768000c1e1500 */
[----:B-1----:R0:W5:Y:S01]  /*33990*/  LDG.E.U16 R21, [R6.64] ;  /* 0x0000000406157981 */ /* 0x002162000c1e1500 */
[----:B---3--:R-:W-:-:S03]  /*339a0*/  IMAD.WIDE R2, R27, 0x2, R14 ;  /* 0x000000021b027825 */ /* 0x008fc600078e020e */
[----:B------:R-:W3:Y:S01]  /*339b0*/  LDL.64 R14, [R1+0x12e8] ;  /* 0x0012e800010e7983 */ /* 0x000ee20000100a00 */
[----:B----4-:R-:W-:-:S04]  /*339c0*/  IMAD.WIDE R4, R27, 0x2, R12 ;  /* 0x000000021b047825 */ /* 0x010fc800078e020c */
[C---:B0-----:R-:W-:Y:S01]  /*339d0*/  IMAD.WIDE R6, R27.reuse, 0x2, R18 ;  /* 0x000000021b067825 */ /* 0x041fe200078e0212 */
[----:B------:R-:W4:Y:S04]  /*339e0*/  LDL.64 R12, [R1+0x12d0] ;  /* 0x0012d000010c7983 */ /* 0x000f280000100a00 */
[----:B------:R-:W4:Y:S01]  /*339f0*/  LDL.64 R18, [R1+0x12c8] ;  /* 0x0012c80001127983 */ /* 0x000f220000100a00 */
[----:B------:R0:W-:Y:S02]  /*33a00*/  STL [R1+0x1d0], R22 ;  /* 0x0001d01601007387 */ /* 0x0001e40000100800 */
[----:B------:R1:W-:Y:S02]  /*33a10*/  STL [R1+0x1cc], R23 ;  /* 0x0001cc1701007387 */ /* 0x0003e40000100800 */
[----:B------:R1:W-:Y:S01]  /*33a20*/  STL [R1+0x1c8], R29 ;  /* 0x0001c81d01007387 */ /* 0x0003e20000100800 */
[----:B0-----:R2:W4:Y:S04]  /*33a30*/  LDG.E.U16 R22, [R2.64] ;  /* 0x0000000402167981 */ /* 0x001528000c1e1500 */
[----:B-1----:R5:W4:Y:S04]  /*33a40*/  LDG.E.U16 R23, [R4.64] ;  /* 0x0000000404177981 */ /* 0x002b28000c1e1500 */
[----:B------:R0:W4:Y:S01]  /*33a50*/  LDG.E.U16 R29, [R6.64] ;  /* 0x00000004061d7981 */ /* 0x000122000c1e1500 */
[----:B--2---:R-:W-:-:S03]  /*33a60*/  IMAD.WIDE R2, R27, 0x2, R10 ;  /* 0x000000021b027825 */ /* 0x004fc600078e020a */
[----:B------:R-:W2:Y:S01]  /*33a70*/  LDL.64 R10, [R1+0x12b0] ;  /* 0x0012b000010a7983 */ /* 0x000ea20000100a00 */
[----:B-----5:R-:W-:-:S04]  /*33a80*/  IMAD.WIDE R4, R27, 0x2, R8 ;  /* 0x000000021b047825 */ /* 0x020fc800078e0208 */
[----:B------:R-:W5:Y:S02]  /*33a90*/  LDL.64 R8, [R1+0x12a8] ;  /* 0x0012a80001087983 */ /* 0x000f640000100a00 */
[C---:B0-----:R-:W-:Y:S02]  /*33aa0*/  IMAD.WIDE R6, R27.reuse, 0x2, R16 ;  /* 0x000000021b067825 */ /* 0x041fe400078e0210 */
[----:B------:R-:W5:Y:S02]  /*33ab0*/  LDL.64 R16, [R1+0x1290] ;  /* 0x0012900001107983 */ /* 0x000f640000100a00 */
[----:B------:R0:W-:Y:S02]  /*33ac0*/  STL [R1+0x1c4], R26 ;  /* 0x0001c41a01007387 */ /* 0x0001e40000100800 */
[----:B------:R1:W-:Y:S02]  /*33ad0*/  STL [R1+0x1bc], R28 ;  /* 0x0001bc1c01007387 */ /* 0x0003e40000100800 */
[----:B------:R3:W-:Y:S01]  /*33ae0*/  STL [R1+0x1c0], R20 ;  /* 0x0001c01401007387 */ /* 0x0007e20000100800 */
[----:B0-----:R0:W5:Y:S04]  /*33af0*/  LDG.E.U16 R26, [R2.64] ;  /* 0x00000004021a7981 */ /* 0x001168000c1e1500 */
[----:B-1----:R4:W5:Y:S04]  /*33b00*/  LDG.E.U16 R28, [R4.64] ;  /* 0x00000004041c7981 */ /* 0x002968000c1e1500 */
[----:B---3--:R1:W3:Y:S01]  /*33b10*/  LDG.E.U16 R20, [R6.64] ;  /* 0x0000000406147981 */ /* 0x0082e2000c1e1500 */
[----:B0-----:R-:W-:-:S03]  /*33b20*/  IMAD.WIDE R2, R27, 0x2, R14 ;  /* 0x000000021b027825 */ /* 0x001fc600078e020e */
[----:B------:R-:W3:Y:S01]  /*33b30*/  LDL.64 R14, [R1+0x1288] ;  /* 0x00128800010e7983 */ /* 0x000ee20000100a00 */
[----:B----4-:R-:W-:-:S04]  /*33b40*/  IMAD.WIDE R4, R27, 0x2, R12 ;  /* 0x000000021b047825 */ /* 0x010fc800078e020c */
[C---:B-1----:R-:W-:Y:S01]  /*33b50*/  IMAD.WIDE R6, R27.reuse, 0x2, R18 ;  /* 0x000000021b067825 */ /* 0x042fe200078e0212 */
[----:B------:R-:W4:Y:S04]  /*33b60*/  LDL.64 R12, [R1+0x1270] ;  /* 0x00127000010c7983 */ /* 0x000f280000100a00 */
[----:B------:R-:W4:Y:S01]  /*33b70*/  LDL.64 R18, [R1+0x1268] ;  /* 0x0012680001127983 */ /* 0x000f220000100a00 */
[----:B------:R0:W-:Y:S03]  /*33b80*/  STL [R1+0x1b4], R21 ;  /* 0x0001b41501007387 */ /* 0x0001e60000100800 */
[----:B------:R1:W-:Y:S04]  /*33b90*/  STL [R1+0x1b8], R22 ;  /* 0x0001b81601007387 */ /* 0x0003e80000100800 */
[----:B0-----:R2:W4:Y:S01]  /*33ba0*/  LDG.E.U16 R21, [R2.64] ;  /* 0x0000000402157981 */ /* 0x001522000c1e1500 */
[----:B------:R0:W-:Y:S03]  /*33bb0*/  STL [R1+0x1ac], R23 ;  /* 0x0001ac1701007387 */ /* 0x0001e60000100800 */
[----:B-1----:R5:W4:Y:S04]  /*33bc0*/  LDG.E.U16 R22, [R4.64] ;  /* 0x0000000404167981 */ /* 0x002b28000c1e1500 */
[----:B0-----:R0:W4:Y:S01]  /*33bd0*/  LDG.E.U16 R23, [R6.64] ;  /* 0x0000000406177981 */ /* 0x001122000c1e1500 */
[----:B--2---:R-:W-:-:S04]  /*33be0*/  IMAD.WIDE R2, R27, 0x2, R10 ;  /* 0x000000021b027825 */ /* 0x004fc800078e020a */
[----:B------:R-:W2:Y:S02]  /*33bf0*/  LDL.64 R10, [R1+0x1250] ;  /* 0x00125000010a7983 */ /* 0x000ea40000100a00 */
[----:B-----5:R-:W-:-:S04]  /*33c00*/  IMAD.WIDE R4, R27, 0x2, R8 ;  /* 0x000000021b047825 */ /* 0x020fc800078e0208 */
[C---:B0-----:R-:W-:Y:S01]  /*33c10*/  IMAD.WIDE R6, R27.reuse, 0x2, R16 ;  /* 0x000000021b067825 */ /* 0x041fe200078e0210 */
[----:B------:R-:W5:Y:S04]  /*33c20*/  LDL.64 R8, [R1+0x1248] ;  /* 0x0012480001087983 */ /* 0x000f680000100a00 */
[----:B------:R-:W5:Y:S01]  /*33c30*/  LDL.64 R16, [R1+0x1230] ;  /* 0x0012300001107983 */ /* 0x000f620000100a00 */
[----:B------:R0:W-:Y:S03]  /*33c40*/  STL [R1+0x1b0], R29 ;  /* 0x0001b01d01007387 */ /* 0x0001e60000100800 */
[----:B------:R1:W-:Y:S01]  /*33c50*/  STL [R1+0x1a4], R26 ;  /* 0x0001a41a01007387 */ /* 0x0003e20000100800 */
[----:B------:R1:W-:Y:S03]  /*33c60*/  STL [R1+0x1a8], R28 ;  /* 0x0001a81c01007387 */ /* 0x0003e60000100800 */
[----:B0-----:R3:W5:Y:S04]  /*33c70*/  LDG.E.U16 R29, [R2.64] ;  /* 0x00000004021d7981 */ /* 0x001768000c1e1500 */
[----:B-1----:R4:W5:Y:S04]  /*33c80*/  LDG.E.U16 R26, [R4.64] ;  /* 0x00000004041a7981 */ /* 0x002968000c1e1500 */
[----:B------:R0:W5:Y:S01]  /*33c90*/  LDG.E.U16 R28, [R6.64] ;  /* 0x00000004061c7981 */ /* 0x000162000c1e1500 */
[----:B---3--:R-:W-:-:S03]  /*33ca0*/  IMAD.WIDE R2, R27, 0x2, R14 ;  /* 0x000000021b027825 */ /* 0x008fc600078e020e */
[----:B------:R-:W3:Y:S01]  /*33cb0*/  LDL.64 R14, [R1+0x1228] ;  /* 0x00122800010e7983 */ /* 0x000ee20000100a00 */
[----:B----4-:R-:W-:-:S04]  /*33cc0*/  IMAD.WIDE R4, R27, 0x2, R12 ;  /* 0x000000021b047825 */ /* 0x010fc800078e020c */
[C---:B0-----:R-:W-:Y:S01]  /*33cd0*/  IMAD.WIDE R6, R27.reuse, 0x2, R18 ;  /* 0x000000021b067825 */ /* 0x041fe200078e0212 */
[----:B------:R-:W4:Y:S04]  /*33ce0*/  LDL.64 R12, [R1+0x1210] ;  /* 0x00121000010c7983 */ /* 0x000f280000100a00 */
[----:B------:R2:W4:Y:S04]  /*33cf0*/  LDG.E.U16 R19, [R2.64] ;  /* 0x0000000402137981 */ /* 0x000528000c1e1500 */
[----:B------:R-:W-:Y:S01]  /*33d00*/  STL [R1+0x19c], R21 ;  /* 0x00019c1501007387 */ /* 0x000fe20000100800 */
[----:B------:R0:W-:Y:S03]  /*33d10*/  STL [R1+0x198], R20 ;  /* 0x0001981401007387 */ /* 0x0001e60000100800 */
[----:B0-----:R-:W4:Y:S01]  /*33d20*/  LDL.64 R20, [R1+0x1208] ;  /* 0x0012080001147983 */ /* 0x001f220000100a00 */
[----:B------:R0:W-:Y:S02]  /*33d30*/  STL [R1+0x190], R22 ;  /* 0x0001901601007387 */ /* 0x0001e40000100800 */
[----:B------:R1:W-:Y:S02]  /*33d40*/  STL [R1+0x194], R23 ;  /* 0x0001941701007387 */ /* 0x0003e40000100800 */
[----:B--2---:R-:W-:-:S02]  /*33d50*/  IMAD.WIDE R2, R27, 0x2, R10 ;  /* 0x000000021b027825 */ /* 0x004fc400078e020a */
[----:B------:R-:W2:Y:S04]  /*33d60*/  LDL.64 R10, [R1+0x11f0] ;  /* 0x0011f000010a7983 */ /* 0x000ea80000100a00 */
[----:B0-----:R5:W2:Y:S04]  /*33d70*/  LDG.E.U16 R22, [R4.64] ;  /* 0x0000000404167981 */ /* 0x001aa8000c1e1500 */
[----:B-1----:R0:W2:Y:S01]  /*33d80*/  LDG.E.U16 R23, [R6.64] ;  /* 0x0000000406177981 */ /* 0x0020a2000c1e1500 */
[----:B-----5:R-:W-:-:S04]  /*33d90*/  IMAD.WIDE R4, R27, 0x2, R8 ;  /* 0x000000021b047825 */ /* 0x020fc800078e0208 */
[C---:B0-----:R-:W-:Y:S01]  /*33da0*/  IMAD.WIDE R6, R27.reuse, 0x2, R16 ;  /* 0x000000021b067825 */ /* 0x041fe200078e0210 */
[----:B------:R-:W5:Y:S04]  /*33db0*/  LDL.64 R8, [R1+0x11e8] ;  /* 0x0011e80001087983 */ /* 0x000f680000100a00 */
[----:B------:R-:W5:Y:S01]  /*33dc0*/  LDL.64 R16, [R1+0x11d0] ;  /* 0x0011d00001107983 */ /* 0x000f620000100a00 */
        /* <DEDUP_REMOVED lines=8> */
[----:B----4-:R-:W-:-:S03]  /*33e50*/  IMAD.WIDE R4, R27, 0x2, R12 ;  /* 0x000000021b047825 */ /* 0x010fc600078e020c */
[----:B------:R0:W-:Y:S01]  /*33e60*/  STL [R1+0x184], R19 ;  /* 0x0001841301007387 */ /* 0x0001e20000100800 */
[----:B------:R-:W4:Y:S03]  /*33e70*/  LDL.64 R12, [R1+0x11a8] ;  /* 0x0011a800010c7983 */ /* 0x000f260000100a00 */
[----:B0-----:R-:W4:Y:S01]  /*33e80*/  LDL.64 R18, [R1+0x11b0] ;  /* 0x0011b00001127983 */ /* 0x001f220000100a00 */
[----:B-1----:R-:W-:-:S05]  /*33e90*/  IMAD.WIDE R6, R27, 0x2, R20 ;  /* 0x000000021b067825 */ /* 0x002fca00078e0214 */
[----:B------:R5:W4:Y:S04]  /*33ea0*/  LDG.E.U16 R20, [R6.64] ;  /* 0x0000000406147981 */ /* 0x000b28000c1e1500 */
[----:B--2---:R0:W-:Y:S01]  /*33eb0*/  STL [R1+0x174], R22 ;  /* 0x0001741601007387 */ /* 0x0041e20000100800 */
[----:B------:R1:W-:Y:S03]  /*33ec0*/  STL [R1+0x17c], R23 ;  /* 0x00017c1701007387 */ /* 0x0003e60000100800 */
[----:B0-----:R0:W2:Y:S04]  /*33ed0*/  LDG.E.U16 R22, [R2.64] ;  /* 0x0000000402167981 */ /* 0x0010a8000c1e1500 */
[----:B-1----:R1:W2:Y:S01]  /*33ee0*/  LDG.E.U16 R23, [R4.64] ;  /* 0x0000000404177981 */ /* 0x0022a2000c1e1500 */
[----:B-----5:R-:W-:-:S03]  /*33ef0*/  IMAD.WIDE R6, R27, 0x2, R16 ;  /* 0x000000021b067825 */ /* 0x020fc600078e0210 */
[----:B------:R-:W5:Y:S01]  /*33f00*/  LDL.64 R16, [R1+0x1170] ;  /* 0x0011700001107983 */ /* 0x000f620000100a00 */
[----:B0-----:R-:W-:-:S04]  /*33f10*/  IMAD.WIDE R2, R27, 0x2, R10 ;  /* 0x000000021b027825 */ /* 0x001fc800078e020a */
[C---:B-1----:R-:W-:Y:S01]  /*33f20*/  IMAD.WIDE R4, R27.reuse, 0x2, R8 ;  /* 0x000000021b047825 */ /* 0x042fe200078e0208 */
[----:B------:R-:W5:Y:S04]  /*33f30*/  LDL.64 R10, [R1+0x1190] ;  /* 0x00119000010a7983 */ /* 0x000f680000100a00 */
[----:B------:R3:W5:Y:S04]  /*33f40*/  LDG.E.U16 R21, [R2.64] ;  /* 0x0000000402157981 */ /* 0x000768000c1e1500 */
[----:B------:R-:W5:Y:S01]  /*33f50*/  LDL.64 R8, [R1+0x1188] ;  /* 0x0011880001087983 */ /* 0x000f620000100a00 */
[----:B------:R0:W-:Y:S02]  /*33f60*/  STL [R1+0x168], R29 ;  /* 0x0001681d01007387 */ /* 0x0001e40000100800 */
[----:B------:R1:W-:Y:S01]  /*33f70*/  STL [R1+0x170], R26 ;  /* 0x0001701a01007387 */ /* 0x0003e20000100800 */
[----:B0-----:R0:W5:Y:S04]  /*33f80*/  LDG.E.U16 R29, [R4.64] ;  /* 0x00000004041d7981 */ /* 0x001168000c1e1500 */
[----:B-1----:R4:W5:Y:S01]  /*33f90*/  LDG.E.U16 R26, [R6.64] ;  /* 0x00000004061a7981 */ /* 0x002962000c1e1500 */
[----:B---3--:R-:W-:-:S04]  /*33fa0*/  IMAD.WIDE R2, R27, 0x2, R14 ;  /* 0x000000021b027825 */ /* 0x008fc800078e020e */
[----:B------:R-:W3:Y:S02]  /*33fb0*/  LDL.64 R14, [R1+0x1168] ;  /* 0x00116800010e7983 */ /* 0x000ee40000100a00 */
[----:B------:R1:W-:Y:S02]  /*33fc0*/  STL [R1+0x160], R28 ;  /* 0x0001601c01007387 */ /* 0x0003e40000100800 */
[----:B-1----:R5:W3:Y:S01]  /*33fd0*/  LDG.E.U16 R28, [R2.64] ;  /* 0x00000004021c7981 */ /* 0x002ae2000c1e1500 */
[----:B----4-:R-:W-:-:S04]  /*33fe0*/  IMAD.WIDE R6, R27, 0x2, R12 ;  /* 0x000000021b067825 */ /* 0x010fc800078e020c */
[C---:B0-----:R-:W-:Y:S02]  /*33ff0*/  IMAD.WIDE R4, R27.reuse, 0x2, R18 ;  /* 0x000000021b047825 */ /* 0x041fe400078e0212 */
[----:B------:R-:W4:Y:S04]  /*34000*/  LDG.E.U16 R19, [R6.64] ;  /* 0x0000000406137981 */ /* 0x000f28000c1e1500 */
[----:B------:R0:W4:Y:S04]  /*34010*/  LDG.E.U16 R18, [R4.64] ;  /* 0x0000000404127981 */ /* 0x000128000c1e1500 */
[----:B--2---:R-:W-:Y:S01]  /*34020*/  STL [R1+0x150], R23 ;  /* 0x0001501701007387 */ /* 0x004fe20000100800 */
[----:B------:R1:W-:Y:S03]  /*34030*/  STL [R1+0x16c], R22 ;  /* 0x00016c1601007387 */ /* 0x0003e60000100800 */
[----:B-1----:R-:W2:Y:S01]  /*34040*/  LDL.64 R22, [R1+0x1150] ;  /* 0x0011500001167983 */ /* 0x002ea20000100a00 */
[----:B-----5:R-:W-:-:S03]  /*34050*/  IMAD.WIDE R2, R27, 0x2, R10 ;  /* 0x000000021b027825 */ /* 0x020fc600078e020a */
[----:B------:R-:W-:Y:S01]  /*34060*/  STL [R1+0x140], R21 ;  /* 0x0001401501007387 */ /* 0x000fe20000100800 */
[----:B------:R1:W-:Y:S02]  /*34070*/  STL [R1+0x164], R20 ;  /* 0x0001641401007387 */ /* 0x0003e40000100800 */
[C---:B0-----:R-:W-:Y:S01]  /*34080*/  IMAD.WIDE R4, R27.reuse, 0x2, R8 ;  /* 0x000000021b047825 */ /* 0x041fe200078e0208 */
[----:B------:R-:W5:Y:S04]  /*34090*/  LDL.64 R12, [R1+0x1130] ;  /* 0x00113000010c7983 */ /* 0x000f680000100a00 */
[----:B------:R-:W5:Y:S04]  /*340a0*/  LDL.64 R10, [R1+0x1128] ;  /* 0x00112800010a7983 */ /* 0x000f680000100a00 */
[----:B------:R-:W5:Y:S04]  /*340b0*/  LDL.64 R8, [R1+0x1110] ;  /* 0x0011100001087983 */ /* 0x000f680000100a00 */
[----:B-1----:R-:W5:Y:S01]  /*340c0*/  LDL.64 R20, [R1+0x1148] ;  /* 0x0011480001147983 */ /* 0x002f620000100a00 */
[----:B------:R0:W-:Y:S02]  /*340d0*/  STL [R1+0x158], R29 ;  /* 0x0001581d01007387 */ /* 0x0001e40000100800 */
[----:B------:R1:W-:Y:S01]  /*340e0*/  STL [R1+0x134], R26 ;  /* 0x0001341a01007387 */ /* 0x0003e20000100800 */
[----:B0-----:R0:W5:Y:S04]  /*340f0*/  LDG.E.U16 R29, [R2.64] ;  /* 0x00000004021d7981 */ /* 0x001168000c1e1500 */
[----:B-1----:R2:W5:Y:S04]  /*34100*/  LDG.E.U16 R26, [R4.64] ;  /* 0x00000004041a7981 */ /* 0x002568000c1e1500 */
[----:B---3--:R-:W-:Y:S01]  /*34110*/  STL [R1+0x148], R28 ;  /* 0x0001481c01007387 */ /* 0x008fe20000100800 */
[----:B0-----:R-:W-:-:S03]  /*34120*/  IMAD.WIDE R2, R27, 0x2, R14 ;  /* 0x000000021b027825 */ /* 0x001fc600078e020e */
[----:B----4-:R-:W-:Y:S01]  /*34130*/  STL [R1+0x138], R19 ;  /* 0x0001381301007387 */ /* 0x010fe20000100800 */
[----:B------:R0:W-:Y:S02]  /*34140*/  STL [R1+0x12c], R18 ;  /* 0x00012c1201007387 */ /* 0x0001e40000100800 */
[----:B------:R-:W3:Y:S01]  /*34150*/  LDL.64 R14, [R1+0x10e8] ;  /* 0x0010e800010e7983 */ /* 0x000ee20000100a00 */
[----:B0-----:R-:W4:Y:S01]  /*34160*/  LDL.64 R18, [R1+0x1108] ;  /* 0x0011080001127983 */ /* 0x001f220000100a00 */
[----:B------:R-:W-:-:S04]  /*34170*/  IMAD.WIDE R6, R27, 0x2, R16 ;  /* 0x000000021b067825 */ /* 0x000fc800078e0210 */
[----:B------:R-:W4:Y:S01]  /*34180*/  LDL.64 R16, [R1+0x10f0] ;  /* 0x0010f00001107983 */ /* 0x000f220000100a00 */
[----:B------:R5:W4:Y:S01]  /*34190*/  LDG.E.U16 R28, [R6.64] ;  /* 0x00000004061c7981 */ /* 0x000b22000c1e1500 */
[----:B--2---:R-:W-:-:S05]  /*341a0*/  IMAD.WIDE R4, R27, 0x2, R22 ;  /* 0x000000021b047825 */ /* 0x004fca00078e0216 */
[----:B------:R0:W2:Y:S01]  /*341b0*/  LDG.E.U16 R22, [R4.64] ;  /* 0x0000000404167981 */ /* 0x0000a2000c1e1500 */
[----:B-----5:R-:W-:-:S04]  /*341c0*/  IMAD.WIDE R6, R27, 0x2, R20 ;  /* 0x000000021b067825 */ /* 0x020fc800078e0214 */
[C---:B0-----:R-:W-:Y:S01]  /*341d0*/  IMAD.WIDE R4, R27.reuse, 0x2, R10 ;  /* 0x000000021b047825 */ /* 0x041fe200078e020a */
[----:B------:R0:W5:Y:S04]  /*341e0*/  LDG.E.U16 R23, [R6.64] ;  /* 0x0000000406177981 */ /* 0x000168000c1e1500 */
[----:B------:R1:W2:Y:S04]  /*341f0*/  LDG.E.U16 R21, [R4.64] ;  /* 0x0000000404157981 */ /* 0x0002a8000c1e1500 */
[----:B------:R1:W-:Y:S01]  /*34200*/  STL [R1+0x11c], R29 ;  /* 0x00011c1d01007387 */ /* 0x0003e20000100800 */
[----:B------:R-:W2:Y:S02]  /*34210*/  LDL.64 R10, [R1+0x10c8] ;  /* 0x0010c800010a7983 */ /* 0x000ea40000100a00 */
[----:B0-----:R-:W-:-:S02]  /*34220*/  IMAD.WIDE R6, R27, 0x2, R8 ;  /* 0x000000021b067825 */ /* 0x001fc400078e0208 */
[----:B------:R-:W2:Y:S04]  /*34230*/  LDL.64 R8, [R1+0x10b0] ;  /* 0x0010b00001087983 */ /* 0x000ea80000100a00 */
[----:B-1----:R0:W2:Y:S02]  /*34240*/  LDG.E.U16 R29, [R2.64] ;  /* 0x00000004021d7981 */ /* 0x0020a4000c1e1500 */
[C---:B0-----:R-:W-:Y:S02]  /*34250*/  IMAD.WIDE R2, R27.reuse, 0x2, R12 ;  /* 0x000000021b027825 */ /* 0x041fe400078e020c */
[----:B------:R-:W5:Y:S04]  /*34260*/  LDL.64 R12, [R1+0x10d0] ;  /* 0x0010d000010c7983 */ /* 0x000f680000100a00 */
[----:B------:R4:W5:Y:S01]  /*34270*/  LDG.E.U16 R20, [R2.64] ;  /* 0x0000000402147981 */ /* 0x000962000c1e1500 */
[----:B------:R0:W-:Y:S03]  /*34280*/  STL [R1+0x130], R26 ;  /* 0x0001301a01007387 */ /* 0x0001e60000100800 */
[----:B0-----:R3:W5:Y:S02]  /*34290*/  LDG.E.U16 R26, [R6.64] ;  /* 0x00000004061a7981 */ /* 0x001764000c1e1500 */
[----:B---3--:R-:W-:-:S04]  /*342a0*/  IMAD.WIDE R6, R27, 0x2, R14 ;  /* 0x000000021b067825 */ /* 0x008fc800078e020e */
[----:B----4-:R-:W-:-:S05]  /*342b0*/  IMAD.WIDE R2, R27, 0x2, R18 ;  /* 0x000000021b027825 */ /* 0x010fca00078e0212 */
[----:B------:R0:W3:Y:S01]  /*342c0*/  LDG.E.U16 R15, [R2.64] ;  /* 0x00000004020f7981 */ /* 0x0000e2000c1e1500 */
[----:B------:R-:W-:-:S06]  /*342d0*/  IMAD.WIDE R4, R27, 0x2, R16 ;  /* 0x000000021b047825 */ /* 0x000fcc00078e0210 */
[----:B------:R-:W4:Y:S04]  /*342e0*/  LDG.E.U16 R5, [R4.64] ;  /* 0x0000000404057981 */ /* 0x000f28000c1e1500 */
[----:B--2---:R-:W-:Y:S01]  /*342f0*/  STL [R1+0x128], R29 ;  /* 0x0001281d01007387 */ /* 0x004fe20000100800 */
[----:B------:R1:W-:Y:S03]  /*34300*/  STL [R1+0x10c], R28 ;  /* 0x00010c1c01007387 */ /* 0x0003e60000100800 */
[----:B-1----:R-:W2:Y:S01]  /*34310*/  LDL.64 R28, [R1+0x10a8] ;  /* 0x0010a800011c7983 */ /* 0x002ea20000100a00 */
[----:B-----5:R-:W-:Y:S03]  /*34320*/  STL [R1+0x118], R23 ;  /* 0x0001181701007387 */ /* 0x020fe60000100800 */
[----:B------:R1:W-:Y:S01]  /*34330*/  STL [R1+0x100], R22 ;  /* 0x0001001601007387 */ /* 0x0003e20000100800 */
[----:B0-----:R-:W-:-:S06]  /*34340*/  IMAD.WIDE R2, R27, 0x2, R12 ;  /* 0x000000021b027825 */ /* 0x001fcc00078e020c */
[----:B------:R-:W5:Y:S04]  /*34350*/  LDG.E.U16 R3, [R2.64] ;  /* 0x0000000402037981 */ /* 0x000f68000c1e1500 */
[----:B-1----:R-:W2:Y:S01]  /*34360*/  LDL.64 R22, [R1+0x1090] ;  /* 0x0010900001167983 */ /* 0x002ea20000100a00 */
[----:B------:R-:W-:Y:S02]  /*34370*/  STL [R1+0x108], R21 ;  /* 0x0001081501007387 */ /* 0x000fe40000100800 */
[----:B------:R0:W-:Y:S02]  /*34380*/  STL [R1+0xf8], R20 ;  /* 0x0000f81401007387 */ /* 0x0001e40000100800 */
[----:B0-----:R-:W2:Y:S01]  /*34390*/  LDL.64 R20, [R1+0x1088] ;  /* 0x0010880001147983 */ /* 0x001ea20000100a00 */
[----:B------:R0:W-:Y:S02]  /*343a0*/  STL [R1+0xe8], R26 ;  /* 0x0000e81a01007387 */ /* 0x0001e40000100800 */
[----:B------:R-:W2:Y:S02]  /*343b0*/  LDL.64 R18, [R1+0x1070] ;  /* 0x0010700001127983 */ /* 0x000ea40000100a00 */
[----:B------:R-:W2:Y:S01]  /*343c0*/  LDL.64 R16, [R1+0x1068] ;  /* 0x0010680001107983 */ /* 0x000ea20000100a00 */
[----:B0-----:R0:W2:Y:S04]  /*343d0*/  LDG.E.U16 R26, [R6.64] ;  /* 0x00000004061a7981 */ /* 0x0010a8000c1e1500 */
[----:B---3--:R1:W-:Y:S04]  /*343e0*/  STL [R1+0xfc], R15 ;  /* 0x0000fc0f01007387 */ /* 0x0083e80000100800 */
[----:B-1----:R-:W3:Y:S01]  /*343f0*/  LDL.64 R14, [R1+0x1050] ;  /* 0x00105000010e7983 */ /* 0x002ee20000100a00 */
[----:B----4-:R1:W-:Y:S02]  /*34400*/  STL [R1+0xd8], R5 ;  /* 0x0000d80501007387 */ /* 0x0103e40000100800 */
[----:B0-----:R-:W-:-:S04]  /*34410*/  IMAD.WIDE R6, R27, 0x2, R8 ;  /* 0x000000021b067825 */ /* 0x001fc800078e0208 */
[----:B------:R-:W4:Y:S01]  /*34420*/  LDL.64 R12, [R1+0x1048] ;  /* 0x00104800010c7983 */ /* 0x000f220000100a00 */
[----:B------:R-:W4:Y:S01]  /*34430*/  LDL.64 R8, [R1+0x1028] ;  /* 0x0010280001087983 */ /* 0x000f220000100a00 */
[----:B-1----:R-:W-:-:S03]  /*34440*/  IMAD.WIDE R4, R27, 0x2, R10 ;  /* 0x000000021b047825 */ /* 0x002fc600078e020a */
[----:B------:R-:W4:Y:S04]  /*34450*/  LDL.64 R10, [R1+0x1030] ;  /* 0x00103000010a7983 */ /* 0x000f280000100a00 */
[----:B------:R-:W4:Y:S04]  /*34460*/  LDG.E.U16 R5, [R4.64] ;  /* 0x0000000404057981 */ /* 0x000f28000c1e1500 */
[----:B--2---:R0:W-:Y:S01]  /*34470*/  STL [R1+0xf4], R26 ;  /* 0x0000f41a01007387 */ /* 0x0041e20000100800 */
[----:B-----5:R1:W-:Y:S03]  /*34480*/  STL [R1+0xcc], R3 ;  /* 0x0000cc0301007387 */ /* 0x0203e60000100800 */
[----:B0-----:R0:W2:Y:S01]  /*34490*/  LDG.E.U16 R26, [R6.64] ;  /* 0x00000004061a7981 */ /* 0x0010a2000c1e1500 */
[----:B-1----:R-:W-:-:S04]  /*344a0*/  IMAD.WIDE R2, R27, 0x2, R28 ;  /* 0x000000021b027825 */ /* 0x002fc800078e021c */
[C---:B0-----:R-:W-:Y:S02]  /*344b0*/  IMAD.WIDE R6, R27.reuse, 0x2, R20 ;  /* 0x000000021b067825 */ /* 0x041fe400078e0214 */
[----:B------:R0:W5:Y:S04]  /*344c0*/  LDG.E.U16 R21, [R2.64] ;  /* 0x0000000402157981 */ /* 0x000168000c1e1500 */
[----:B------:R3:W5:Y:S02]  /*344d0*/  LDG.E.U16 R29, [R6.64] ;  /* 0x00000004061d7981 */ /* 0x000764000c1e1500 */
[----:B---3--:R-:W-:-:S05]  /*344e0*/  IMAD.WIDE R6, R27, 0x2, R14 ;  /* 0x000000021b067825 */ /* 0x008fca00078e020e */
[----:B------:R1:W3:Y:S01]  /*344f0*/  LDG.E.U16 R15, [R6.64] ;  /* 0x00000004060f7981 */ /* 0x0002e2000c1e1500 */
[----:B0-----:R-:W-:-:S05]  /*34500*/  IMAD.WIDE R2, R27, 0x2, R18 ;  /* 0x000000021b027825 */ /* 0x001fca00078e0212 */
[----:B------:R0:W5:Y:S04]  /*34510*/  LDG.E.U16 R14, [R2.64] ;  /* 0x00000004020e7981 */ /* 0x000168000c1e1500 */
[----:B----4-:R4:W-:Y:S02]  /*34520*/  STL [R1+0xe4], R5 ;  /* 0x0000e40501007387 */ /* 0x0109e40000100800 */
[----:B----4-:R-:W-:-:S04]  /*34530*/  IMAD.WIDE R4, R27, 0x2, R22 ;  /* 0x000000021b047825 */ /* 0x010fc800078e0216 */
[C---:B0-----:R-:W-:Y:S01]  /*34540*/  IMAD.WIDE R2, R27.reuse, 0x2, R12 ;  /* 0x000000021b027825 */ /* 0x041fe200078e020c */
[----:B------:R0:W4:Y:S03]  /*34550*/  LDG.E.U16 R28, [R4.64] ;  /* 0x00000004041c7981 */ /* 0x000126000c1e1500 */
[----:B-1----:R-:W-:-:S04]  /*34560*/  IMAD.WIDE R6, R27, 0x2, R8 ;  /* 0x000000021b067825 */ /* 0x002fc800078e0208 */
[----:B------:R1:W4:Y:S02]  /*34570*/  LDG.E.U16 R9, [R2.64] ;  /* 0x0000000402097981 */ /* 0x000324000c1e1500 */
[C---:B0-----:R-:W-:Y:S01]  /*34580*/  IMAD.WIDE R4, R27.reuse, 0x2, R16 ;  /* 0x000000021b047825 */ /* 0x041fe200078e0210 */
[----:B--2---:R0:W-:Y:S04]  /*34590*/  STL [R1+0xc4], R26 ;  /* 0x0000c41a01007387 */ /* 0x0041e80000100800 */
[----:B0-----:R0:W2:Y:S02]  /*345a0*/  LDG.E.U16 R26, [R4.64] ;  /* 0x00000004041a7981 */ /* 0x0010a4000c1e1500 */
[----:B0-----:R-:W-:-:S05]  /*345b0*/  IMAD.WIDE R4, R27, 0x2, R10 ;  /* 0x000000021b047825 */ /* 0x001fca00078e020a */
[----:B------:R-:W2:Y:S04]  /*345c0*/  LDG.E.U16 R13, [R4.64] ;  /* 0x00000004040d7981 */ /* 0x000ea8000c1e1500 */
[----:B---3--:R-:W-:Y:S01]  /*345d0*/  STL [R1+0x3c70], R15 ;  /* 0x003c700f01007387 */ /* 0x008fe20000100800 */
[----:B-1----:R-:W3:Y:S02]  /*345e0*/  LDL.64 R2, [R1+0x1018] ;  /* 0x0010180001027983 */ /* 0x002ee40000100a00 */
[----:B------:R-:W3:Y:S02]  /*345f0*/  LDL.64 R22, [R1+0x1010] ;  /* 0x0010100001167983 */ /* 0x000ee40000100a00 */
[----:B-----5:R0:W-:Y:S02]  /*34600*/  STL [R1+0xd4], R21 ;  /* 0x0000d41501007387 */ /* 0x0201e40000100800 */
[----:B0-----:R-:W5:Y:S01]  /*34610*/  LDL.64 R20, [R1+0x1008] ;  /* 0x0010080001147983 */ /* 0x001f620000100a00 */
[----:B------:R-:W5:Y:S02]  /*34620*/  LDL.LU R15, [R1+0x14c] ;  /* 0x00014c00010f7983 */ /* 0x000f640000300800 */
[----:B------:R-:W5:Y:S02]  /*34630*/  LDL.LU R8, [R1+0x13c] ;  /* 0x00013c0001087983 */ /* 0x000f640000300800 */
[----:B------:R-:W5:Y:S01]  /*34640*/  LDL.LU R10, [R1+0x120] ;  /* 0x00012000010a7983 */ /* 0x000f620000300800 */
[----:B------:R-:W5:Y:S04]  /*34650*/  LDL.LU R11, [R1+0x110] ;  /* 0x00011000010b7983 */ /* 0x000f680000300800 */
[----:B----4-:R0:W-:Y:S04]  /*34660*/  STL [R1+0x48], R28 ;  /* 0x0000481c01007387 */ /* 0x0101e80000100800 */
[----:B0-----:R-:W4:Y:S01]  /*34670*/  LDL.LU R28, [R1+0xf0] ;  /* 0x0000f000011c7983 */ /* 0x001f220000300800 */
[----:B------:R0:W-:Y:S03]  /*34680*/  STL [R1+0xc8], R29 ;  /* 0x0000c81d01007387 */ /* 0x0001e60000100800 */
[----:B0-----:R-:W4:Y:S01]  /*34690*/  LDL.LU R29, [R1+0xe0] ;  /* 0x0000e000011d7983 */ /* 0x001f220000300800 */
[----:B------:R-:W4:Y:S02]  /*346a0*/  LDL.LU R19, [R1+0xd0] ;  /* 0x0000d00001137983 */ /* 0x000f240000300800 */
[----:B------:R-:W4:Y:S02]  /*346b0*/  LDL.LU R18, [R1+0xb8] ;  /* 0x0000b80001127983 */ /* 0x000f240000300800 */
[----:B------:R-:W4:Y:S01]  /*346c0*/  LDL.LU R17, [R1+0xb0] ;  /* 0x0000b00001117983 */ /* 0x000f220000300800 */
[----:B------:R-:W4:Y:S04]  /*346d0*/  LDL.LU R16, [R1+0xa8] ;  /* 0x0000a80001107983 */ /* 0x000f280000300800 */
[----:B--2---:R0:W-:Y:S04]  /*346e0*/  STL [R1+0x3c74], R13 ;  /* 0x003c740d01007387 */ /* 0x0041e80000100800 */
[----:B0-----:R-:W2:Y:S01]  /*346f0*/  LDL.LU R13, [R1+0x15c] ;  /* 0x00015c00010d7983 */ /* 0x001ea20000300800 */
[----:B------:R0:W-:Y:S02]  /*34700*/  STL [R1+0x44], R14 ;  /* 0x0000440e01007387 */ /* 0x0001e40000100800 */
[----:B------:R1:W-:Y:S01]  /*34710*/  STL [R1+0xc0], R26 ;  /* 0x0000c01a01007387 */ /* 0x0003e20000100800 */
[----:B0-----:R5:W2:Y:S01]  /*34720*/  LDG.E.U16 R14, [R6.64] ;  /* 0x00000004060e7981 */ /* 0x001aa2000c1e1500 */
[----:B---3--:R-:W-:-:S04]  /*34730*/  IMAD.WIDE R2, R27, 0x2, R2 ;  /* 0x000000021b027825 */ /* 0x008fc800078e0202 */
[C---:B------:R-:W-:Y:S01]  /*34740*/  IMAD.WIDE R4, R27.reuse, 0x2, R22 ;  /* 0x000000021b047825 */ /* 0x040fe200078e0216 */
[----:B------:R0:W3:Y:S04]  /*34750*/  LDG.E.U16 R12, [R2.64] ;  /* 0x00000004020c7981 */ /* 0x0000e8000c1e1500 */
[----:B0-----:R-:W2:Y:S01]  /*34760*/  LDL.LU R3, [R1+0x1a0] ;  /* 0x0001a00001037983 */ /* 0x001ea20000300800 */
[----:B------:R0:W-:Y:S03]  /*34770*/  STL [R1+0x4c], R9 ;  /* 0x00004c0901007387 */ /* 0x0001e60000100800 */
[----:B-1----:R-:W1:Y:S01]  /*34780*/  S2R R26, SR_TID.X ;  /* 0x00000000001a7919 */ /* 0x002e620000002100 */
[----:B-----5:R-:W-:-:S04]  /*34790*/  IMAD.WIDE R6, R27, 0x2, R20 ;  /* 0x000000021b067825 */ /* 0x020fc800078e0214 */
[----:B------:R-:W5:Y:S01]  /*347a0*/  LDL.LU R23, [R1+0xa0] ;  /* 0x0000a00001177983 */ /* 0x000f620000300800 */
[----:B0-----:R-:W2:Y:S01]  /*347b0*/  LDG.E.U16 R9, [R4.64] ;  /* 0x0000000404097981 */ /* 0x001ea2000c1e1500 */
[C---:B-1----:R-:W-:Y:S02]  /*347c0*/  LOP3.LUT R27, R26.reuse, 0x7f, RZ, 0xc0, !PT ;  /* 0x0000007f1a1b7812 */ /* 0x042fe400078ec0ff */
[----:B------:R-:W-:Y:S02]  /*347d0*/  LOP3.LUT P1, RZ, R26, 0x80, RZ, 0xc0, !PT ;  /* 0x000000801aff7812 */ /* 0x000fe4000782c0ff */
[----:B------:R-:W-:Y:S01]  /*347e0*/  SHF.L.U32 R20, R27, 0x1, RZ ;  /* 0x000000011b147819 */ /* 0x000fe200000006ff */
[----:B--2---:R-:W-:Y:S01]  /*347f0*/  STL [R1+0x3c78], R9 ;  /* 0x003c780901007387 */ /* 0x004fe20000100800 */
[----:B------:R-:W2:Y:S02]  /*34800*/  LDL.LU R22, [R1+0x98] ;  /* 0x0000980001167983 */ /* 0x000ea40000300800 */
[----:B------:R-:W2:Y:S02]  /*34810*/  LDL.LU R27, [R1+0x90] ;  /* 0x00009000011b7983 */ /* 0x000ea40000300800 */
[----:B------:R-:W2:Y:S01]  /*34820*/  LDL.LU R26, [R1+0x88] ;  /* 0x00008800011a7983 */ /* 0x000ea20000300800 */
[----:B------:R0:W-:Y:S04]  /*34830*/  STL [R1+0x40], R14 ;  /* 0x0000400e01007387 */ /* 0x0001e80000100800 */
[----:B0-----:R-:W2:Y:S01]  /*34840*/  LDG.E.U16 R14, [R6.64] ;  /* 0x00000004060e7981 */ /* 0x001ea2000c1e1500 */
[----:B------:R-:W-:Y:S01]  /*34850*/  BAR.SYNC.DEFER_BLOCKING 0x0 ;  /* 0x0000000000007b1d */ /* 0x000fe20000010000 */
[----:B------:R-:W-:-:S04]  /*34860*/  SEL R21, RZ, 0x110, !P1 ;  /* 0x00000110ff157807 */ /* 0x000fc80004800000 */
[----:B------:R-:W-:-:S05]  /*34870*/  LOP3.LUT R21, R21, R20, RZ, 0x3c, !PT ;  /* 0x0000001415157212 */ /* 0x000fca00078e3cff */
[----:B------:R-:W-:Y:S01]  /*34880*/  STS.U16 [R21+0x20000], R3 ;  /* 0x0200000315007388 */ /* 0x000fe20000000400 */
[----:B------:R-:W-:Y:S02]  /*34890*/  STS.U16 [R21+0x20800], R13 ;  /* 0x0208000d15007388 */ /* 0x000fe40000000400 */
[----:B------:R-:W-:Y:S02]  /*348a0*/  STS.U16 [R21+0x21000], R15 ;  /* 0x0210000f15007388 */ /* 0x000fe40000000400 */
[----:B------:R0:W-:Y:S01]  /*348b0*/  STS.U16 [R21+0x21800], R8 ;  /* 0x0218000815007388 */ /* 0x0001e20000000400 */
[----:B------:R1:W-:Y:S01]  /*348c0*/  STS.U16 [R21+0x22000], R10 ;  /* 0x0220000a15007388 */ /* 0x0003e20000000400 */
[----:B------:R0:W-:Y:S02]  /*348d0*/  STS.U16 [R21+0x22800], R11 ;  /* 0x0228000b15007388 */ /* 0x0001e40000000400 */
[----:B----4-:R4:W-:Y:S02]  /*348e0*/  STS.U16 [R21+0x23000], R28 ;  /* 0x0230001c15007388 */ /* 0x0109e40000000400 */
[----:B------:R0:W-:Y:S01]  /*348f0*/  STS.U16 [R21+0x23800], R29 ;  /* 0x0238001d15007388 */ /* 0x0001e20000000400 */
[----:B------:R0:W-:Y:S01]  /*34900*/  STS.U16 [R21+0x24000], R19 ;  /* 0x0240001315007388 */ /* 0x0001e20000000400 */
[----:B------:R0:W-:Y:S02]  /*34910*/  STS.U16 [R21+0x24800], R18 ;  /* 0x0248001215007388 */ /* 0x0001e40000000400 */
[----:B------:R0:W-:Y:S02]  /*34920*/  STS.U16 [R21+0x25000], R17 ;  /* 0x0250001115007388 */ /* 0x0001e40000000400 */
[----:B------:R0:W-:Y:S01]  /*34930*/  STS.U16 [R21+0x25800], R16 ;  /* 0x0258001015007388 */ /* 0x0001e20000000400 */
[----:B-----5:R5:W-:Y:S04]  /*34940*/  STS.U16 [R21+0x26000], R23 ;  /* 0x0260001715007388 */ /* 0x020be80000000400 */
[----:B--2---:R-:W-:Y:S01]  /*34950*/  STL [R1+0x3c64], R14 ;  /* 0x003c640e01007387 */ /* 0x004fe20000100800 */
[----:B0-----:R-:W2:Y:S02]  /*34960*/  LDL.LU R8, [R1+0x70] ;  /* 0x0000700001087983 */ /* 0x001ea40000300800 */
[----:B-1----:R-:W3:Y:S02]  /*34970*/  LDL.LU R10, [R1+0x68] ;  /* 0x00006800010a7983 */ /* 0x002ee40000300800 */
[----:B------:R-:W3:Y:S01]  /*34980*/  LDL.LU R11, [R1+0x60] ;  /* 0x00006000010b7983 */ /* 0x000ee20000300800 */
[----:B----4-:R-:W4:Y:S01]  /*34990*/  LDL.LU R28, [R1+0x5c] ;  /* 0x00005c00011c7983 */ /* 0x010f220000300800 */
[----:B------:R-:W4:Y:S02]  /*349a0*/  LDL.LU R29, [R1+0x58] ;  /* 0x00005800011d7983 */ /* 0x000f240000300800 */
[----:B------:R-:W4:Y:S02]  /*349b0*/  LDL.LU R19, [R1+0x54] ;  /* 0x0000540001137983 */ /* 0x000f240000300800 */
[----:B------:R-:W4:Y:S01]  /*349c0*/  LDL.LU R18, [R1+0x50] ;  /* 0x0000500001127983 */ /* 0x000f220000300800 */
[----:B------:R-:W4:Y:S01]  /*349d0*/  LDL.LU R7, [R1+0x2c] ;  /* 0x00002c0001077983 */ /* 0x000f220000300800 */
[----:B------:R-:W4:Y:S02]  /*349e0*/  LDL.LU R17, [R1+0x28] ;  /* 0x0000280001117983 */ /* 0x000f240000300800 */
[----:B------:R-:W4:Y:S02]  /*349f0*/  LDL.LU R16, [R1+0x24] ;  /* 0x0000240001107983 */ /* 0x000f240000300800 */
[----:B-----5:R-:W4:Y:S01]  /*34a00*/  LDL.LU R23, [R1+0x20] ;  /* 0x0000200001177983 */ /* 0x020f220000300800 */
[----:B------:R0:W-:Y:S04]  /*34a10*/  STS.U16 [R21+0x26800], R22 ;  /* 0x0268001615007388 */ /* 0x0001e80000000400 */
[----:B0-----:R-:W4:Y:S01]  /*34a20*/  LDL.LU R22, [R1+0x1c] ;  /* 0x00001c0001167983 */ /* 0x001f220000300800 */
[----:B------:R0:W-:Y:S02]  /*34a30*/  STS.U16 [R21+0x27000], R27 ;  /* 0x0270001b15007388 */ /* 0x0001e40000000400 */
[----:B------:R1:W-:Y:S02]  /*34a40*/  STS.U16 [R21+0x27800], R26 ;  /* 0x0278001a15007388 */ /* 0x0003e40000000400 */
[----:B------:R1:W-:Y:S01]  /*34a50*/  STS.U16 [R21+0x28000], R25 ;  /* 0x0280001915007388 */ /* 0x0003e20000000400 */
[----:B------:R1:W-:Y:S04]  /*34a60*/  STS.U16 [R21+0x28800], R24 ;  /* 0x0288001815007388 */ /* 0x0003e80000000400 */
[----:B0-----:R-:W4:Y:S01]  /*34a70*/  LDL.LU R27, [R1+0x178] ;  /* 0x00017800011b7983 */ /* 0x001f220000300800 */
[----:B-1----:R-:W4:Y:S03]  /*34a80*/  LDL.LU R26, [R1+0x154] ;  /* 0x00015400011a7983 */ /* 0x002f260000300800 */
[----:B------:R-:W4:Y:S01]  /*34a90*/  LDL.LU R25, [R1+0x144] ;  /* 0x0001440001197983 */ /* 0x000f220000300800 */
[----:B------:R-:W4:Y:S03]  /*34aa0*/  LDL.LU R24, [R1+0x124] ;  /* 0x0001240001187983 */ /* 0x000f260000300800 */
[----:B------:R-:W4:Y:S01]  /*34ab0*/  LDL.LU R14, [R1+0x114] ;  /* 0x00011400010e7983 */ /* 0x000f220000300800 */
[----:B------:R-:W4:Y:S02]  /*34ac0*/  LDL.LU R6, [R1+0x104] ;  /* 0x0001040001067983 */ /* 0x000f240000300800 */
[----:B------:R-:W4:Y:S02]  /*34ad0*/  LDL.LU R9, [R1+0xec] ;  /* 0x0000ec0001097983 */ /* 0x000f240000300800 */
[----:B------:R-:W4:Y:S01]  /*34ae0*/  LDL.LU R4, [R1+0xdc] ;  /* 0x0000dc0001047983 */ /* 0x000f220000300800 */
[----:B------:R-:W4:Y:S01]  /*34af0*/  LDL.LU R5, [R1+0xbc] ;  /* 0x0000bc0001057983 */ /* 0x000f220000300800 */
[----:B------:R-:W4:Y:S02]  /*34b00*/  LDL.LU R2, [R1+0xb4] ;  /* 0x0000b40001027983 */ /* 0x000f240000300800 */
[----:B------:R-:W4:Y:S02]  /*34b10*/  LDL.LU R3, [R1+0xac] ;  /* 0x0000ac0001037983 */ /* 0x000f240000300800 */
[----:B------:R-:W4:Y:S01]  /*34b20*/  LDL.LU R13, [R1+0xa4] ;  /* 0x0000a400010d7983 */ /* 0x000f220000300800 */
[----:B------:R-:W4:Y:S04]  /*34b30*/  LDL.LU R15, [R1+0x9c] ;  /* 0x00009c00010f7983 */ /* 0x000f280000300800 */
[----:B--2---:R0:W-:Y:S01]  /*34b40*/  STS.U16 [R21+0x29000], R8 ;  /* 0x0290000815007388 */ /* 0x0041e20000000400 */
[----:B---3--:R1:W-:Y:S02]  /*34b50*/  STS.U16 [R21+0x29800], R10 ;  /* 0x0298000a15007388 */ /* 0x0083e40000000400 */
[----:B------:R2:W-:Y:S02]  /*34b60*/  STS.U16 [R21+0x2a000], R11 ;  /* 0x02a0000b15007388 */ /* 0x0005e40000000400 */
[----:B----4-:R3:W-:Y:S01]  /*34b70*/  STS.U16 [R21+0x2a800], R28 ;  /* 0x02a8001c15007388 */ /* 0x0107e20000000400 */
[----:B------:R4:W-:Y:S01]  /*34b80*/  STS.U16 [R21+0x2b000], R29 ;  /* 0x02b0001d15007388 */ /* 0x0009e20000000400 */
[----:B------:R-:W-:Y:S02]  /*34b90*/  STS.U16 [R21+0x2b800], R19 ;  /* 0x02b8001315007388 */ /* 0x000fe40000000400 */
[----:B------:R-:W-:Y:S02]  /*34ba0*/  STS.U16 [R21+0x2c000], R18 ;  /* 0x02c0001215007388 */ /* 0x000fe40000000400 */
[----:B------:R4:W-:Y:S01]  /*34bb0*/  STS.U16 [R21+0x2c800], R7 ;  /* 0x02c8000715007388 */ /* 0x0009e20000000400 */
[----:B0-----:R-:W4:Y:S01]  /*34bc0*/  LDL.LU R8, [R1+0x3d10] ;  /* 0x003d100001087983 */ /* 0x001f220000300800 */
[----:B-1----:R-:W4:Y:S02]  /*34bd0*/  LDL.LU R10, [R1+0x3d0c] ;  /* 0x003d0c00010a7983 */ /* 0x002f240000300800 */
[----:B--2---:R-:W2:Y:S01]  /*34be0*/  LDL.LU R11, [R1+0x3d08] ;  /* 0x003d0800010b7983 */ /* 0x004ea20000300800 */
[----:B---3--:R-:W3:Y:S04]  /*34bf0*/  LDL.LU R28, [R1+0x3d04] ;  /* 0x003d0400011c7983 */ /* 0x008ee80000300800 */
[----:B----4-:R-:W4:Y:S04]  /*34c00*/  LDL.LU R29, [R1+0x3d00] ;  /* 0x003d0000011d7983 */ /* 0x010f280000300800 */
[----:B------:R-:W0:Y:S01]  /*34c10*/  S2R R7, SR_TID.X ;  /* 0x0000000000077919 */ /* 0x000e220000002100 */
[----:B------:R-:W2:Y:S02]  /*34c20*/  LDL.LU R19, [R1+0x3cfc] ;  /* 0x003cfc0001137983 */ /* 0x000ea40000300800 */
[----:B------:R-:W2:Y:S01]  /*34c30*/  LDL.LU R18, [R1+0x3cf8] ;  /* 0x003cf80001127983 */ /* 0x000ea20000300800 */
[----:B------:R1:W-:Y:S01]  /*34c40*/  STS.U16 [R21+0x2d000], R17 ;  /* 0x02d0001115007388 */ /* 0x0003e20000000400 */
[----:B------:R1:W-:Y:S02]  /*34c50*/  STS.U16 [R21+0x2d800], R16 ;  /* 0x02d8001015007388 */ /* 0x0003e40000000400 */
[----:B------:R1:W-:Y:S02]  /*34c60*/  STS.U16 [R21+0x2e000], R23 ;  /* 0x02e0001715007388 */ /* 0x0003e40000000400 */
[----:B------:R0:W-:Y:S01]  /*34c70*/  STS.U16 [R21+0x2e800], R22 ;  /* 0x02e8001615007388 */ /* 0x0001e20000000400 */
[----:B-1----:R-:W2:Y:S01]  /*34c80*/  LDL.LU R17, [R1+0x3cf4] ;  /* 0x003cf40001117983 */ /* 0x002ea20000300800 */
[----:B------:R-:W2:Y:S02]  /*34c90*/  LDL.LU R16, [R1+0x3cf0] ;  /* 0x003cf00001107983 */ /* 0x000ea40000300800 */
[----:B------:R-:W2:Y:S01]  /*34ca0*/  LDL.LU R23, [R1+0x3cec] ;  /* 0x003cec0001177983 */ /* 0x000ea20000300800 */
[----:B0-----:R-:W-:-:S04]  /*34cb0*/  LOP3.LUT P0, RZ, R7, 0x80, RZ, 0xc0, !PT ;  /* 0x0000008007ff7812 */ /* 0x001fc8000780c0ff */
[----:B------:R-:W-:-:S04]  /*34cc0*/  SEL R7, RZ, 0x110, !P0 ;  /* 0x00000110ff077807 */ /* 0x000fc80004000000 */
[----:B------:R-:W-:Y:S02]  /*34cd0*/  LOP3.LUT R7, R7, R20, RZ, 0x3c, !PT ;  /* 0x0000001407077212 */ /* 0x000fe400078e3cff */
[----:B------:R-:W2:Y:S01]  /*34ce0*/  LDL.LU R20, [R1+0x3ce8] ;  /* 0x003ce80001147983 */ /* 0x000ea20000300800 */
[----:B------:R-:W2:Y:S01]  /*34cf0*/  LDL.LU R22, [R1+0x3ce4] ;  /* 0x003ce40001167983 */ /* 0x000ea20000300800 */
[----:B------:R-:W-:Y:S02]  /*34d00*/  LOP3.LUT R7, R7, 0x20, RZ, 0x3c, !PT ;  /* 0x0000002007077812 */ /* 0x000fe400078e3cff */
[----:B--2---:R0:W-:Y:S01]  /*34d10*/  STS.U16 [R21+0x2f000], R22 ;  /* 0x02f0001615007388 */ /* 0x0041e20000000400 */
[----:B------:R1:W-:Y:S02]  /*34d20*/  STS.U16 [R21+0x2f800], R20 ;  /* 0x02f8001415007388 */ /* 0x0003e40000000400 */
[----:B------:R2:W-:Y:S02]  /*34d30*/  STS.U16 [R7+0x20200], R27 ;  /* 0x0202001b07007388 */ /* 0x0005e40000000400 */
[----:B------:R2:W-:Y:S01]  /*34d40*/  STS.U16 [R7+0x20a00], R26 ;  /* 0x020a001a07007388 */ /* 0x0005e20000000400 */
[----:B------:R3:W-:Y:S01]  /*34d50*/  STS.U16 [R7+0x21200], R25 ;  /* 0x0212001907007388 */ /* 0x0007e20000000400 */
[----:B------:R3:W-:Y:S03]  /*34d60*/  STS.U16 [R7+0x21a00], R24 ;  /* 0x021a001807007388 */ /* 0x0007e60000000400 */
[----:B0-----:R-:W4:Y:S01]  /*34d70*/  LDL.LU R22, [R1+0x3ce0] ;  /* 0x003ce00001167983 */ /* 0x001f220000300800 */
[----:B-1----:R-:W4:Y:S02]  /*34d80*/  LDL.LU R21, [R1+0x3cdc] ;  /* 0x003cdc0001157983 */ /* 0x002f240000300800 */
[----:B------:R-:W4:Y:S02]  /*34d90*/  LDL.LU R20, [R1+0x3cd8] ;  /* 0x003cd80001147983 */ /* 0x000f240000300800 */
[----:B--2---:R-:W2:Y:S01]  /*34da0*/  LDL.LU R27, [R1+0x3cd4] ;  /* 0x003cd400011b7983 */ /* 0x004ea20000300800 */
[----:B------:R-:W2:Y:S01]  /*34db0*/  LDL.LU R26, [R1+0x3cd0] ;  /* 0x003cd000011a7983 */ /* 0x000ea20000300800 */
[----:B---3--:R-:W3:Y:S02]  /*34dc0*/  LDL.LU R25, [R1+0x3ccc] ;  /* 0x003ccc0001197983 */ /* 0x008ee40000300800 */
[----:B------:R-:W2:Y:S01]  /*34dd0*/  LDL.LU R24, [R1+0x3cc8] ;  /* 0x003cc80001187983 */ /* 0x000ea20000300800 */
[----:B------:R-:W-:Y:S01]  /*34de0*/  STS.U16 [R7+0x22200], R14 ;  /* 0x0222000e07007388 */ /* 0x000fe20000000400 */
[----:B------:R-:W-:Y:S02]  /*34df0*/  STS.U16 [R7+0x22a00], R6 ;  /* 0x022a000607007388 */ /* 0x000fe40000000400 */
[----:B------:R-:W-:Y:S02]  /*34e00*/  STS.U16 [R7+0x23200], R9 ;  /* 0x0232000907007388 */ /* 0x000fe40000000400 */
[----:B------:R-:W-:Y:S01]  /*34e10*/  STS.U16 [R7+0x23a00], R4 ;  /* 0x023a000407007388 */ /* 0x000fe20000000400 */
[----:B------:R-:W-:Y:S01]  /*34e20*/  STS.U16 [R7+0x24200], R5 ;  /* 0x0242000507007388 */ /* 0x000fe20000000400 */
[----:B------:R-:W-:Y:S02]  /*34e30*/  STS.U16 [R7+0x24a00], R2 ;  /* 0x024a000207007388 */ /* 0x000fe40000000400 */
[----:B------:R-:W-:Y:S02]  /*34e40*/  STS.U16 [R7+0x25200], R3 ;  /* 0x0252000307007388 */ /* 0x000fe40000000400 */
[----:B------:R-:W-:Y:S01]  /*34e50*/  STS.U16 [R7+0x25a00], R13 ;  /* 0x025a000d07007388 */ /* 0x000fe20000000400 */
[----:B------:R-:W-:Y:S04]  /*34e60*/  STS.U16 [R7+0x26200], R15 ;  /* 0x0262000f07007388 */ /* 0x000fe80000000400 */
[----:B--2---:R0:W-:Y:S01]  /*34e70*/  STS.U16 [R7+0x26a00], R24 ;  /* 0x026a001807007388 */ /* 0x0041e20000000400 */
[----:B---3--:R1:W-:Y:S02]  /*34e80*/  STS.U16 [R7+0x27200], R25 ;  /* 0x0272001907007388 */ /* 0x0083e40000000400 */
[----:B------:R2:W-:Y:S02]  /*34e90*/  STS.U16 [R7+0x27a00], R26 ;  /* 0x027a001a07007388 */ /* 0x0005e40000000400 */
[----:B------:R3:W-:Y:S01]  /*34ea0*/  STS.U16 [R7+0x28200], R27 ;  /* 0x0282001b07007388 */ /* 0x0007e20000000400 */
[----:B----4-:R4:W-:Y:S01]  /*34eb0*/  STS.U16 [R7+0x28a00], R20 ;  /* 0x028a001407007388 */ /* 0x0109e20000000400 */
[----:B------:R4:W-:Y:S03]  /*34ec0*/  STS.U16 [R7+0x29200], R21 ;  /* 0x0292001507007388 */ /* 0x0009e60000000400 */
[----:B0-----:R-:W5:Y:S01]  /*34ed0*/  LDL.LU R24, [R1+0x3cc4] ;  /* 0x003cc40001187983 */ /* 0x001f620000300800 */
[----:B-1----:R-:W5:Y:S02]  /*34ee0*/  LDL.LU R25, [R1+0x3cc0] ;  /* 0x003cc00001197983 */ /* 0x002f640000300800 */
[----:B--2---:R-:W2:Y:S02]  /*34ef0*/  LDL.LU R26, [R1+0x3cbc] ;  /* 0x003cbc00011a7983 */ /* 0x004ea40000300800 */
[----:B---3--:R-:W3:Y:S01]  /*34f00*/  LDL.LU R27, [R1+0x3cb8] ;  /* 0x003cb800011b7983 */ /* 0x008ee20000300800 */
[----:B----4-:R-:W4:Y:S01]  /*34f10*/  LDL.LU R20, [R1+0x3cb4] ;  /* 0x003cb40001147983 */ /* 0x010f220000300800 */
[----:B------:R-:W3:Y:S03]  /*34f20*/  LDL.LU R21, [R1+0x3cb0] ;  /* 0x003cb00001157983 */ /* 0x000ee60000300800 */
[----:B------:R0:W-:Y:S01]  /*34f30*/  STS.U16 [R7+0x29a00], R22 ;  /* 0x029a001607007388 */ /* 0x0001e20000000400 */
[----:B------:R1:W-:Y:S02]  /*34f40*/  STS.U16 [R7+0x2a200], R23 ;  /* 0x02a2001707007388 */ /* 0x0003e40000000400 */
[----:B------:R1:W-:Y:S02]  /*34f50*/  STS.U16 [R7+0x2aa00], R16 ;  /* 0x02aa001007007388 */ /* 0x0003e40000000400 */
[----:B------:R1:W-:Y:S01]  /*34f60*/  STS.U16 [R7+0x2b200], R17 ;  /* 0x02b2001107007388 */ /* 0x0003e20000000400 */
[----:B0-----:R-:W3:Y:S01]  /*34f70*/  LDL.LU R22, [R1+0x3cac] ;  /* 0x003cac0001167983 */ /* 0x001ee20000300800 */
[----:B-1----:R-:W3:Y:S02]  /*34f80*/  LDL.LU R23, [R1+0x3ca8] ;  /* 0x003ca80001177983 */ /* 0x002ee40000300800 */
[----:B------:R-:W3:Y:S02]  /*34f90*/  LDL.LU R16, [R1+0x3ca4] ;  /* 0x003ca40001107983 */ /* 0x000ee40000300800 */
[----:B------:R-:W4:Y:S01]  /*34fa0*/  LDL.LU R17, [R1+0x3ca0] ;  /* 0x003ca00001117983 */ /* 0x000f220000300800 */
[----:B------:R0:W-:Y:S01]  /*34fb0*/  STS.U16 [R7+0x2ba00], R18 ;  /* 0x02ba001207007388 */ /* 0x0001e20000000400 */
[----:B------:R1:W-:Y:S03]  /*34fc0*/  STS.U16 [R7+0x2c200], R19 ;  /* 0x02c2001307007388 */ /* 0x0003e60000000400 */
[----:B0-----:R-:W4:Y:S01]  /*34fd0*/  LDL.LU R18, [R1+0x3c9c] ;  /* 0x003c9c0001127983 */ /* 0x001f220000300800 */
[----:B-1----:R-:W4:Y:S02]  /*34fe0*/  LDL.LU R19, [R1+0x3c98] ;  /* 0x003c980001137983 */ /* 0x002f240000300800 */
[----:B------:R0:W-:Y:S02]  /*34ff0*/  STS.U16 [R7+0x2ca00], R29 ;  /* 0x02ca001d07007388 */ /* 0x0001e40000000400 */
[----:B------:R1:W-:Y:S01]  /*35000*/  STS.U16 [R7+0x2d200], R28 ;  /* 0x02d2001c07007388 */ /* 0x0003e20000000400 */
[----:B------:R-:W-:Y:S04]  /*35010*/  STS.U16 [R7+0x2da00], R11 ;  /* 0x02da000b07007388 */ /* 0x000fe80000000400 */
[----:B------:R-:W4:Y:S04]  /*35020*/  LDL R14, [R1+0x34] ;  /* 0x00003400010e7983 */ /* 0x000f280000100800 */
[----:B0-----:R-:W4:Y:S04]  /*35030*/  LDL R29, [R1+0x38] ;  /* 0x00003800011d7983 */ /* 0x001f280000100800 */
[----:B-1----:R-:W4:Y:S01]  /*35040*/  LDL R28, [R1+0x30] ;  /* 0x00003000011c7983 */ /* 0x002f220000100800 */
[----:B------:R-:W-:Y:S02]  /*35050*/  STS.U16 [R7+0x2e200], R10 ;  /* 0x02e2000a07007388 */ /* 0x000fe40000000400 */
[----:B------:R-:W-:Y:S02]  /*35060*/  STS.U16 [R7+0x2ea00], R8 ;  /* 0x02ea000807007388 */ /* 0x000fe40000000400 */
[----:B------:R0:W-:Y:S01]  /*35070*/  STS.U16 [R7+0x2f200], R0 ;  /* 0x02f2000007007388 */ /* 0x0001e20000000400 */
[----:B-----5:R1:W-:Y:S01]  /*35080*/  STL [R1+0x3b80], R24 ;  /* 0x003b801801007387 */ /* 0x0203e20000100800 */
[----:B------:R-:W-:Y:S02]  /*35090*/  STL [R1+0x3b84], R25 ;  /* 0x003b841901007387 */ /* 0x000fe40000100800 */
[----:B0-----:R-:W5:Y:S02]  /*350a0*/  LDL R7, [R1+0x3c] ;  /* 0x00003c0001077983 */ /* 0x001f640000100800 */
[----:B--2---:R-:W-:-:S02]  /*350b0*/  FMUL R0, R26, c[0x0][0x188] ;  /* 0x000062001a007a20 */ /* 0x004fc40000400000 */
[----:B------:R-:W-:Y:S01]  /*350c0*/  FMUL R4, R24, c[0x0][0x188] ;  /* 0x0000620018047a20 */ /* 0x000fe20000400000 */
[----:B------:R-:W2:Y:S04]  /*350d0*/  LDL R8, [R1+0x5e0] ;  /* 0x0005e00001087983 */ /* 0x000ea80000100800 */
[----:B------:R-:W2:Y:S04]  /*350e0*/  LDL R10, [R1+0x5e8] ;  /* 0x0005e800010a7983 */ /* 0x000ea80000100800 */
[----:B------:R-:W2:Y:S04]  /*350f0*/  LDL R11, [R1+0x5c4] ;  /* 0x0005c400010b7983 */ /* 0x000ea80000100800 */
[----:B-1----:R-:W2:Y:S04]  /*35100*/  LDL R24, [R1+0x5c8] ;  /* 0x0005c80001187983 */ /* 0x002ea80000100800 */
[----:B------:R-:W2:Y:S04]  /*35110*/  LDL R9, [R1+0x5cc] ;  /* 0x0005cc0001097983 */ /* 0x000ea80000100800 */
[----:B------:R-:W2:Y:S04]  /*35120*/  LDL R13, [R1+0x5e4] ;  /* 0x0005e400010d7983 */ /* 0x000ea80000100800 */
[----:B------:R-:W2:Y:S01]  /*35130*/  LDL R15, [R1+0x5ec] ;  /* 0x0005ec00010f7983 */ /* 0x000ea20000100800 */
[----:B---3--:R-:W-:-:S02]  /*35140*/  FMUL R2, R16, c[0x0][0x188] ;  /* 0x0000620010027a20 */ /* 0x008fc40000400000 */
[----:B----4-:R-:W-:-:S05]  /*35150*/  FMUL R3, R17, c[0x0][0x188] ;  /* 0x0000620011037a20 */ /* 0x010fca0000400000 */
[----:B------:R-:W-:Y:S01]  /*35160*/  FMNMX R2, R2, R3, !PT ;  /* 0x0000000302027209 */ /* 0x000fe20007800000 */
[----:B------:R-:W-:Y:S02]  /*35170*/  FMUL R3, R18, c[0x0][0x188] ;  /* 0x0000620012037a20 */ /* 0x000fe40000400000 */
[----:B------:R-:W-:Y:S01]  /*35180*/  FMUL R6, R19, c[0x0][0x188] ;  /* 0x0000620013067a20 */ /* 0x000fe20000400000 */
[----:B------:R-:W-:Y:S04]  /*35190*/  STL [R1+0x3b94], R26 ;  /* 0x003b941a01007387 */ /* 0x000fe80000100800 */
[----:B------:R-:W-:Y:S01]  /*351a0*/  FMNMX R3, R3, R6, !PT ;  /* 0x0000000603037209 */ /* 0x000fe20007800000 */
[----:B------:R-:W-:Y:S01]  /*351b0*/  FMUL R6, R27, c[0x0][0x188] ;  /* 0x000062001b067a20 */ /* 0x000fe20000400000 */
[----:B------:R-:W-:Y:S01]  /*351c0*/  STL [R1+0x3b68], R27 ;  /* 0x003b681b01007387 */ /* 0x000fe20000100800 */
[----:B------:R-:W-:Y:S02]  /*351d0*/  STL [R1+0x3c7c], R20 ;  /* 0x003c7c1401007387 */ /* 0x000fe40000100800 */
[----:B------:R0:W-:Y:S01]  /*351e0*/  STL [R1+0x3c68], R22 ;  /* 0x003c681601007387 */ /* 0x0001e20000100800 */
[----:B------:R-:W-:Y:S01]  /*351f0*/  FMNMX R0, R0, R6, !PT ;  /* 0x0000000600007209 */ /* 0x000fe20007800000 */
[----:B------:R-:W-:-:S02]  /*35200*/  FMUL R6, R22, c[0x0][0x188] ;  /* 0x0000620016067a20 */ /* 0x000fc40000400000 */
[----:B0-----:R-:W3:Y:S01]  /*35210*/  LDL R22, [R1+0x5c0] ;  /* 0x0005c00001167983 */ /* 0x001ee20000100800 */
[----:B------:R-:W-:Y:S02]  /*35220*/  STL [R1+0x3c80], R21 ;  /* 0x003c801501007387 */ /* 0x000fe40000100800 */
[----:B------:R-:W-:Y:S02]  /*35230*/  STL [R1+0x3c6c], R23 ;  /* 0x003c6c1701007387 */ /* 0x000fe40000100800 */
[----:B------:R-:W4:Y:S01]  /*35240*/  LDL R27, [R1+0x5b8] ;  /* 0x0005b800011b7983 */ /* 0x000f220000100800 */
[----:B------:R-:W-:Y:S01]  /*35250*/  FMNMX R3, R6, R3, !PT ;  /* 0x0000000306037209 */ /* 0x000fe20007800000 */
[----:B------:R-:W-:Y:S02]  /*35260*/  FMUL R5, R25, c[0x0][0x188] ;  /* 0x0000620019057a20 */ /* 0x000fe40000400000 */
[----:B------:R-:W-:Y:S01]  /*35270*/  FMUL R6, R29, c[0x0][0x188] ;  /* 0x000062001d067a20 */ /* 0x000fe20000400000 */
[----:B------:R-:W4:Y:S04]  /*35280*/  LDL R25, [R1+0x5d8] ;  /* 0x0005d80001197983 */ /* 0x000f280000100800 */
[----:B------:R-:W4:Y:S04]  /*35290*/  LDL R29, [R1+0x5bc] ;  /* 0x0005bc00011d7983 */ /* 0x000f280000100800 */
[----:B------:R-:W4:Y:S01]  /*352a0*/  LDL R26, [R1+0x5d0] ;  /* 0x0005d000011a7983 */ /* 0x000f220000100800 */
[----:B------:R-:W-:Y:S01]  /*352b0*/  FMNMX R0, R6, R0, !PT ;  /* 0x0000000006007209 */ /* 0x000fe20007800000 */
[----:B------:R-:W-:Y:S01]  /*352c0*/  FMUL R6, R23, c[0x0][0x188] ;  /* 0x0000620017067a20 */ /* 0x000fe20000400000 */
[----:B------:R-:W-:-:S04]  /*352d0*/  FMNMX R4, R4, R5, !PT ;  /* 0x0000000504047209 */ /* 0x000fc80007800000 */
[----:B------:R-:W-:Y:S01]  /*352e0*/  FMNMX R3, R6, R3, !PT ;  /* 0x0000000306037209 */ /* 0x000fe20007800000 */
[----:B------:R-:W-:Y:S02]  /*352f0*/  FMUL R5, R20, c[0x0][0x188] ;  /* 0x0000620014057a20 */ /* 0x000fe40000400000 */
[----:B------:R-:W4:Y:S03]  /*35300*/  LDL R20, [R1+0x5b0] ;  /* 0x0005b00001147983 */ /* 0x000f260000100800 */
[----:B------:R-:W-:Y:S01]  /*35310*/  FMNMX R2, R5, R2, !PT ;  /* 0x0000000205027209 */ /* 0x000fe20007800000 */
[----:B------:R-:W-:Y:S02]  /*35320*/  FMUL R5, R28, c[0x0][0x188] ;  /* 0x000062001c057a20 */ /* 0x000fe40000400000 */
[----:B------:R-:W4:Y:S03]  /*35330*/  LDL R28, [R1+0x5b4] ;  /* 0x0005b400011c7983 */ /* 0x000f260000100800 */
[----:B------:R-:W-:Y:S01]  /*35340*/  FMNMX R4, R5, R4, !PT ;  /* 0x0000000405047209 */ /* 0x000fe20007800000 */
[----:B------:R-:W-:-:S05]  /*35350*/  FMUL R5, R21, c[0x0][0x188] ;  /* 0x0000620015057a20 */ /* 0x000fca0000400000 */
[----:B------:R-:W-:Y:S01]  /*35360*/  FMNMX R2, R5, R2, !PT ;  /* 0x0000000205027209 */ /* 0x000fe20007800000 */
[----:B------:R-:W-:Y:S02]  /*35370*/  FMUL R5, R14, c[0x0][0x188] ;  /* 0x000062000e057a20 */ /* 0x000fe40000400000 */
[----:B------:R-:W4:Y:S03]  /*35380*/  LDL R14, [R1+0x5d4] ;  /* 0x0005d400010e7983 */ /* 0x000f260000100800 */
[----:B------:R-:W-:Y:S01]  /*35390*/  FMNMX R4, R5, R4, !PT ;  /* 0x0000000405047209 */ /* 0x000fe20007800000 */
[----:B-----5:R-:W-:Y:S02]  /*353a0*/  FMUL R6, R7, c[0x0][0x188] ;  /* 0x0000620007067a20 */ /* 0x020fe40000400000 */
[----:B------:R-:W5:Y:S03]  /*353b0*/  LDL R7, [R1+0x5dc] ;  /* 0x0005dc0001077983 */ /* 0x000f660000100800 */
[----:B------:R-:W-:Y:S01]  /*353c0*/  FMNMX R0, R6, R0, !PT ;  /* 0x0000000006007209 */ /* 0x000fe20007800000 */
[----:B--2---:R-:W-:-:S02]  /*353d0*/  FMUL R6, R24, c[0x0][0x188] ;  /* 0x0000620018067a20 */ /* 0x004fc40000400000 */
[----:B------:R-:W2:Y:S03]  /*353e0*/  LDL R24, [R1+0x838] ;  /* 0x0008380001187983 */ /* 0x000ea60000100800 */
[----:B------:R-:W-:Y:S01]  /*353f0*/  FMNMX R3, R6, R3, !PT ;  /* 0x0000000306037209 */ /* 0x000fe20007800000 */
[----:B------:R-:W-:Y:S02]  /*35400*/  FMUL R6, R10, c[0x0][0x188] ;  /* 0x000062000a067a20 */ /* 0x000fe40000400000 */
[----:B------:R-:W2:Y:S03]  /*35410*/  LDL R10, [R1+0x858] ;  /* 0x00085800010a7983 */ /* 0x000ea60000100800 */
[----:B------:R-:W-:Y:S01]  /*35420*/  FMNMX R0, R6, R0, !PT ;  /* 0x0000000006007209 */ /* 0x000fe20007800000 */
[----:B------:R-:W-:-:S02]  /*35430*/  FMUL R6, R9, c[0x0][0x188] ;  /* 0x0000620009067a20 */ /* 0x000fc40000400000 */
[----:B------:R-:W2:Y:S03]  /*35440*/  LDL R9, [R1+0x83c] ;  /* 0x00083c0001097983 */ /* 0x000ea60000100800 */
[----:B------:R-:W-:Y:S01]  /*35450*/  FMNMX R3, R6, R3, !PT ;  /* 0x0000000306037209 */ /* 0x000fe20007800000 */
[----:B------:R-:W-:Y:S02]  /*35460*/  FMUL R6, R15, c[0x0][0x188] ;  /* 0x000062000f067a20 */ /* 0x000fe40000400000 */
[----:B------:R-:W2:Y:S01]  /*35470*/  LDL R15, [R1+0x85c] ;  /* 0x00085c00010f7983 */ /* 0x000ea20000100800 */
[----:B---3--:R-:W-:-:S03]  /*35480*/  FMUL R5, R22, c[0x0][0x188] ;  /* 0x0000620016057a20 */ /* 0x008fc60000400000 */
[----:B------:R-:W3:Y:S02]  /*35490*/  LDL R22, [R1+0x830] ;  /* 0x0008300001167983 */ /* 0x000ee40000100800 */
[----:B------:R-:W-:Y:S01]  /*354a0*/  FMNMX R2, R5, R2, !PT ;  /* 0x0000000205027209 */ /* 0x000fe20007800000 */
[----:B------:R-:W-:Y:S02]  /*354b0*/  FMUL R5, R8, c[0x0][0x188] ;  /* 0x0000620008057a20 */ /* 0x000fe40000400000 */
[----:B------:R-:W3:Y:S03]  /*354c0*/  LDL R8, [R1+0x850] ;  /* 0x0008500001087983 */ /* 0x000ee60000100800 */
[----:B------:R-:W-:Y:S01]  /*354d0*/  FMNMX R4, R5, R4, !PT ;  /* 0x0000000405047209 */ /* 0x000fe20007800000 */
[----:B------:R-:W-:Y:S02]  /*354e0*/  FMUL R5, R11, c[0x0][0x188] ;  /* 0x000062000b057a20 */ /* 0x000fe40000400000 */
[----:B------:R-:W3:Y:S03]  /*354f0*/  LDL R11, [R1+0x834] ;  /* 0x00083400010b7983 */ /* 0x000ee60000100800 */
[----:B------:R-:W-:Y:S01]  /*35500*/  FMNMX R2, R5, R2, !PT ;  /* 0x0000000205027209 */ /* 0x000fe20007800000 */
[----:B------:R-:W-:-:S02]  /*35510*/  FMUL R5, R13, c[0x0][0x188] ;  /* 0x000062000d057a20 */ /* 0x000fc40000400000 */
[----:B------:R-:W3:Y:S01]  /*35520*/  LDL R13, [R1+0x854] ;  /* 0x00085400010d7983 */ /* 0x000ee20000100800 */
[----:B------:R-:W-:Y:S01]  /*35530*/  FMNMX R0, R6, R0, !PT ;  /* 0x0000000006007209 */ /* 0x000fe20007800000 */
[----:B----4-:R-:W-:Y:S02]  /*35540*/  FMUL R6, R27, c[0x0][0x188] ;  /* 0x000062001b067a20 */ /* 0x010fe40000400000 */
[----:B------:R-:W4:Y:S03]  /*35550*/  LDL R27, [R1+0x828] ;  /* 0x00082800011b7983 */ /* 0x000f260000100800 */
[----:B------:R-:W-:Y:S01]  /*35560*/  FMNMX R3, R6, R3, !PT ;  /* 0x0000000306037209 */ /* 0x000fe20007800000 */
[----:B------:R-:W-:Y:S02]  /*35570*/  FMUL R6, R25, c[0x0][0x188] ;  /* 0x0000620019067a20 */ /* 0x000fe40000400000 */
[----:B------:R-:W4:Y:S03]  /*35580*/  LDL R25, [R1+0x848] ;  /* 0x0008480001197983 */ /* 0x000f260000100800 */
[----:B------:R-:W-:Y:S01]  /*35590*/  FMNMX R0, R6, R0, !PT ;  /* 0x0000000006007209 */ /* 0x000fe20007800000 */
[----:B------:R-:W-:-:S02]  /*355a0*/  FMUL R6, R29, c[0x0][0x188] ;  /* 0x000062001d067a20 */ /* 0x000fc40000400000 */
[----:B------:R-:W4:Y:S03]  /*355b0*/  LDL R29, [R1+0x82c] ;  /* 0x00082c00011d7983 */ /* 0x000f260000100800 */
[----:B------:R-:W-:Y:S02]  /*355c0*/  FMNMX R3, R6, R3, !PT ;  /* 0x0000000306037209 */ /* 0x000fe40007800000 */
[----:B------:R-:W-:Y:S01]  /*355d0*/  FMNMX R4, R5, R4, !PT ;  /* 0x0000000405047209 */ /* 0x000fe20007800000 */
[----:B------:R-:W-:Y:S02]  /*355e0*/  FMUL R5, R20, c[0x0][0x188] ;  /* 0x0000620014057a20 */ /* 0x000fe40000400000 */
[----:B------:R-:W4:Y:S03]  /*355f0*/  LDL R20, [R1+0x820] ;  /* 0x0008200001147983 */ /* 0x000f260000100800 */
[----:B------:R-:W-:Y:S01]  /*35600*/  FMNMX R2, R5, R2, !PT ;  /* 0x0000000205027209 */ /* 0x000fe20007800000 */
[----:B------:R-:W-:-:S02]  /*35610*/  FMUL R5, R26, c[0x0][0x188] ;  /* 0x000062001a057a20 */ /* 0x000fc40000400000 */
[----:B------:R-:W4:Y:S03]  /*35620*/  LDL R26, [R1+0x840] ;  /* 0x00084000011a7983 */ /* 0x000f260000100800 */
[----:B------:R-:W-:Y:S01]  /*35630*/  FMNMX R4, R5, R4, !PT ;  /* 0x0000000405047209 */ /* 0x000fe20007800000 */
[----:B------:R-:W-:Y:S02]  /*35640*/  FMUL R5, R28, c[0x0][0x188] ;  /* 0x000062001c057a20 */ /* 0x000fe40000400000 */
[----:B------:R-:W4:Y:S03]  /*35650*/  LDL R28, [R1+0x824] ;  /* 0x00082400011c7983 */ /* 0x000f260000100800 */
[----:B------:R-:W-:Y:S01]  /*35660*/  FMNMX R2, R5, R2, !PT ;  /* 0x0000000205027209 */ /* 0x000fe20007800000 */
[----:B------:R-:W-:-:S02]  /*35670*/  FMUL R5, R14, c[0x0][0x188] ;  /* 0x000062000e057a20 */ /* 0x000fc40000400000 */
        /* <DEDUP_REMOVED lines=82> */
[----:B------:R-:W-:Y:S01]  /*35ba0*/  FMUL R6, R29, c[0x0][0x188] ;  /* 0x000062001d067a20 */ /* 0x000fe20000400000 */
[----:B------:R-:W-:Y:S01]  /*35bb0*/  FMNMX R4, R5, R4, !PT ;  /* 0x0000000405047209 */ /* 0x000fe20007800000 */
        /* <DEDUP_REMOVED lines=14> */
[----:B-----5:R-:W-:-:S02]  /*35ca0*/  FMUL R6, R7, c[0x0][0x188] ;  /* 0x0000620007067a20 */ /* 0x020fc40000400000 */
[----:B------:R-:W5:Y:S03]  /*35cb0*/  LDL R7, [R1+0x9ac] ;  /* 0x0009ac0001077983 */ /* 0x000f660000100800 */
[----:B------:R-:W-:Y:S01]  /*35cc0*/  FMNMX R0, R6, R0, !PT ;  /* 0x0000000006007209 */ /* 0x000fe20007800000 */
[----:B--2---:R-:W-:Y:S02]  /*35cd0*/  FMUL R6, R24, c[0x0][0x188] ;  /* 0x0000620018067a20 */ /* 0x004fe40000400000 */
[----:B------:R-:W2:Y:S03]  /*35ce0*/  LDL R24, [R1+0xa00] ;  /* 0x000a000001187983 */ /* 0x000ea60000100800 */
[----:B------:R-:W-:Y:S01]  /*35cf0*/  FMNMX R3, R6, R3, !PT ;  /* 0x0000000306037209 */ /* 0x000fe20007800000 */
[----:B------:R-:W-:-:S02]  /*35d00*/  FMUL R6, R10, c[0x0][0x188] ;  /* 0x000062000a067a20 */ /* 0x000fc40000400000 */
[----:B------:R-:W2:Y:S03]  /*35d10*/  LDL R10, [R1+0x9f0] ;  /* 0x0009f000010a7983 */ /* 0x000ea60000100800 */
[----:B------:R-:W-:Y:S01]  /*35d20*/  FMNMX R0, R6, R0, !PT ;  /* 0x0000000006007209 */ /* 0x000fe20007800000 */
[----:B------:R-:W-:Y:S02]  /*35d30*/  FMUL R6, R9, c[0x0][0x188] ;  /* 0x0000620009067a20 */ /* 0x000fe40000400000 */
[----:B------:R-:W2:Y:S03]  /*35d40*/  LDL R9, [R1+0x9e0] ;  /* 0x0009e00001097983 */ /* 0x000ea60000100800 */
[----:B------:R-:W-:Y:S01]  /*35d50*/  FMNMX R3, R6, R3, !PT ;  /* 0x0000000306037209 */ /* 0x000fe20007800000 */
[----:B------:R-:W-:-:S02]  /*35d60*/  FMUL R6, R15, c[0x0][0x188] ;  /* 0x000062000f067a20 */ /* 0x000fc40000400000 */
[----:B------:R-:W2:Y:S01]  /*35d70*/  LDL R15, [R1+0xa0c] ;  /* 0x000a0c00010f7983 */ /* 0x000ea20000100800 */
[----:B---3--:R-:W-:Y:S02]  /*35d80*/  FMUL R5, R22, c[0x0][0x188] ;  /* 0x0000620016057a20 */ /* 0x008fe40000400000 */
[----:B------:R-:W-:Y:S01]  /*35d90*/  FMNMX R0, R6, R0, !PT ;  /* 0x0000000006007209 */ /* 0x000fe20007800000 */
[----:B------:R-:W3:Y:S02]  /*35da0*/  LDL R22, [R1+0x9d8] ;  /* 0x0009d80001167983 */ /* 0x000ee40000100800 */
[----:B------:R-:W-:Y:S01]  /*35db0*/  FMNMX R2, R5, R2, !PT ;  /* 0x0000000205027209 */ /* 0x000fe20007800000 */
[----:B------:R-:W-:Y:S02]  /*35dc0*/  FMUL R5, R8, c[0x0][0x188] ;  /* 0x0000620008057a20 */ /* 0x000fe40000400000 */
[----:B------:R-:W3:Y:S03]  /*35dd0*/  LDL R8, [R1+0xa08] ;  /* 0x000a080001087983 */ /* 0x000ee60000100800 */
[----:B------:R-:W-:Y:S01]  /*35de0*/  FMNMX R4, R5, R4, !PT ;  /* 0x0000000405047209 */ /* 0x000fe20007800000 */
[----:B------:R-:W-:-:S02]  /*35df0*/  FMUL R5, R11, c[0x0][0x188] ;  /* 0x000062000b057a20 */ /* 0x000fc40000400000 */
[----:B------:R-:W3:Y:S03]  /*35e00*/  LDL R11, [R1+0x9f8] ;  /* 0x0009f800010b7983 */ /* 0x000ee60000100800 */
[----:B------:R-:W-:Y:S01]  /*35e10*/  FMNMX R2, R5, R2, !PT ;  /* 0x0000000205027209 */ /* 0x000fe20007800000 */
[----:B------:R-:W-:Y:S02]  /*35e20*/  FMUL R5, R13, c[0x0][0x188] ;  /* 0x000062000d057a20 */ /* 0x000fe40000400000 */
[----:B------:R-:W3:Y:S01]  /*35e30*/  LDL R13, [R1+0xa04] ;  /* 0x000a0400010d7983 */ /* 0x000ee20000100800 */
[----:B----4-:R-:W-:Y:S02]  /*35e40*/  FMUL R6, R27, c[0x0][0x188] ;  /* 0x000062001b067a20 */ /* 0x010fe40000400000 */
[----:B------:R-:W-:Y:S01]  /*35e50*/  FMNMX R4, R5, R4, !PT ;  /* 0x0000000405047209 */ /* 0x000fe20007800000 */
[----:B------:R-:W4:Y:S02]  /*35e60*/  LDL R27, [R1+0xa30] ;  /* 0x000a3000011b7983 */ /* 0x000f240000100800 */
        /* <DEDUP_REMOVED lines=20> */
[----:B------:R-:W-:Y:S01]  /*35fb0*/  FMUL R6, R14, c[0x0][0x188] ;  /* 0x000062000e067a20 */ /* 0x000fe20000400000 */
[----:B------:R-:W2:Y:S04]  /*35fc0*/  LDL R24, [R1+0xa90] ;  /* 0x000a900001187983 */ /* 0x000ea80000100800 */
[----:B------:R-:W2:Y:S01]  /*35fd0*/  LDL R14, [R1+0xa3c] ;  /* 0x000a3c00010e7983 */ /* 0x000ea20000100800 */
[----:B------:R-:W-:Y:S02]  /*35fe0*/  FMNMX R2, R5, R2, !PT ;  /* 0x0000000205027209 */ /* 0x000fe40007800000 */
[----:B------:R-:W-:Y:S01]  /*35ff0*/  FMNMX R0, R6, R0, !PT ;  /* 0x0000000006007209 */ /* 0x000fe20007800000 */
[----:B------:R-:W-:Y:S02]  /*36000*/  FMUL R6, R9, c[0x0][0x188] ;  /* 0x0000620009067a20 */ /* 0x000fe40000400000 */
[----:B------:R-:W2:Y:S01]  /*36010*/  LDL R9, [R1+0xa48] ;  /* 0x000a480001097983 */ /* 0x000ea20000100800 */
[----:B---3--:R-:W-:-:S03]  /*36020*/  FMUL R5, R8, c[0x0][0x188] ;  /* 0x0000620008057a20 */ /* 0x008fc60000400000 */
[----:B------:R-:W3:Y:S02]  /*36030*/  LDL R8, [R1+0xa98] ;  /* 0x000a980001087983 */ /* 0x000ee40000100800 */
[----:B------:R-:W-:Y:S01]  /*36040*/  FMNMX R5, R5, R3, !PT ;  /* 0x0000000305057209 */ /* 0x000fe20007800000 */
[----:B------:R-:W-:Y:S02]  /*36050*/  FMNMX R3, R6, R4, !PT ;  /* 0x0000000406037209 */ /* 0x000fe40007800000 */
[----:B------:R-:W-:Y:S02]  /*36060*/  FMUL R4, R15, c[0x0][0x188] ;  /* 0x000062000f047a20 */ /* 0x000fe40000400000 */
[----:B------:R-:W3:Y:S01]  /*36070*/  LDL R15, [R1+0xa4c] ;  /* 0x000a4c00010f7983 */ /* 0x000ee20000100800 */
[----:B------:R-:W-:-:S03]  /*36080*/  FMUL R6, R13, c[0x0][0x188] ;  /* 0x000062000d067a20 */ /* 0x000fc60000400000 */
[----:B------:R-:W3:Y:S01]  /*36090*/  LDL R13, [R1+0xa44] ;  /* 0x000a4400010d7983 */ /* 0x000ee20000100800 */
[----:B------:R-:W-:Y:S01]  /*360a0*/  FMNMX R4, R4, R5, !PT ;  /* 0x0000000504047209 */ /* 0x000fe20007800000 */
[----:B------:R-:W-:Y:S01]  /*360b0*/  FMUL R5, R11, c[0x0][0x188] ;  /* 0x000062000b057a20 */ /* 0x000fe20000400000 */
[----:B------:R-:W-:Y:S01]  /*360c0*/  FMNMX R2, R6, R2, !PT ;  /* 0x0000000206027209 */ /* 0x000fe20007800000 */
[----:B------:R-:W3:Y:S03]  /*360d0*/  LDL R11, [R1+0xa80] ;  /* 0x000a8000010b7983 */ /* 0x000ee60000100800 */
[----:B------:R-:W-:Y:S01]  /*360e0*/  FMNMX R4, R5, R4, !PT ;  /* 0x0000000405047209 */ /* 0x000fe20007800000 */
[----:B------:R-:W-:Y:S02]  /*360f0*/  FMUL R6, R10, c[0x0][0x188] ;  /* 0x000062000a067a20 */ /* 0x000fe40000400000 */
[----:B------:R-:W3:Y:S03]  /*36100*/  LDL R10, [R1+0xa94] ;  /* 0x000a9400010a7983 */ /* 0x000ee60000100800 */
[----:B------:R-:W-:Y:S01]  /*36110*/  FMNMX R2, R6, R2, !PT ;  /* 0x0000000206027209 */ /* 0x000fe20007800000 */
[----:B----4-:R-:W-:-:S02]  /*36120*/  FMUL R6, R28, c[0x0][0x188] ;  /* 0x000062001c067a20 */ /* 0x010fc40000400000 */
        /* <DEDUP_REMOVED lines=14> */
[----:B------:R-:W-:Y:S02]  /*36210*/  FMUL R5, R26, c[0x0][0x188] ;  /* 0x000062001a057a20 */ /* 0x000fe40000400000 */
        /* <DEDUP_REMOVED lines=8> */
[----:B---3--:R-:W-:-:S02]  /*362a0*/  FMUL R5, R15, c[0x0][0x188] ;  /* 0x000062000f057a20 */ /* 0x008fc40000400000 */
[----:B------:R-:W3:Y:S01]  /*362b0*/  LDL R15, [R1+0x9ec] ;  /* 0x0009ec00010f7983 */ /* 0x000ee20000100800 */
[----:B------:R-:W-:-:S03]  /*362c0*/  FMUL R6, R13, c[0x0][0x188] ;  /* 0x000062000d067a20 */ /* 0x000fc60000400000 */
[----:B------:R-:W3:Y:S01]  /*362d0*/  LDL R13, [R1+0x9e4] ;  /* 0x0009e400010d7983 */ /* 0x000ee20000100800 */
[----:B------:R-:W-:Y:S01]  /*362e0*/  FMNMX R4, R5, R4, !PT ;  /* 0x0000000405047209 */ /* 0x000fe20007800000 */
[----:B------:R-:W-:-:S05]  /*362f0*/  FMUL R5, R8, c[0x0][0x188] ;  /* 0x0000620008057a20 */ /* 0x000fca0000400000 */
[----:B------:R-:W-:Y:S02]  /*36300*/  FMNMX R4, R5, R4, !PT ;  /* 0x0000000405047209 */ /* 0x000fe40007800000 */
        /* <DEDUP_REMOVED lines=8> */
[----:B------:R-:W3:Y:S03]  /*36390*/  LDL R11, [R1+0xa2c] ;  /* 0x000a2c00010b7983 */ /* 0x000ee60000100800 */
[----:B------:R-:W-:Y:S01]  /*363a0*/  FMNMX R2, R6, R2, !PT ;  /* 0x0000000206027209 */ /* 0x000fe20007800000 */
[----:B----4-:R-:W-:Y:S02]  /*363b0*/  FMUL R6, R29, c[0x0][0x188] ;  /* 0x000062001d067a20 */ /* 0x010fe40000400000 */
        /* <DEDUP_REMOVED lines=12> */
[----:B------:R-:W2:Y:S01]  /*36480*/  LDL R9, [R1+0x554] ;  /* 0x0005540001097983 */ /* 0x000ea20000100800 */
[----:B---3--:R-:W-:-:S03]  /*36490*/  FMUL R8, R15, c[0x0][0x188] ;  /* 0x000062000f087a20 */ /* 0x008fc60000400000 */
[----:B------:R-:W3:Y:S01]  /*364a0*/  LDL R15, [R1+0xa60] ;  /* 0x000a6000010f7983 */ /* 0x000ee20000100800 */
[----:B------:R-:W-:-:S03]  /*364b0*/  FMUL R2, R13, c[0x0][0x188] ;  /* 0x000062000d027a20 */ /* 0x000fc60000400000 */
[----:B------:R-:W3:Y:S01]  /*364c0*/  LDL R13, [R1+0xa1c] ;  /* 0x000a1c00010d7983 */ /* 0x000ee20000100800 */
[----:B------:R-:W-:Y:S02]  /*364d0*/  FMNMX R0, R4, R0, !PT ;  /* 0x0000000004007209 */ /* 0x000fe40007800000 */
[----:B------:R-:W0:Y:S01]  /*364e0*/  SHFL.BFLY PT, R4, R5, 0x2, 0x1f ;  /* 0x0c401f0005047f89 */ /* 0x000e2200000e0000 */
[----:B------:R-:W-:Y:S02]  /*364f0*/  FMNMX R3, R2, R3, !PT ;  /* 0x0000000302037209 */ /* 0x000fe40007800000 */
[----:B------:R-:W1:Y:S01]  /*36500*/  SHFL.BFLY PT, R2, R6, 0x2, 0x1f ;  /* 0x0c401f0006027f89 */ /* 0x000e6200000e0000 */
[----:B------:R-:W-:Y:S01]  /*36510*/  FMNMX R0, R8, R0, !PT ;  /* 0x0000000008007209 */ /* 0x000fe20007800000 */
[----:B------:R-:W-:-:S05]  /*36520*/  FMUL R8, R22, c[0x0][0x188] ;  /* 0x0000620016087a20 */ /* 0x000fca0000400000 */
[----:B------:R-:W-:Y:S01]  /*36530*/  FMNMX R0, R8, R0, !PT ;  /* 0x0000000008007209 */ /* 0x000fe20007800000 */
[----:B------:R-:W-:-:S05]  /*36540*/  FMUL R8, R27, c[0x0][0x188] ;  /* 0x000062001b087a20 */ /* 0x000fca0000400000 */
[----:B------:R-:W-:Y:S02]  /*36550*/  FMNMX R0, R8, R0, !PT ;  /* 0x0000000008007209 */ /* 0x000fe40007800000 */
[----:B0-----:R-:W-:Y:S01]  /*36560*/  FMNMX R4, R5, R4, !PT ;  /* 0x0000000405047209 */ /* 0x001fe20007800000 */
[----:B------:R-:W-:Y:S01]  /*36570*/  FMUL R5, R24, c[0x0][0x188] ;  /* 0x0000620018057a20 */ /* 0x000fe20000400000 */
[----:B-1----:R-:W-:Y:S01]  /*36580*/  FMNMX R2, R6, R2, !PT ;  /* 0x0000000206027209 */ /* 0x002fe20007800000 */
[----:B------:R-:W-:-:S05]  /*36590*/  FMUL R6, R25, c[0x0][0x188] ;  /* 0x0000620019067a20 */ /* 0x000fca0000400000 */
[----:B------:R-:W-:Y:S02]  /*365a0*/  FMNMX R6, R6, R0, !PT ;  /* 0x0000000006067209 */ /* 0x000fe40007800000 */
[----:B------:R-:W0:Y:S01]  /*365b0*/  SHFL.BFLY PT, R0, R4, 0x1, 0x1f ;  /* 0x0c201f0004007f89 */ /* 0x000e2200000e0000 */
[----:B------:R-:W-:-:S05]  /*365c0*/  FMUL R8, R11, c[0x0][0x188] ;  /* 0x000062000b087a20 */ /* 0x000fca0000400000 */
[----:B------:R-:W-:Y:S01]  /*365d0*/  FMNMX R6, R8, R6, !PT ;  /* 0x0000000608067209 */ /* 0x000fe20007800000 */
[----:B----4-:R-:W-:-:S05]  /*365e0*/  FMUL R8, R29, c[0x0][0x188] ;  /* 0x000062001d087a20 */ /* 0x010fca0000400000 */
[----:B------:R-:W-:Y:S02]  /*365f0*/  FMNMX R6, R8, R6, !PT ;  /* 0x0000000608067209 */ /* 0x000fe40007800000 */
[----:B0-----:R-:W-:Y:S01]  /*36600*/  FMNMX R4, R4, R0, !PT ;  /* 0x0000000004047209 */ /* 0x001fe20007800000 */
[----:B------:R-:W0:Y:S02]  /*36610*/  S2R R22, SR_TID.X ;  /* 0x0000000000167919 */ /* 0x000e240000002100 */
[C---:B0-----:R-:W-:Y:S02]  /*36620*/  LOP3.LUT P0, RZ, R22.reuse, 0x80, RZ, 0xc0, !PT ;  /* 0x0000008016ff7812 */ /* 0x041fe4000780c0ff */
[----:B------:R-:W-:Y:S02]  /*36630*/  LOP3.LUT P1, RZ, R22, 0x80, RZ, 0xc0, !PT ;  /* 0x0000008016ff7812 */ /* 0x000fe4000782c0ff */
[----:B------:R-:W-:Y:S01]  /*36640*/  SEL R22, RZ, 0x110, !P0 ;  /* 0x00000110ff167807 */ /* 0x000fe20004000000 */
[----:B-----5:R-:W-:-:S05]  /*36650*/  FMUL R7, R7, c[0x0][0x188] ;  /* 0x0000620007077a20 */ /* 0x020fca0000400000 */
[----:B------:R-:W-:Y:S01]  /*36660*/  FMNMX R3, R7, R3, !PT ;  /* 0x0000000307037209 */ /* 0x000fe20007800000 */
[----:B------:R-:W-:-:S05]  /*36670*/  FMUL R7, R20, c[0x0][0x188] ;  /* 0x0000620014077a20 */ /* 0x000fca0000400000 */
[----:B------:R-:W-:Y:S01]  /*36680*/  FMNMX R3, R7, R3, !PT ;  /* 0x0000000307037209 */ /* 0x000fe20007800000 */
[----:B------:R-:W-:-:S05]  /*36690*/  FMUL R7, R26, c[0x0][0x188] ;  /* 0x000062001a077a20 */ /* 0x000fca0000400000 */
[----:B------:R-:W-:-:S04]  /*366a0*/  FMNMX R3, R7, R3, !PT ;  /* 0x0000000307037209 */ /* 0x000fc80007800000 */
[----:B------:R-:W-:Y:S02]  /*366b0*/  FMNMX R3, R5, R3, !PT ;  /* 0x0000000305037209 */ /* 0x000fe40007800000 */
[----:B------:R-:W0:Y:S01]  /*366c0*/  SHFL.BFLY PT, R5, R2, 0x1, 0x1f ;  /* 0x0c201f0002057f89 */ /* 0x000e2200000e0000 */
[----:B------:R-:W-:-:S05]  /*366d0*/  FMUL R7, R28, c[0x0][0x188] ;  /* 0x000062001c077a20 */ /* 0x000fca0000400000 */
[----:B------:R-:W-:Y:S01]  /*366e0*/  FMNMX R3, R7, R3, !PT ;  /* 0x0000000307037209 */ /* 0x000fe20007800000 */
[----:B--2---:R-:W-:-:S05]  /*366f0*/  FMUL R7, R14, c[0x0][0x188] ;  /* 0x000062000e077a20 */ /* 0x004fca0000400000 */
[----:B------:R-:W-:Y:S02]  /*36700*/  FMNMX R3, R7, R3, !PT ;  /* 0x0000000307037209 */ /* 0x000fe40007800000 */
[----:B0-----:R-:W-:-:S04]  /*36710*/  FMNMX R5, R2, R5, !PT ;  /* 0x0000000502057209 */ /* 0x001fc80007800000 */
[----:B------:R-:W-:Y:S01]  /*36720*/  FMNMX R14, R5, R10, !PT ;  /* 0x0000000a050e7209 */ /* 0x000fe20007800000 */
[----:B------:R-:W-:Y:S02]  /*36730*/  FMNMX R10, R4, R9, !PT ;  /* 0x00000009040a7209 */ /* 0x000fe40007800000 */
[----:B---3--:R-:W-:Y:S02]  /*36740*/  FMUL R0, R15, c[0x0][0x188] ;  /* 0x000062000f007a20 */ /* 0x008fe40000400000 */
[----:B------:R-:W-:-:S03]  /*36750*/  FMUL R7, R13, c[0x0][0x188] ;  /* 0x000062000d077a20 */ /* 0x000fc60000400000 */
[----:B------:R-:W-:Y:S02]  /*36760*/  FMNMX R3, R0, R3, !PT ;  /* 0x0000000300037209 */ /* 0x000fe40007800000 */
[----:B------:R-:W-:Y:S01]  /*36770*/  FMNMX R2, R7, R6, !PT ;  /* 0x0000000607027209 */ /* 0x000fe20007800000 */
[--C-:B------:R-:W-:Y:S02]  /*36780*/  FFMA R0, R16, c[0x0][0x188], -R14.reuse ;  /* 0x0000620010007a23 */ /* 0x100fe4000000080e */
[----:B------:R-:W-:Y:S02]  /*36790*/  FFMA R4, R17, c[0x0][0x188], -R14 ;  /* 0x0000620011047a23 */ /* 0x000fe4000000080e */
[----:B------:R-:W-:Y:S01]  /*367a0*/  STL [R1+0x3c84], R2 ;  /* 0x003c840201007387 */ /* 0x000fe20000100800 */
[----:B------:R-:W2:Y:S02]  /*367b0*/  LDL.LU R27, [R1+0x204] ;  /* 0x00020400011b7983 */ /* 0x000ea40000300800 */
[----:B------:R-:W3:Y:S02]  /*367c0*/  LDL.LU R11, [R1+0x1d8] ;  /* 0x0001d800010b7983 */ /* 0x000ee40000300800 */
[----:B------:R-:W-:Y:S01]  /*367d0*/  STL [R1+0x3c88], R3 ;  /* 0x003c880301007387 */ /* 0x000fe20000100800 */
[----:B------:R-:W-:Y:S01]  /*367e0*/  STL [R1+0x980], R14 ;  /* 0x0009800e01007387 */ /* 0x000fe20000100800 */
[----:B------:R-:W-:Y:S03]  /*367f0*/  STL [R1+0x3c8c], R0 ;  /* 0x003c8c0001007387 */ /* 0x000fe60000100800 */
[----:B------:R-:W0:Y:S01]  /*36800*/  S2R R15, SR_TID.X ;  /* 0x00000000000f7919 */ /* 0x000e220000002100 */
[----:B------:R1:W-:Y:S02]  /*36810*/  STL [R1+0x3c94], R4 ;  /* 0x003c940401007387 */ /* 0x0003e40000100800 */
[----:B------:R4:W-:Y:S02]  /*36820*/  STL [R1+0x3c90], R14 ;  /* 0x003c900e01007387 */ /* 0x0009e40000100800 */
[----:B------:R-:W-:Y:S01]  /*36830*/  STL [R1+0x984], R10 ;  /* 0x0009840a01007387 */ /* 0x000fe20000100800 */
[----:B------:R-:W5:Y:S01]  /*36840*/  LDL.LU R25, [R1+0x1d0] ;  /* 0x0001d00001197983 */ /* 0x000f620000300800 */
[----:B------:R-:W5:Y:S03]  /*36850*/  LDL.LU R28, [R1+0x1c8] ;  /* 0x0001c800011c7983 */ /* 0x000f660000300800 */
[----:B-1----:R-:W5:Y:S01]  /*36860*/  LDL.LU R4, [R1+0x1bc] ;  /* 0x0001bc0001047983 */ /* 0x002f620000300800 */
[----:B----4-:R-:W4:Y:S02]  /*36870*/  LDL.LU R14, [R1+0x1b4] ;  /* 0x0001b400010e7983 */ /* 0x010f240000300800 */
[----:B------:R-:W4:Y:S02]  /*36880*/  LDL.LU R26, [R1+0x1ac] ;  /* 0x0001ac00011a7983 */ /* 0x000f240000300800 */
[----:B------:R-:W4:Y:S01]  /*36890*/  LDL.LU R0, [R1+0x1a4] ;  /* 0x0001a40001007983 */ /* 0x000f220000300800 */
[----:B------:R-:W4:Y:S01]  /*368a0*/  LDL.LU R3, [R1+0x198] ;  /* 0x0001980001037983 */ /* 0x000f220000300800 */
[----:B------:R-:W4:Y:S02]  /*368b0*/  LDL.LU R2, [R1+0x190] ;  /* 0x0001900001027983 */ /* 0x000f240000300800 */
[----:B------:R-:W4:Y:S02]  /*368c0*/  LDL.LU R21, [R1+0x188] ;  /* 0x0001880001157983 */ /* 0x000f240000300800 */
[----:B------:R-:W4:Y:S01]  /*368d0*/  LDL.LU R20, [R1+0x180] ;  /* 0x0001800001147983 */ /* 0x000f220000300800 */
[----:B------:R-:W4:Y:S01]  /*368e0*/  LDL.LU R9, [R1+0x174] ;  /* 0x0001740001097983 */ /* 0x000f220000300800 */
[----:B------:R-:W4:Y:S01]  /*368f0*/  LDL.LU R13, [R1+0x168] ;  /* 0x00016800010d7983 */ /* 0x000f220000300800 */
[----:B0-----:R-:W-:Y:S01]  /*36900*/  LOP3.LUT R29, R15, 0x7f, RZ, 0xc0, !PT ;  /* 0x0000007f0f1d7812 */ /* 0x001fe200078ec0ff */
[----:B------:R-:W-:Y:S01]  /*36910*/  FFMA R5, R18, c[0x0][0x188], -R10 ;  /* 0x0000620012057a23 */ /* 0x000fe2000000080a */
[----:B------:R-:W4:Y:S01]  /*36920*/  LDL.LU R15, [R1+0x160] ;  /* 0x00016000010f7983 */ /* 0x000f220000300800 */
[----:B------:R-:W4:Y:S02]  /*36930*/  LDL.LU R18, [R1+0x140] ;  /* 0x0001400001127983 */ /* 0x000f240000300800 */
[C---:B------:R-:W-:Y:S01]  /*36940*/  IMAD.SHL.U32 R23, R29.reuse, 0x2, RZ ;  /* 0x000000021d177824 */ /* 0x040fe200078e00ff */
[----:B------:R-:W-:Y:S01]  /*36950*/  SHF.L.U32 R24, R29, 0x1, RZ ;  /* 0x000000011d187819 */ /* 0x000fe200000006ff */
[----:B------:R-:W4:Y:S01]  /*36960*/  LDL.LU R17, [R1+0x134] ;  /* 0x0001340001117983 */ /* 0x000f220000300800 */
[----:B------:R-:W4:Y:S02]  /*36970*/  LDL.LU R29, [R1+0x12c] ;  /* 0x00012c00011d7983 */ /* 0x000f240000300800 */
[----:B------:R-:W-:-:S04]  /*36980*/  LOP3.LUT R22, R22, R23, RZ, 0x3c, !PT ;  /* 0x0000001716167212 */ /* 0x000fc800078e3cff */
[----:B------:R-:W-:-:S05]  /*36990*/  LOP3.LUT R22, R22, 0x20, RZ, 0x3c, !PT ;  /* 0x0000002016167812 */ /* 0x000fca00078e3cff */
[----:B------:R0:W-:Y:S04]  /*369a0*/  STS.U16 [R22+0x2fa00], R12 ;  /* 0x02fa000c16007388 */ /* 0x0001e80000000400 */
[----:B0-----:R-:W4:Y:S01]  /*369b0*/  LDL.LU R12, [R1+0x150] ;  /* 0x00015000010c7983 */ /* 0x001f220000300800 */
[----:B------:R-:W-:Y:S01]  /*369c0*/  FFMA R6, R19, c[0x0][0x188], -R10 ;  /* 0x0000620013067a23 */ /* 0x000fe2000000080a */
[----:B------:R-:W-:Y:S01]  /*369d0*/  SEL R19, RZ, 0x110, !P1 ;  /* 0x00000110ff137807 */ /* 0x000fe20004800000 */
[----:B------:R-:W4:Y:S01]  /*369e0*/  LDL.LU R16, [R1+0x11c] ;  /* 0x00011c0001107983 */ /* 0x000f220000300800 */
[----:B------:R-:W4:Y:S01]  /*369f0*/  LDL.LU R23, [R1+0x10c] ;  /* 0x00010c0001177983 */ /* 0x000f220000300800 */
[----:B------:R-:W4:Y:S01]  /*36a00*/  LDL.LU R22, [R1+0x100] ;  /* 0x0001000001167983 */ /* 0x000f220000300800 */
[----:B------:R-:W-:Y:S01]  /*36a10*/  LOP3.LUT R19, R19, R24, RZ, 0x3c, !PT ;  /* 0x0000001813137212 */ /* 0x000fe200078e3cff */
[----:B------:R-:W4:Y:S01]  /*36a20*/  LDL.LU R7, [R1+0xf8] ;  /* 0x0000f80001077983 */ /* 0x000f220000300800 */
[----:B------:R-:W4:Y:S02]  /*36a30*/  LDL.LU R8, [R1+0xe8] ;  /* 0x0000e80001087983 */ /* 0x000f240000300800 */
[----:B------:R-:W-:-:S05]  /*36a40*/  LOP3.LUT R19, R19, 0x40, RZ, 0x3c, !PT ;  /* 0x0000004013137812 */ /* 0x000fca00078e3cff */
[----:B--2---:R0:W-:Y:S01]  /*36a50*/  STS.U16 [R19+0x20400], R27 ;  /* 0x0204001b13007388 */ /* 0x0041e20000000400 */
[----:B---3--:R1:W-:Y:S03]  /*36a60*/  STS.U16 [R19+0x20c00], R11 ;  /* 0x020c000b13007388 */ /* 0x0083e60000000400 */
[----:B-----5:R2:W-:Y:S04]  /*36a70*/  STS.U16 [R19+0x21400], R25 ;  /* 0x0214001913007388 */ /* 0x0205e80000000400 */
[----:B0-----:R-:W3:Y:S01]  /*36a80*/  LDL.LU R27, [R1+0xd8] ;  /* 0x0000d800011b7983 */ /* 0x001ee20000300800 */
[----:B-1----:R-:W5:Y:S02]  /*36a90*/  LDL.LU R11, [R1+0xcc] ;  /* 0x0000cc00010b7983 */ /* 0x002f640000300800 */
[----:B------:R0:W-:Y:S01]  /*36aa0*/  STS.U16 [R19+0x21c00], R28 ;  /* 0x021c001c13007388 */ /* 0x0001e20000000400 */
[----:B--2---:R-:W2:Y:S01]  /*36ab0*/  LDL.LU R25, [R1+0xc4] ;  /* 0x0000c40001197983 */ /* 0x004ea20000300800 */
[----:B0-----:R-:W2:Y:S03]  /*36ac0*/  LDL.LU R28, [R1+0x48] ;  /* 0x00004800011c7983 */ /* 0x001ea60000300800 */
[----:B------:R0:W-:Y:S01]  /*36ad0*/  STS.U16 [R19+0x22400], R4 ;  /* 0x0224000413007388 */ /* 0x0001e20000000400 */
[----:B----4-:R1:W-:Y:S03]  /*36ae0*/  STS.U16 [R19+0x22c00], R14 ;  /* 0x022c000e13007388 */ /* 0x0103e60000000400 */
[----:B------:R4:W-:Y:S01]  /*36af0*/  STS.U16 [R19+0x23400], R26 ;  /* 0x0234001a13007388 */ /* 0x0009e20000000400 */
[----:B------:R4:W-:Y:S03]  /*36b00*/  STS.U16 [R19+0x23c00], R0 ;  /* 0x023c000013007388 */ /* 0x0009e60000000400 */
[----:B------:R4:W-:Y:S04]  /*36b10*/  STS.U16 [R19+0x24400], R3 ;  /* 0x0244000313007388 */ /* 0x0009e80000000400 */
[----:B0-----:R-:W2:Y:S04]  /*36b20*/  LDL.LU R4, [R1+0x3c94] ;  /* 0x003c940001047983 */ /* 0x001ea80000300800 */
[----:B-1----:R-:W2:Y:S01]  /*36b30*/  LDL.LU R14, [R1+0x3c90] ;  /* 0x003c9000010e7983 */ /* 0x002ea20000300800 */
[----:B----4-:R-:W4:Y:S02]  /*36b40*/  LDL.LU R26, [R1+0x44] ;  /* 0x00004400011a7983 */ /* 0x010f240000300800 */
[----:B------:R-:W4:Y:S01]  /*36b50*/  LDL.LU R0, [R1+0x3c8c] ;  /* 0x003c8c0001007983 */ /* 0x000f220000300800 */
[----:B------:R-:W4:Y:S04]  /*36b60*/  LDL.LU R3, [R1+0x3c88] ;  /* 0x003c880001037983 */ /* 0x000f280000300800 */
[----:B------:R0:W-:Y:S01]  /*36b70*/  STS.U16 [R19+0x24c00], R2 ;  /* 0x024c000213007388 */ /* 0x0001e20000000400 */
[----:B------:R1:W-:Y:S02]  /*36b80*/  STS.U16 [R19+0x25400], R21 ;  /* 0x0254001513007388 */ /* 0x0003e40000000400 */
[----:B------:R1:W-:Y:S02]  /*36b90*/  STS.U16 [R19+0x25c00], R20 ;  /* 0x025c001413007388 */ /* 0x0003e40000000400 */
[----:B------:R1:W-:Y:S01]  /*36ba0*/  STS.U16 [R19+0x26400], R9 ;  /* 0x0264000913007388 */ /* 0x0003e20000000400 */
[----:B------:R1:W-:Y:S01]  /*36bb0*/  STS.U16 [R19+0x26c00], R13 ;  /* 0x026c000d13007388 */ /* 0x0003e20000000400 */
[----:B------:R1:W-:Y:S03]  /*36bc0*/  STS.U16 [R19+0x27400], R15 ;  /* 0x0274000f13007388 */ /* 0x0003e60000000400 */
[----:B0-----:R-:W4:Y:S01]  /*36bd0*/  LDL.LU R2, [R1+0x3c84] ;  /* 0x003c840001027983 */ /* 0x001f220000300800 */
[----:B-1----:R-:W4:Y:S03]  /*36be0*/  LDL.LU R21, [R1+0x3c80] ;  /* 0x003c800001157983 */ /* 0x002f260000300800 */
[----:B------:R-:W4:Y:S01]  /*36bf0*/  LDL.LU R20, [R1+0x3c7c] ;  /* 0x003c7c0001147983 */ /* 0x000f220000300800 */
[----:B------:R-:W4:Y:S03]  /*36c00*/  LDL.LU R9, [R1+0x3c78] ;  /* 0x003c780001097983 */ /* 0x000f260000300800 */
[----:B------:R-:W4:Y:S01]  /*36c10*/  LDL.LU R13, [R1+0x3c74] ;  /* 0x003c7400010d7983 */ /* 0x000f220000300800 */
[----:B------:R-:W4:Y:S03]  /*36c20*/  LDL.LU R15, [R1+0x3c70] ;  /* 0x003c7000010f7983 */ /* 0x000f260000300800 */
[----:B------:R-:W-:Y:S01]  /*36c30*/  STS.U16 [R19+0x27c00], R12 ;  /* 0x027c000c13007388 */ /* 0x000fe20000000400 */
[----:B------:R0:W-:Y:S02]  /*36c40*/  STS.U16 [R19+0x28400], R18 ;  /* 0x0284001213007388 */ /* 0x0001e40000000400 */
[----:B------:R-:W-:Y:S02]  /*36c50*/  STS.U16 [R19+0x28c00], R17 ;  /* 0x028c001113007388 */ /* 0x000fe40000000400 */
[----:B------:R1:W-:Y:S01]  /*36c60*/  STS.U16 [R19+0x29400], R29 ;  /* 0x0294001d13007388 */ /* 0x0003e20000000400 */
[----:B0-----:R-:W4:Y:S01]  /*36c70*/  LDL.LU R18, [R1+0x200] ;  /* 0x0002000001127983 */ /* 0x001f220000300800 */
[----:B-1----:R-:W4:Y:S03]  /*36c80*/  LDL.LU R29, [R1+0x1d4] ;  /* 0x0001d400011d7983 */ /* 0x002f260000300800 */
[----:B------:R-:W-:Y:S01]  /*36c90*/  STS.U16 [R19+0x29c00], R16 ;  /* 0x029c001013007388 */ /* 0x000fe20000000400 */
[----:B------:R0:W-:Y:S02]  /*36ca0*/  STS.U16 [R19+0x2a400], R23 ;  /* 0x02a4001713007388 */ /* 0x0001e40000000400 */
[----:B------:R1:W-:Y:S02]  /*36cb0*/  STS.U16 [R19+0x2ac00], R22 ;  /* 0x02ac001613007388 */ /* 0x0003e40000000400 */
[----:B------:R-:W-:Y:S01]  /*36cc0*/  STS.U16 [R19+0x2b400], R7 ;  /* 0x02b4000713007388 */ /* 0x000fe20000000400 */
[----:B------:R-:W-:Y:S04]  /*36cd0*/  STS.U16 [R19+0x2bc00], R8 ;  /* 0x02bc000813007388 */ /* 0x000fe80000000400 */
[----:B0-----:R-:W4:Y:S01]  /*36ce0*/  LDL.LU R23, [R1+0x1cc] ;  /* 0x0001cc0001177983 */ /* 0x001f220000300800 */
[----:B-1----:R-:W4:Y:S03]  /*36cf0*/  LDL.LU R22, [R1+0x1c4] ;  /* 0x0001c40001167983 */ /* 0x002f260000300800 */
[----:B---3--:R-:W-:Y:S01]  /*36d00*/  STS.U16 [R19+0x2c400], R27 ;  /* 0x02c4001b13007388 */ /* 0x008fe20000000400 */
[----:B-----5:R0:W-:Y:S03]  /*36d10*/  STS.U16 [R19+0x2cc00], R11 ;  /* 0x02cc000b13007388 */ /* 0x0201e60000000400 */
[----:B--2---:R1:W-:Y:S01]  /*36d20*/  STS.U16 [R19+0x2d400], R25 ;  /* 0x02d4001913007388 */ /* 0x0043e20000000400 */
[----:B------:R2:W-:Y:S03]  /*36d30*/  STS.U16 [R19+0x2dc00], R28 ;  /* 0x02dc001c13007388 */ /* 0x0005e60000000400 */
[----:B0-----:R-:W3:Y:S01]  /*36d40*/  LDL.LU R11, [R1+0x1c0] ;  /* 0x0001c000010b7983 */ /* 0x001ee20000300800 */
[----:B------:R-:W5:Y:S03]  /*36d50*/  LDL.LU R8, [R1+0x1b8] ;  /* 0x0001b80001087983 */ /* 0x000f660000300800 */
[----:B-1----:R-:W5:Y:S04]  /*36d60*/  LDL.LU R25, [R1+0x1b0] ;  /* 0x0001b00001197983 */ /* 0x002f680000300800 */
[----:B--2---:R-:W0:Y:S04]  /*36d70*/  S2R R28, SR_TID.X ;  /* 0x00000000001c7919 */ /* 0x004e280000002100 */
[----:B----4-:R1:W-:Y:S01]  /*36d80*/  STS.U16 [R19+0x2e400], R26 ;  /* 0x02e4001a13007388 */ /* 0x0103e20000000400 */
[----:B------:R-:W2:Y:S02]  /*36d90*/  LDL.LU R17, [R1+0x1a8] ;  /* 0x0001a80001117983 */ /* 0x000ea40000300800 */
[----:B------:R-:W4:Y:S02]  /*36da0*/  LDL.LU R7, [R1+0x19c] ;  /* 0x00019c0001077983 */ /* 0x000f240000300800 */
[----:B------:R-:W2:Y:S01]  /*36db0*/  LDL.LU R27, [R1+0x194] ;  /* 0x00019400011b7983 */ /* 0x000ea20000300800 */
[----:B0-----:R-:W-:-:S04]  /*36dc0*/  LOP3.LUT P0, RZ, R28, 0x80, RZ, 0xc0, !PT ;  /* 0x000000801cff7812 */ /* 0x001fc8000780c0ff */
[----:B-1----:R-:W-:-:S04]  /*36dd0*/  SEL R26, RZ, 0x110, !P0 ;  /* 0x00000110ff1a7807 */ /* 0x002fc80004000000 */
[----:B------:R-:W-:Y:S01]  /*36de0*/  LOP3.LUT R26, R26, R24, RZ, 0x3c, !PT ;  /* 0x000000181a1a7212 */ /* 0x000fe200078e3cff */
[----:B------:R-:W-:Y:S04]  /*36df0*/  STS.U16 [R19+0x2ec00], R15 ;  /* 0x02ec000f13007388 */ /* 0x000fe80000000400 */
[----:B------:R-:W4:Y:S01]  /*36e00*/  LDL.LU R24, [R1+0x18c] ;  /* 0x00018c0001187983 */ /* 0x000f220000300800 */
[----:B------:R-:W-:Y:S01]  /*36e10*/  LOP3.LUT R26, R26, 0x60, RZ, 0x3c, !PT ;  /* 0x000000601a1a7812 */ /* 0x000fe200078e3cff */
[----:B------:R-:W-:Y:S02]  /*36e20*/  STS.U16 [R19+0x2f400], R13 ;  /* 0x02f4000d13007388 */ /* 0x000fe40000000400 */
[----:B------:R-:W-:Y:S02]  /*36e30*/  STS.U16 [R19+0x2fc00], R9 ;  /* 0x02fc000913007388 */ /* 0x000fe40000000400 */
[----:B------:R-:W-:Y:S02]  /*36e40*/  STS.U16 [R26+0x20600], R18 ;  /* 0x020600121a007388 */ /* 0x000fe40000000400 */
[----:B------:R0:W-:Y:S02]  /*36e50*/  STS.U16 [R26+0x20e00], R29 ;  /* 0x020e001d1a007388 */ /* 0x0001e40000000400 */
[----:B0-----:R-:W4:Y:S01]  /*36e60*/  LDL.LU R29, [R1+0x184] ;  /* 0x00018400011d7983 */ /* 0x001f220000300800 */
[----:B------:R-:W-:-:S04]  /*36e70*/  FMUL R0, R0, 1.4426950216293334961 ;  /* 0x3fb8aa3b00007820 */ /* 0x000fc80000400000 */
[----:B------:R0:W1:Y:S02]  /*36e80*/  MUFU.EX2 R16, R0 ;  /* 0x0000000000107308 */ /* 0x0000640000000800 */
[----:B0-----:R-:W-:-:S06]  /*36e90*/  FMUL R0, R4, 1.4426950216293334961 ;  /* 0x3fb8aa3b04007820 */ /* 0x001fcc0000400000 */
[----:B------:R-:W0:Y:S01]  /*36ea0*/  MUFU.EX2 R0, R0 ;  /* 0x0000000000007308 */ /* 0x000e220000000800 */
[----:B-1----:R-:W-:Y:S04]  /*36eb0*/  STL [R1+0xbe4], R16 ;  /* 0x000be41001007387 */ /* 0x002fe80000100800 */
[----:B------:R1:W-:Y:S01]  /*36ec0*/  STS.U16 [R26+0x21600], R23 ;  /* 0x021600171a007388 */ /* 0x0003e20000000400 */
[----:B------:R-:W-:Y:S02]  /*36ed0*/  FFMA R4, R20, c[0x0][0x188], -R14 ;  /* 0x0000620014047a23 */ /* 0x000fe4000000080e */
[----:B------:R1:W-:Y:S02]  /*36ee0*/  STS.U16 [R26+0x21e00], R22 ;  /* 0x021e00161a007388 */ /* 0x0003e40000000400 */
[----:B-1----:R-:W4:Y:S01]  /*36ef0*/  LDL.LU R23, [R1+0x17c] ;  /* 0x00017c0001177983 */ /* 0x002f220000300800 */
[----:B------:R-:W4:Y:S03]  /*36f00*/  LDL.LU R22, [R1+0x170] ;  /* 0x0001700001167983 */ /* 0x000f260000300800 */
[----:B0-----:R0:W-:Y:S02]  /*36f10*/  STL [R1+0xbdc], R0 ;  /* 0x000bdc0001007387 */ /* 0x0011e40000100800 */
[----:B0-----:R-:W-:-:S04]  /*36f20*/  FMUL R0, R4, 1.4426950216293334961 ;  /* 0x3fb8aa3b04007820 */ /* 0x001fc80000400000 */
[----:B------:R0:W1:Y:S01]  /*36f30*/  MUFU.EX2 R18, R0 ;  /* 0x0000000000127308 */ /* 0x0000620000000800 */
[----:B------:R-:W-:-:S04]  /*36f40*/  FFMA R4, R21, c[0x0][0x188], -R14 ;  /* 0x0000620015047a23 */ /* 0x000fc8000000080e */
[----:B0-----:R-:W-:Y:S01]  /*36f50*/  FMUL R0, R4, 1.4426950216293334961 ;  /* 0x3fb8aa3b04007820 */ /* 0x001fe20000400000 */
[----:B---3--:R0:W-:Y:S01]  /*36f60*/  STS.U16 [R26+0x22600], R11 ;  /* 0x0226000b1a007388 */ /* 0x0081e20000000400 */
[----:B-----5:R3:W-:Y:S03]  /*36f70*/  STS.U16 [R26+0x22e00], R8 ;  /* 0x022e00081a007388 */ /* 0x0207e60000000400 */
[----:B0-----:R-:W5:Y:S04]  /*36f80*/  LDL.LU R11, [R1+0x16c] ;  /* 0x00016c00010b7983 */ /* 0x001f680000300800 */
[----:B---3--:R-:W3:Y:S01]  /*36f90*/  LDL.LU R8, [R1+0x164] ;  /* 0x0001640001087983 */ /* 0x008ee20000300800 */
[----:B------:R-:W3:Y:S03]  /*36fa0*/  LDL.LU R20, [R1+0x148] ;  /* 0x0001480001147983 */ /* 0x000ee60000300800 */
[----:B------:R0:W-:Y:S01]  /*36fb0*/  STS.U16 [R26+0x23600], R25 ;  /* 0x023600191a007388 */ /* 0x0001e20000000400 */
[----:B------:R-:W3:Y:S03]  /*36fc0*/  LDL.LU R9, [R1+0x138] ;  /* 0x0001380001097983 */ /* 0x000ee60000300800 */
[----:B--2---:R-:W-:Y:S01]  /*36fd0*/  STS.U16 [R26+0x23e00], R17 ;  /* 0x023e00111a007388 */ /* 0x004fe20000000400 */
[----:B----4-:R2:W-:Y:S03]  /*36fe0*/  STS.U16 [R26+0x24600], R7 ;  /* 0x024600071a007388 */ /* 0x0105e60000000400 */
[----:B------:R4:W-:Y:S04]  /*36ff0*/  STS.U16 [R26+0x24e00], R27 ;  /* 0x024e001b1a007388 */ /* 0x0009e80000000400 */
[----:B0-----:R-:W3:Y:S01]  /*37000*/  LDL.LU R25, [R1+0x130] ;  /* 0x0001300001197983 */ /* 0x001ee20000300800 */
[----:B------:R-:W3:Y:S03]  /*37010*/  LDL.LU R12, [R1+0x128] ;  /* 0x00012800010c7983 */ /* 0x000ee60000300800 */
[----:B--2---:R-:W2:Y:S01]  /*37020*/  LDL.LU R7, [R1+0x118] ;  /* 0x0001180001077983 */ /* 0x004ea20000300800 */
[----:B------:R-:W2:Y:S03]  /*37030*/  LDL.LU R19, [R1+0x108] ;  /* 0x0001080001137983 */ /* 0x000ea60000300800 */
[----:B------:R-:W2:Y:S01]  /*37040*/  LDL.LU R21, [R1+0x158] ;  /* 0x0001580001157983 */ /* 0x000ea20000300800 */
[----:B------:R-:W2:Y:S02]  /*37050*/  LDL.LU R13, [R1+0xfc] ;  /* 0x0000fc00010d7983 */ /* 0x000ea40000300800 */
[----:B------:R-:W2:Y:S02]  /*37060*/  LDL.LU R17, [R1+0xf4] ;  /* 0x0000f40001117983 */ /* 0x000ea40000300800 */
[----:B----4-:R-:W4:Y:S01]  /*37070*/  LDL.LU R27, [R1+0xe4] ;  /* 0x0000e400011b7983 */ /* 0x010f220000300800 */
[----:B------:R0:W-:Y:S04]  /*37080*/  STS.U16 [R26+0x25600], R24 ;  /* 0x025600181a007388 */ /* 0x0001e80000000400 */
[----:B0-----:R-:W2:Y:S01]  /*37090*/  LDL.LU R24, [R1+0xd4] ;  /* 0x0000d40001187983 */ /* 0x001ea20000300800 */
[----:B------:R-:W2:Y:S03]  /*370a0*/  LDL.LU R15, [R1+0xc8] ;  /* 0x0000c800010f7983 */ /* 0x000ea60000300800 */
[----:B------:R0:W-:Y:S04]  /*370b0*/  STS.U16 [R26+0x25e00], R29 ;  /* 0x025e001d1a007388 */ /* 0x0001e80000000400 */
[----:B0-----:R-:W2:Y:S01]  /*370c0*/  LDL.LU R29, [R1+0xc0] ;  /* 0x0000c000011d7983 */ /* 0x001ea20000300800 */
[----:B-1----:R-:W-:Y:S02]  /*370d0*/  STL [R1+0xbe8], R18 ;  /* 0x000be81201007387 */ /* 0x002fe40000100800 */
[----:B------:R-:W2:Y:S01]  /*370e0*/  LDL.LU R4, [R1+0x550] ;  /* 0x0005500001047983 */ /* 0x000ea20000300800 */
[----:B------:R0:W-:Y:S01]  /*370f0*/  STS.U16 [R26+0x26600], R23 ;  /* 0x026600171a007388 */ /* 0x0001e20000000400 */
[----:B------:R1:W-:Y:S03]  /*37100*/  STS.U16 [R26+0x26e00], R22 ;  /* 0x026e00161a007388 */ /* 0x0003e60000000400 */
[----:B0-----:R-:W4:Y:S01]  /*37110*/  LDL.LU R23, [R1+0x3c6c] ;  /* 0x003c6c0001177983 */ /* 0x001f220000300800 */
[----:B-1----:R-:W4:Y:S01]  /*37120*/  LDL.LU R22, [R1+0x3c68] ;  /* 0x003c680001167983 */ /* 0x002f220000300800 */
[----:B------:R-:W0:Y:S02]  /*37130*/  MUFU.EX2 R0, R0 ;  /* 0x0000000000007308 */ /* 0x000e240000000800 */
[----:B-----5:R1:W-:Y:S01]  /*37140*/  STS.U16 [R26+0x27600], R11 ;  /* 0x0276000b1a007388 */ /* 0x0203e20000000400 */
[----:B--2---:R-:W-:-:S03]  /*37150*/  FADD R4, -R14, R4 ;  /* 0x000000040e047221 */ /* 0x004fc60000000100 */
[----:B------:R-:W2:Y:S01]  /*37160*/  LDL.LU R14, [R1+0x3c64] ;  /* 0x003c6400010e7983 */ /* 0x000ea20000300800 */
[----:B-1----:R-:W5:Y:S02]  /*37170*/  LDL.LU R11, [R1+0x4c] ;  /* 0x00004c00010b7983 */ /* 0x002f640000300800 */
[----:B0-----:R-:W-:Y:S01]  /*37180*/  STL [R1+0xbe0], R0 ;  /* 0x000be00001007387 */ /* 0x001fe20000100800 */
[----:B---3--:R0:W-:Y:S04]  /*37190*/  STS.U16 [R26+0x27e00], R8 ;  /* 0x027e00081a007388 */ /* 0x0081e80000000400 */
[----:B0-----:R-:W3:Y:S01]  /*371a0*/  LDL.LU R8, [R1+0x40] ;  /* 0x0000400001087983 */ /* 0x001ee20000300800 */
[----:B------:R-:W-:Y:S02]  /*371b0*/  STS.U16 [R26+0x28600], R21 ;  /* 0x028600151a007388 */ /* 0x000fe40000000400 */
[----:B------:R-:W-:Y:S02]  /*371c0*/  STS.U16 [R26+0x28e00], R20 ;  /* 0x028e00141a007388 */ /* 0x000fe40000000400 */
[----:B------:R-:W-:Y:S01]  /*371d0*/  STS.U16 [R26+0x29600], R9 ;  /* 0x029600091a007388 */ /* 0x000fe20000000400 */
[----:B------:R-:W-:Y:S01]  /*371e0*/  STS.U16 [R26+0x29e00], R25 ;  /* 0x029e00191a007388 */ /* 0x000fe20000000400 */
[----:B------:R0:W-:Y:S03]  /*371f0*/  STS.U16 [R26+0x2a600], R12 ;  /* 0x02a6000c1a007388 */ /* 0x0001e60000000400 */
[----:B0-----:R-:W2:Y:S01]  /*37200*/  LDL R12, [R1+0xa68] ;  /* 0x000a6800010c7983 */ /* 0x001ea20000100800 */
[----:B------:R0:W-:Y:S02]  /*37210*/  STS.U16 [R26+0x2ae00], R7 ;  /* 0x02ae00071a007388 */ /* 0x0001e40000000400 */
[----:B------:R1:W-:Y:S01]  /*37220*/  STS.U16 [R26+0x2b600], R19 ;  /* 0x02b600131a007388 */ /* 0x0003e20000000400 */
[----:B0-----:R-:W2:Y:S01]  /*37230*/  LDL R7, [R1+0xa64] ;  /* 0x000a640001077983 */ /* 0x001ea20000100800 */
[----:B-1----:R-:W2:Y:S02]  /*37240*/  LDL.LU R19, [R1+0x554] ;  /* 0x0005540001137983 */ /* 0x002ea40000300800 */
[----:B------:R-:W-:-:S04]  /*37250*/  FMUL R0, R4, 1.4426950216293334961 ;  /* 0x3fb8aa3b04007820 */ /* 0x000fc80000400000 */
[----:B------:R0:W1:Y:S01]  /*37260*/  MUFU.EX2 R25, R0 ;  /* 0x0000000000197308 */ /* 0x0000620000000800 */
[----:B------:R-:W-:Y:S01]  /*37270*/  STS.U16 [R26+0x2be00], R13 ;  /* 0x02be000d1a007388 */ /* 0x000fe20000000400 */
[----:B------:R-:W-:Y:S02]  /*37280*/  STS.U16 [R26+0x2c600], R17 ;  /* 0x02c600111a007388 */ /* 0x000fe40000000400 */
[----:B----4-:R4:W-:Y:S02]  /*37290*/  STS.U16 [R26+0x2ce00], R27 ;  /* 0x02ce001b1a007388 */ /* 0x0109e40000000400 */
[----:B0-----:R-:W-:Y:S01]  /*372a0*/  FMUL R0, R5, 1.4426950216293334961 ;  /* 0x3fb8aa3b05007820 */ /* 0x001fe20000400000 */
[----:B-1----:R-:W-:Y:S01]  /*372b0*/  STL [R1+0xa7c], R25 ;  /* 0x000a7c1901007387 */ /* 0x002fe20000100800 */
[----:B----4-:R-:W4:Y:S02]  /*372c0*/  LDL R27, [R1+0xa6c] ;  /* 0x000a6c00011b7983 */ /* 0x010f240000100800 */
[----:B------:R-:W0:Y:S01]  /*372d0*/  MUFU.EX2 R17, R0 ;  /* 0x0000000000117308 */ /* 0x000e220000000800 */
[----:B------:R1:W-:Y:S01]  /*372e0*/  STS.U16 [R26+0x2d600], R24 ;  /* 0x02d600181a007388 */ /* 0x0003e20000000400 */
[----:B------:R-:W-:Y:S02]  /*372f0*/  STS.U16 [R26+0x2de00], R15 ;  /* 0x02de000f1a007388 */ /* 0x000fe40000000400 */
[----:B------:R0:W-:Y:S01]  /*37300*/  STS.U16 [R26+0x2e600], R29 ;  /* 0x02e6001d1a007388 */ /* 0x0001e20000000400 */
[----:B-1----:R-:W4:Y:S04]  /*37310*/  LDL R24, [R1+0xa50] ;  /* 0x000a500001187983 */ /* 0x002f280000100800 */
[----:B0-----:R-:W-:Y:S01]  /*37320*/  STL [R1+0xbd4], R17 ;  /* 0x000bd41101007387 */ /* 0x001fe20000100800 */
[----:B------:R-:W-:Y:S02]  /*37330*/  STL [R1+0x3c60], R18 ;  /* 0x003c601201007387 */ /* 0x000fe40000100800 */
[----:B------:R-:W-:Y:S01]  /*37340*/  STL.64 [R1+0x3c58], R16 ;  /* 0x003c581001007387 */ /* 0x000fe20000100a00 */
[----:B------:R-:W0:Y:S01]  /*37350*/  S2R R29, SR_TID.X ;  /* 0x00000000001d7919 */ /* 0x000e220000002100 */
[----:B------:R-:W-:-:S02]  /*37360*/  SHF.L.U32 R28, R28, 0x1, RZ ;  /* 0x000000011c1c7819 */ /* 0x000fc400000006ff */
[----:B0-----:R-:W-:-:S05]  /*37370*/  LOP3.LUT R29, R29, 0x7, RZ, 0xc0, !PT ;  /* 0x000000071d1d7812 */ /* 0x001fca00078ec0ff */
[----:B------:R-:W-:Y:S01]  /*37380*/  IMAD R29, R29, 0x110, RZ ;  /* 0x000001101d1d7824 */ /* 0x000fe200078e02ff */
[----:B-----5:R0:W-:Y:S04]  /*37390*/  STS.U16 [R26+0x2ee00], R11 ;  /* 0x02ee000b1a007388 */ /* 0x0201e80000000400 */
[----:B0-----:R-:W5:Y:S04]  /*373a0*/  LDL R11, [R1+0xa58] ;  /* 0x000a5800010b7983 */ /* 0x001f680000100800 */
[----:B---3--:R-:W-:Y:S01]  /*373b0*/  STS.U16 [R26+0x2f600], R8 ;  /* 0x02f600081a007388 */ /* 0x008fe20000000400 */
[----:B--2---:R0:W-:Y:S03]  /*373c0*/  STS.U16 [R26+0x2fe00], R14 ;  /* 0x02fe000e1a007388 */ /* 0x0041e60000000400 */
[----:B------:R-:W-:Y:S01]  /*373d0*/  BAR.SYNC.DEFER_BLOCKING 0x0 ;  /* 0x0000000000007b1d */ /* 0x000fe20000010000 */
[----:B------:R-:W-:Y:S01]  /*373e0*/  LOP3.LUT R29, R29, 0x30, R28, 0x78, !PT ;  /* 0x000000301d1d7812 */ /* 0x000fe200078e781c */
[----:B------:R-:W-:-:S02]  /*373f0*/  FMUL R5, R12, c[0x0][0x188] ;  /* 0x000062000c057a20 */ /* 0x000fc40000400000 */
[----:B------:R-:W-:Y:S02]  /*37400*/  FMUL R0, R6, 1.4426950216293334961 ;  /* 0x3fb8aa3b06007820 */ /* 0x000fe40000400000 */
[----:B0-----:R-:W2:Y:S04]  /*37410*/  LDL R26, [R1+0xa54] ;  /* 0x000a5400011a7983 */ /* 0x001ea80000100800 */
[----:B------:R-:W3:Y:S04]  /*37420*/  LDL R28, [R1+0xa5c] ;  /* 0x000a5c00011c7983 */ /* 0x000ee80000100800 */
[----:B------:R-:W0:Y:S01]  /*37430*/  LDSM.16.M88.4 R12, [R29+0x20000] ;  /* 0x020000001d0c783b */ /* 0x000e220000000200 */
[----:B------:R1:W1:Y:S02]  /*37440*/  MUFU.EX2 R8, R0 ;  /* 0x0000000000087308 */ /* 0x0002640000000800 */
[----:B-1----:R-:W-:-:S02]  /*37450*/  FADD R0, -R10, R19 ;  /* 0x000000130a007221 */ /* 0x002fc40000000100 */
[----:B------:R-:W1:Y:S01]  /*37460*/  LDSM.16.M88.4 R16, [R29+0x20800] ;  /* 0x020800001d10783b */ /* 0x000e620000000200 */
[----:B------:R-:W-:Y:S02]  /*37470*/  FFMA R6, R22, c[0x0][0x188], -R10 ;  /* 0x0000620016067a23 */ /* 0x000fe4000000080a */
[----:B------:R-:W-:Y:S02]  /*37480*/  FMUL R4, R7, c[0x0][0x188] ;  /* 0x0000620007047a20 */ /* 0x000fe40000400000 */
[----:B------:R-:W-:Y:S01]  /*37490*/  FMUL R6, R6, 1.4426950216293334961 ;  /* 0x3fb8aa3b06067820 */ /* 0x000fe20000400000 */
[----:B------:R-:W-:Y:S01]  /*374a0*/  STL [R1+0xbcc], R8 ;  /* 0x000bcc0801007387 */ /* 0x000fe20000100800 */
[----:B0-----:R-:W-:-:S03]  /*374b0*/  MOV R7, R12 ;  /* 0x0000000c00077202 */ /* 0x001fc60000000f00 */
[----:B------:R0:W-:Y:S02]  /*374c0*/  STL.64 [R1+0x3c0], R12 ;  /* 0x0003c00c01007387 */ /* 0x0001e40000100a00 */
[----:B0-----:R-:W0:Y:S02]  /*374d0*/  MUFU.EX2 R12, R6 ;  /* 0x00000006000c7308 */ /* 0x001e240000000800 */
[----:B------:R1:W-:Y:S02]  /*374e0*/  STL.64 [R1+0x3c8], R14 ;  /* 0x0003c80e01007387 */ /* 0x0003e40000100a00 */
[----:B-1----:R-:W-:Y:S02]  /*374f0*/  MOV R15, R16 ;  /* 0x00000010000f7202 */ /* 0x002fe40000000f00 */
[----:B------:R-:W-:Y:S01]  /*37500*/  MOV R14, R17 ;  /* 0x00000011000e7202 */ /* 0x000fe20000000f00 */
[----:B0-----:R-:W-:Y:S01]  /*37510*/  STL [R1+0xbd8], R12 ;  /* 0x000bd80c01007387 */ /* 0x001fe20000100800 */
[----:B------:R-:W-:Y:S02]  /*37520*/  STL.64 [R1+0x3b0], R16 ;  /* 0x0003b01001007387 */ /* 0x000fe40000100a00 */
[----:B------:R-:W-:Y:S02]  /*37530*/  STL.64 [R1+0x3b8], R18 ;  /* 0x0003b81201007387 */ /* 0x000fe40000100a00 */
[----:B------:R-:W0:Y:S01]  /*37540*/  LDSM.16.M88.4 R16, [R29+0x21000] ;  /* 0x021000001d10783b */ /* 0x000e220000000200 */
[----:B------:R-:W-:Y:S01]  /*37550*/  FMUL R6, R0, 1.4426950216293334961 ;  /* 0x3fb8aa3b00067820 */ /* 0x000fe20000400000 */
[----:B------:R-:W-:Y:S01]  /*37560*/  FMNMX R2, R5, R2, !PT ;  /* 0x0000000205027209 */ /* 0x000fe20007800000 */
[----:B----4-:R-:W-:-:S02]  /*37570*/  FMUL R5, R27, c[0x0][0x188] ;  /* 0x000062001b057a20 */ /* 0x010fc40000400000 */
[----:B------:R-:W1:Y:S01]  /*37580*/  MUFU.EX2 R27, R6 ;  /* 0x00000006001b7308 */ /* 0x000e620000000800 */
[----:B------:R-:W-:Y:S01]  /*37590*/  FMNMX R3, R4, R3, !PT ;  /* 0x0000000304037209 */ /* 0x000fe20007800000 */
[----:B------:R-:W-:Y:S02]  /*375a0*/  IMAD.MOV.U32 R20, RZ, RZ, R13 ;  /* 0x000000ffff147224 */ /* 0x000fe400078e000d */
[----:B------:R-:W-:Y:S02]  /*375b0*/  FMUL R4, R24, c[0x0][0x188] ;  /* 0x0000620018047a20 */ /* 0x000fe40000400000 */
[----:B------:R-:W-:-:S03]  /*375c0*/  FFMA R0, R23, c[0x0][0x188], -R10 ;  /* 0x0000620017007a23 */ /* 0x000fc6000000080a */
[----:B------:R-:W-:Y:S01]  /*375d0*/  FMNMX R3, R4, R3, !PT ;  /* 0x0000000304037209 */ /* 0x000fe20007800000 */
[----:B-1----:R-:W-:Y:S01]  /*375e0*/  STL [R1+0xa78], R27 ;  /* 0x000a781b01007387 */ /* 0x002fe20000100800 */
[----:B------:R-:W-:-:S03]  /*375f0*/  MOV R23, R7 ;  /* 0x0000000700177202 */ /* 0x000fc60000000f00 */
[----:B0-----:R-:W-:Y:S01]  /*37600*/  STL.64 [R1+0x3a0], R16 ;  /* 0x0003a01001007387 */ /* 0x001fe20000100a00 */
[----:B------:R-:W-:Y:S01]  /*37610*/  MOV R13, R17 ;  /* 0x00000011000d7202 */ /* 0x000fe20000000f00 */
[----:B------:R0:W-:Y:S02]  /*37620*/  STL.64 [R1+0x3a8], R18 ;  /* 0x0003a81201007387 */ /* 0x0001e40000100a00 */
[----:B------:R-:W-:Y:S01]  /*37630*/  IMAD.MOV.U32 R24, RZ, RZ, R16 ;  /* 0x000000ffff187224 */ /* 0x000fe200078e0010 */
[----:B0-----:R-:W4:Y:S01]  /*37640*/  LDL.LU R18, [R1+0x3c60] ;  /* 0x003c600001127983 */ /* 0x001f220000300800 */
[----:B------:R-:W4:Y:S02]  /*37650*/  LDL.LU.64 R16, [R1+0x3c58] ;  /* 0x003c580001107983 */ /* 0x000f240000300a00 */
[----:B------:R-:W-:Y:S02]  /*37660*/  STL.64 [R1+0x3c50], R14 ;  /* 0x003c500e01007387 */ /* 0x000fe40000100a00 */
[----:B------:R-:W-:Y:S02]  /*37670*/  STL.64 [R1+0x3c48], R12 ;  /* 0x003c480c01007387 */ /* 0x000fe40000100a00 */
[----:B------:R-:W0:Y:S01]  /*37680*/  LDSM.16.M88.4 R12, [R29+0x21800] ;  /* 0x021800001d0c783b */ /* 0x000e220000000200 */
[----:B-----5:R-:W-:-:S03]  /*37690*/  FMUL R4, R11, c[0x0][0x188] ;  /* 0x000062000b047a20 */ /* 0x020fc60000400000 */
[----:B------:R-:W5:Y:S01]  /*376a0*/  LDL.LU R11, [R1+0x540] ;  /* 0x00054000010b7983 */ /* 0x000f620000300800 */
[----:B------:R-:W4:Y:S02]  /*376b0*/  LDL.LU R10, [R1+0x544] ;  /* 0x00054400010a7983 */ /* 0x000f240000300800 */
[----:B------:R-:W4:Y:S02]  /*376c0*/  LDL.LU R9, [R1+0x548] ;  /* 0x0005480001097983 */ /* 0x000f240000300800 */
[----:B------:R-:W4:Y:S01]  /*376d0*/  LDL.LU R7, [R1+0x54c] ;  /* 0x00054c0001077983 */ /* 0x000f220000300800 */
[----:B------:R-:W-:Y:S01]  /*376e0*/  FMNMX R2, R5, R2, !PT ;  /* 0x0000000205027209 */ /* 0x000fe20007800000 */
[----:B------:R-:W-:-:S04]  /*376f0*/  FMUL R5, R0, 1.4426950216293334961 ;  /* 0x3fb8aa3b00057820 */ /* 0x000fc80000400000 */
[----:B------:R-:W1:Y:S01]  /*37700*/  MUFU.EX2 R19, R5 ;  /* 0x0000000500137308 */ /* 0x000e620000000800 */
[----:B--2---:R-:W-:Y:S02]  /*37710*/  FMUL R6, R26, c[0x0][0x188] ;  /* 0x000062001a067a20 */ /* 0x004fe40000400000 */
[----:B---3--:R-:W-:Y:S02]  /*37720*/  FMUL R0, R28, c[0x0][0x188] ;  /* 0x000062001c007a20 */ /* 0x008fe40000400000 */
[----:B0-----:R-:W-:Y:S01]  /*37730*/  IMAD.MOV.U32 R28, RZ, RZ, R12 ;  /* 0x000000ffff1c7224 */ /* 0x001fe200078e000c */
[----:B------:R-:W-:Y:S01]  /*37740*/  MOV R26, R13 ;  /* 0x0000000d001a7202 */ /* 0x000fe20000000f00 */
[----:B-1----:R-:W-:Y:S01]  /*37750*/  STL [R1+0xbd0], R19 ;  /* 0x000bd01301007387 */ /* 0x002fe20000100800 */
[----:B------:R-:W-:Y:S02]  /*37760*/  STL.64 [R1+0x390], R12 ;  /* 0x0003900c01007387 */ /* 0x000fe40000100a00 */
[----:B------:R-:W-:Y:S02]  /*37770*/  STL.64 [R1+0x398], R14 ;  /* 0x0003980e01007387 */ /* 0x000fe40000100a00 */
[----:B------:R-:W0:Y:S01]  /*37780*/  LDSM.16.M88.4 R12, [R29+0x22000] ;  /* 0x022000001d0c783b */ /* 0x000e220000000200 */
[----:B------:R-:W-:Y:S01]  /*37790*/  FMNMX R4, R4, R2, !PT ;  /* 0x0000000204047209 */ /* 0x000fe20007800000 */
[----:B------:R-:W-:-:S03]  /*377a0*/  FMNMX R2, R6, R3, !PT ;  /* 0x0000000306027209 */ /* 0x000fc60007800000 */
[----:B------:R-:W-:Y:S01]  /*377b0*/  FMNMX R0, R0, R4, !PT ;  /* 0x0000000400007209 */ /* 0x000fe20007800000 */
[----:B0-----:R-:W-:Y:S01]  /*377c0*/  STL.64 [R1+0x380], R12 ;  /* 0x0003800c01007387 */ /* 0x001fe20000100a00 */
[----:B------:R0:W-:Y:S01]  /*377d0*/  STL.64 [R1+0x388], R14 ;  /* 0x0003880e01007387 */ /* 0x0001e20000100a00 */
[----:B------:R-:W-:Y:S01]  /*377e0*/  MOV R22, R12 ;  /* 0x0000000c00167202 */ /* 0x000fe20000000f00 */
[----:B------:R-:W-:Y:S01]  /*377f0*/  IMAD.MOV.U32 R21, RZ, RZ, R13 ;  /* 0x000000ffff157224 */ /* 0x000fe200078e000d */
[----:B0-----:R-:W2:Y:S01]  /*37800*/  LDL.LU.64 R14, [R1+0x3c50] ;  /* 0x003c5000010e7983 */ /* 0x001ea20000300a00 */
[----:B------:R-:W3:Y:S02]  /*37810*/  LDL.LU.64 R12, [R1+0x3c48] ;  /* 0x003c4800010c7983 */ /* 0x000ee40000300a00 */
[----:B------:R0:W-:Y:S02]  /*37820*/  STL.64 [R1+0x3c40], R26 ;  /* 0x003c401a01007387 */ /* 0x0001e40000100a00 */
[----:B-----5:R-:W-:-:S02]  /*37830*/  FMUL R4, R25, R11 ;  /* 0x0000000b19047220 */ /* 0x020fc40000400000 */
[C---:B----4-:R-:W-:Y:S02]  /*37840*/  FMUL R6, R27.reuse, R9 ;  /* 0x000000091b067220 */ /* 0x050fe40000400000 */
[----:B------:R-:W-:Y:S02]  /*37850*/  FMUL R7, R27, R7 ;  /* 0x000000071b077220 */ /* 0x000fe40000400000 */
[----:B------:R-:W-:Y:S01]  /*37860*/  FMUL R5, R25, R10 ;  /* 0x0000000a19057220 */ /* 0x000fe20000400000 */
[----:B0-----:R-:W4:Y:S01]  /*37870*/  LDL R27, [R1+0xbe0] ;  /* 0x000be000011b7983 */ /* 0x001f220000100800 */
[----:B------:R0:W-:Y:S03]  /*37880*/  STL.64 [R1+0x3c38], R24 ;  /* 0x003c381801007387 */ /* 0x0001e60000100a00 */
[----:B0-----:R-:W5:Y:S01]  /*37890*/  LDL R25, [R1+0xbdc] ;  /* 0x000bdc0001197983 */ /* 0x001f620000100800 */
[----:B------:R-:W-:-:S02]  /*378a0*/  MOV R26, R8 ;  /* 0x00000008001a7202 */ /* 0x000fc40000000f00 */
[----:B------:R-:W5:Y:S02]  /*378b0*/  LDL.LU R8, [R1+0x530] ;  /* 0x0005300001087983 */ /* 0x000f640000300800 */
[----:B------:R-:W5:Y:S01]  /*378c0*/  LDL.LU R9, [R1+0x534] ;  /* 0x0005340001097983 */ /* 0x000f620000300800 */
[----:B------:R-:W5:Y:S01]  /*378d0*/  LDL.LU R10, [R1+0x538] ;  /* 0x00053800010a7983 */ /* 0x000f620000300800 */
[----:B------:R-:W-:Y:S01]  /*378e0*/  F2FP.BF16.PACK_AB R17, R26, R17 ;  /* 0x000000111a11723e */ /* 0x000fe200000010ff */
[----:B------:R-:W5:Y:S01]  /*378f0*/  LDL.LU R11, [R1+0x53c] ;  /* 0x00053c00010b7983 */ /* 0x000f620000300800 */
[----:B---3--:R-:W-:Y:S02]  /*37900*/  F2FP.BF16.PACK_AB R19, R19, R12 ;  /* 0x0000000c1313723e */ /* 0x008fe400000010ff */
[----:B------:R-:W0:Y:S04]  /*37910*/  SHFL.BFLY PT, R12, R0, 0x2, 0x1f ;  /* 0x0c401f00000c7f89 */ /* 0x000e2800000e0000 */
[----:B--2---:R-:W-:Y:S04]  /*37920*/  STL.64 [R1+0x3c30], R14 ;  /* 0x003c300e01007387 */ /* 0x004fe80000100a00 */
[----:B0-----:R0:W-:Y:S02]  /*37930*/  STL.64 [R1+0x3c28], R12 ;  /* 0x003c280c01007387 */ /* 0x0011e40000100a00 */
[----:B0-----:R-:W-:Y:S01]  /*37940*/  MOV R12, R23 ;  /* 0x00000017000c7202 */ /* 0x001fe20000000f00 */
[----:B------:R-:W-:Y:S01]  /*37950*/  IMAD.MOV.U32 R13, RZ, RZ, R20 ;  /* 0x000000ffff0d7224 */ /* 0x000fe200078e0014 */
[----:B----4-:R-:W-:-:S02]  /*37960*/  F2FP.BF16.PACK_AB R18, R27, R18 ;  /* 0x000000121b12723e */ /* 0x010fc400000010ff */
[----:B-----5:R-:W-:Y:S02]  /*37970*/  F2FP.BF16.PACK_AB R16, R25, R16 ;  /* 0x000000101910723e */ /* 0x020fe400000010ff */
[----:B------:R-:W0:Y:S05]  /*37980*/  LDSM.16.M88.4 R24, [R29+0x22800] ;  /* 0x022800001d18783b */ /* 0x000e2a0000000200 */
[----:B------:R-:W-:Y:S01]  /*37990*/  HMMA.16816.F32.BF16 R12, R16, R12, R4 ;  /* 0x0000000c100c723c */ /* 0x000fe20000041804 */
[----:B0-----:R-:W-:Y:S01]  /*379a0*/  MOV R23, R24 ;  /* 0x0000001800177202 */ /* 0x001fe20000000f00 */
[----:B------:R-:W-:Y:S01]  /*379b0*/  STL.64 [R1+0x370], R24 ;  /* 0x0003701801007387 */ /* 0x000fe20000100a00 */
[----:B------:R-:W-:Y:S01]  /*379c0*/  MOV R20, R25 ;  /* 0x0000001900147202 */ /* 0x000fe20000000f00 */
[----:B------:R0:W-:Y:S02]  /*379d0*/  STL.64 [R1+0x378], R26 ;  /* 0x0003781a01007387 */ /* 0x0001e40000100a00 */
[----:B0-----:R-:W2:Y:S01]  /*379e0*/  LDL.LU.64 R26, [R1+0x3c40] ;  /* 0x003c4000011a7983 */ /* 0x001ea20000300a00 */
[----:B------:R-:W3:Y:S02]  /*379f0*/  LDL.LU.64 R24, [R1+0x3c38] ;  /* 0x003c380001187983 */ /* 0x000ee40000300a00 */
[----:B------:R-:W-:Y:S02]  /*37a00*/  STL [R1+0x3bec], R23 ;  /* 0x003bec1701007387 */ /* 0x000fe40000100800 */
[----:B------:R-:W-:Y:S01]  /*37a10*/  STL [R1+0x3be8], R20 ;  /* 0x003be81401007387 */ /* 0x000fe20000100800 */
[----:B------:R-:W4:Y:S11]  /*37a20*/  LDL.LU R4, [R1+0x520] ;  /* 0x0005200001047983 */ /* 0x000f360000300800 */
[----:B------:R-:W-:Y:S02]  /*37a30*/  STL.64 [R1+0x280], R12 ;  /* 0x0002800c01007387 */ /* 0x000fe40000100a00 */
[----:B------:R-:W-:Y:S02]  /*37a40*/  STL.64 [R1+0x288], R14 ;  /* 0x0002880e01007387 */ /* 0x000fe40000100a00 */
[----:B------:R-:W0:Y:S04]  /*37a50*/  LDSM.16.M88.4 R12, [R29+0x23000] ;  /* 0x023000001d0c783b */ /* 0x000e280000000200 */
[----:B------:R-:W5:Y:S01]  /*37a60*/  LDL.LU R5, [R1+0x524] ;  /* 0x0005240001057983 */ /* 0x000f620000300800 */
[----:B------:R-:W3:Y:S02]  /*37a70*/  LDL.LU R6, [R1+0x528] ;  /* 0x0005280001067983 */ /* 0x000ee40000300800 */
[----:B------:R-:W3:Y:S01]  /*37a80*/  LDL.LU R7, [R1+0x52c] ;  /* 0x00052c0001077983 */ /* 0x000ee20000300800 */
[----:B0-----:R-:W-:Y:S01]  /*37a90*/  STL.64 [R1+0x350], R12 ;  /* 0x0003500c01007387 */ /* 0x001fe20000100a00 */
[----:B------:R0:W-:Y:S03]  /*37aa0*/  STL.64 [R1+0x358], R14 ;  /* 0x0003580e01007387 */ /* 0x0001e60000100a00 */
[----:B0-----:R-:W3:Y:S01]  /*37ab0*/  LDL.LU.64 R14, [R1+0x3c30] ;  /* 0x003c3000010e7983 */ /* 0x001ee20000300a00 */
[----:B------:R-:W-:Y:S01]  /*37ac0*/  IMAD.MOV.U32 R23, RZ, RZ, R12 ;  /* 0x000000ffff177224 */ /* 0x000fe200078e000c */
[----:B------:R-:W-:-:S02]  /*37ad0*/  MOV R20, R13 ;  /* 0x0000000d00147202 */ /* 0x000fc40000000f00 */
[----:B------:R-:W4:Y:S02]  /*37ae0*/  LDL.LU.64 R12, [R1+0x3c28] ;  /* 0x003c2800010c7983 */ /* 0x000f240000300a00 */
[----:B------:R-:W-:Y:S02]  /*37af0*/  STL.64 [R1+0x3bf8], R22 ;  /* 0x003bf81601007387 */ /* 0x000fe40000100a00 */
[----:B------:R0:W-:Y:S02]  /*37b00*/  STL.64 [R1+0x3bf0], R20 ;  /* 0x003bf01401007387 */ /* 0x0001e40000100a00 */
[----:B0-----:R-:W-:Y:S01]  /*37b10*/  MOV R20, R28 ;  /* 0x0000001c00147202 */ /* 0x001fe20000000f00 */
[----:B--2---:R-:W-:-:S05]  /*37b20*/  IMAD.MOV.U32 R21, RZ, RZ, R26 ;  /* 0x000000ffff157224 */ /* 0x004fca00078e001a */
[----:B------:R3:W-:Y:S01]  /*37b30*/  STL.64 [R1+0x3c20], R20 ;  /* 0x003c201401007387 */ /* 0x0007e20000100a00 */
[----:B------:R-:W2:Y:S01]  /*37b40*/  LDL.LU R28, [R1+0x514] ;  /* 0x00051400011c7983 */ /* 0x000ea20000300800 */
[----:B---3--:R-:W-:Y:S02]  /*37b50*/  MOV R20, R15 ;  /* 0x0000000f00147202 */ /* 0x008fe40000000f00 */
[----:B------:R-:W-:Y:S01]  /*37b60*/  MOV R21, R14 ;  /* 0x0000000e00157202 */ /* 0x000fe20000000f00 */
[----:B------:R-:W3:Y:S01]  /*37b70*/  LDL.LU R15, [R1+0x518] ;  /* 0x00051800010f7983 */ /* 0x000ee20000300800 */
[----:B------:R-:W3:Y:S02]  /*37b80*/  LDL.LU R14, [R1+0x51c] ;  /* 0x00051c00010e7983 */ /* 0x000ee40000300800 */
[C---:B------:R-:W-:Y:S02]  /*37b90*/  FMUL R8, R25.reuse, R8 ;  /* 0x0000000819087220 */ /* 0x040fe40000400000 */
[----:B------:R-:W-:-:S02]  /*37ba0*/  FMUL R9, R25, R9 ;  /* 0x0000000919097220 */ /* 0x000fc40000400000 */
[C---:B------:R-:W-:Y:S02]  /*37bb0*/  FMUL R10, R27.reuse, R10 ;  /* 0x0000000a1b0a7220 */ /* 0x040fe40000400000 */
[----:B------:R-:W-:-:S07]  /*37bc0*/  FMUL R11, R27, R11 ;  /* 0x0000000b1b0b7220 */ /* 0x000fce0000400000 */
[----:B------:R-:W-:Y:S01]  /*37bd0*/  HMMA.16816.F32.BF16 R8, R16, R20, R8 ;  /* 0x000000141008723c */ /* 0x000fe20000041808 */
[----:B---3--:R-:W-:Y:S01]  /*37be0*/  STL.64 [R1+0x3c18], R14 ;  /* 0x003c180e01007387 */ /* 0x008fe20000100a00 */
[----:B----4-:R-:W-:Y:S02]  /*37bf0*/  STL [R1+0x3c10], R12 ;  /* 0x003c100c01007387 */ /* 0x010fe40000100800 */
[----:B------:R-:W3:Y:S11]  /*37c00*/  LDL.LU.64 R20, [R1+0x3c20] ;  /* 0x003c200001147983 */ /* 0x000ef60000300a00 */
[----:B------:R-:W-:Y:S08]  /*37c10*/  @!UPT UIADD3 URZ, URZ, URZ, URZ ;  /* 0x0000003f3f3ff290 */ /* 0x000ff0000fffe03f */
[----:B------:R-:W-:Y:S01]  /*37c20*/  STL.64 [R1+0x270], R8 ;  /* 0x0002700801007387 */ /* 0x000fe20000100a00 */
[----:B------:R0:W-:Y:S04]  /*37c30*/  STL.64 [R1+0x278], R10 ;  /* 0x0002780a01007387 */ /* 0x0001e80000100a00 */
[----:B0-----:R-:W4:Y:S01]  /*37c40*/  LDL.LU R11, [R1+0x510] ;  /* 0x00051000010b7983 */ /* 0x001f220000300800 */
[----:B------:R-:W2:Y:S02]  /*37c50*/  LDL.LU R26, [R1+0x500] ;  /* 0x00050000011a7983 */ /* 0x000ea40000300800 */
[----:B------:R-:W2:Y:S02]  /*37c60*/  LDL.LU R23, [R1+0x504] ;  /* 0x0005040001177983 */ /* 0x000ea40000300800 */
[----:B------:R-:W2:Y:S02]  /*37c70*/  LDL.LU R22, [R1+0x508] ;  /* 0x0005080001167983 */ /* 0x000ea40000300800 */
[----:B------:R-:W-:-:S02]  /*37c80*/  FMUL R4, R25, R4 ;  /* 0x0000000419047220 */ /* 0x000fc40000400000 */
[----:B-----5:R-:W-:Y:S02]  /*37c90*/  FMUL R5, R25, R5 ;  /* 0x0000000519057220 */ /* 0x020fe40000400000 */
[C---:B------:R-:W-:Y:S02]  /*37ca0*/  FMUL R6, R27.reuse, R6 ;  /* 0x000000061b067220 */ /* 0x040fe40000400000 */
[----:B------:R-:W-:Y:S01]  /*37cb0*/  FMUL R7, R27, R7 ;  /* 0x000000071b077220 */ /* 0x000fe20000400000 */
[----:B--2---:R-:W-:Y:S01]  /*37cc0*/  STL.64 [R1+0x3c08], R22 ;  /* 0x003c081601007387 */ /* 0x004fe20000100a00 */
[----:B---3--:R0:W-:Y:S02]  /*37cd0*/  STL.64 [R1+0x3c00], R20 ;  /* 0x003c001401007387 */ /* 0x0081e40000100a00 */
[----:B0-----:R-:W-:Y:S02]  /*37ce0*/  MOV R21, R13 ;  /* 0x0000000d00157202 */ /* 0x001fe40000000f00 */
[----:B------:R-:W0:Y:S04]  /*37cf0*/  LDSM.16.M88.4 R12, [R29+0x23800] ;  /* 0x023800001d0c783b */ /* 0x000e280000000200 */
[----:B0-----:R-:W-:Y:S01]  /*37d00*/  STL.64 [R1+0x330], R12 ;  /* 0x0003300c01007387 */ /* 0x001fe20000100a00 */
[----:B------:R0:W-:Y:S03]  /*37d10*/  STL.64 [R1+0x338], R14 ;  /* 0x0003380e01007387 */ /* 0x0001e60000100a00 */
[----:B0-----:R-:W2:Y:S01]  /*37d20*/  LDL.LU.64 R14, [R1+0x3c18] ;  /* 0x003c1800010e7983 */ /* 0x001ea20000300a00 */
[----:B------:R-:W-:-:S07]  /*37d30*/  IMAD.MOV.U32 R20, RZ, RZ, R24 ;  /* 0x000000ffff147224 */ /* 0x000fce00078e0018 */
[----:B------:R-:W-:Y:S01]  /*37d40*/  HMMA.16816.F32.BF16 R20, R16, R20, R4 ;  /* 0x000000141014723c */ /* 0x000fe20000041804 */
[----:B------:R-:W-:Y:S02]  /*37d50*/  MOV R24, R12 ;  /* 0x0000000c00187202 */ /* 0x000fe40000000f00 */
[----:B------:R-:W3:Y:S01]  /*37d60*/  LDL.LU R12, [R1+0x3c10] ;  /* 0x003c1000010c7983 */ /* 0x000ee20000300800 */
[----:B------:R-:W5:Y:S11]  /*37d70*/  LDL.LU R7, [R1+0x50c] ;  /* 0x00050c0001077983 */ /* 0x000f760000300800 */
[----:B------:R-:W-:Y:S08]  /*37d80*/  @!UPT UIADD3 URZ, URZ, URZ, URZ ;  /* 0x0000003f3f3ff290 */ /* 0x000ff0000fffe03f */
[----:B------:R-:W-:Y:S01]  /*37d90*/  STL.64 [R1+0x260], R20 ;  /* 0x0002601401007387 */ /* 0x000fe20000100a00 */
[----:B------:R-:W-:Y:S02]  /*37da0*/  STL.64 [R1+0x268], R22 ;  /* 0x0002681601007387 */ /* 0x000fe40000100a00 */
[----:B------:R-:W0:Y:S04]  /*37db0*/  LDSM.16.M88.4 R20, [R29+0x24000] ;  /* 0x024000001d14783b */ /* 0x000e280000000200 */
[----:B----4-:R-:W-:Y:S01]  /*37dc0*/  FMUL R8, R25, R11 ;  /* 0x0000000b19087220 */ /* 0x010fe20000400000 */
[----:B0-----:R-:W-:Y:S01]  /*37dd0*/  STL.64 [R1+0x320], R20 ;  /* 0x0003201401007387 */ /* 0x001fe20000100a00 */
[----:B------:R0:W-:Y:S03]  /*37de0*/  STL.64 [R1+0x328], R22 ;  /* 0x0003281601007387 */ /* 0x0001e60000100a00 */
[----:B0-----:R-:W4:Y:S01]  /*37df0*/  LDL.LU.64 R22, [R1+0x3c08] ;  /* 0x003c080001167983 */ /* 0x001f220000300a00 */
[----:B--2---:R-:W-:-:S02]  /*37e00*/  FMUL R10, R27, R15 ;  /* 0x0000000f1b0a7220 */ /* 0x004fc40000400000 */
[----:B------:R-:W-:Y:S02]  /*37e10*/  FMUL R11, R27, R14 ;  /* 0x0000000e1b0b7220 */ /* 0x000fe40000400000 */
[----:B------:R-:W-:Y:S01]  /*37e20*/  IMAD.MOV.U32 R15, RZ, RZ, R20 ;  /* 0x000000ffff0f7224 */ /* 0x000fe200078e0014 */
[----:B------:R-:W-:Y:S02]  /*37e30*/  MOV R14, R21 ;  /* 0x00000015000e7202 */ /* 0x000fe40000000f00 */
[----:B------:R-:W2:Y:S01]  /*37e40*/  LDL.LU.64 R20, [R1+0x3c00] ;  /* 0x003c000001147983 */ /* 0x000ea20000300a00 */
[C---:B------:R-:W-:Y:S02]  /*37e50*/  FMUL R9, R25.reuse, R28 ;  /* 0x0000001c19097220 */ /* 0x040fe40000400000 */
[----:B----4-:R-:W-:Y:S02]  /*37e60*/  FMUL R5, R25, R23 ;  /* 0x0000001719057220 */ /* 0x010fe40000400000 */
[----:B------:R-:W-:-:S02]  /*37e70*/  FMUL R6, R27, R22 ;  /* 0x000000161b067220 */ /* 0x000fc40000400000 */
[----:B------:R-:W4:Y:S01]  /*37e80*/  LDL.LU.64 R22, [R1+0x3bf8] ;  /* 0x003bf80001167983 */ /* 0x000f220000300a00 */
[----:B------:R-:W-:Y:S01]  /*37e90*/  FMUL R4, R25, R26 ;  /* 0x0000001a19047220 */ /* 0x000fe20000400000 */
[----:B--2---:R-:W-:Y:S02]  /*37ea0*/  HMMA.16816.F32.BF16 R8, R16, R20, R8 ;  /* 0x000000141008723c */ /* 0x004fe40000041808 */
[----:B------:R-:W2:Y:S11]  /*37eb0*/  LDL.LU.64 R20, [R1+0x3bf0] ;  /* 0x003bf00001147983 */ /* 0x000eb60000300a00 */
[----:B------:R-:W-:Y:S10]  /*37ec0*/  @!UPT UIADD3 URZ, URZ, URZ, URZ ;  /* 0x0000003f3f3ff290 */ /* 0x000ff4000fffe03f */
[----:B------:R0:W-:Y:S01]  /*37ed0*/  STL.64 [R1+0x250], R8 ;  /* 0x0002500801007387 */ /* 0x0001e20000100a00 */
[----:B------:R1:W-:Y:S03]  /*37ee0*/  STL.64 [R1+0x258], R10 ;  /* 0x0002580a01007387 */ /* 0x0003e60000100a00 */
[----:B0-----:R-:W2:Y:S01]  /*37ef0*/  LDL.LU R8, [R1+0x4f0] ;  /* 0x0004f00001087983 */ /* 0x001ea20000300800 */
[----:B------:R-:W2:Y:S02]  /*37f00*/  LDL.LU R9, [R1+0x4f4] ;  /* 0x0004f40001097983 */ /* 0x000ea40000300800 */
[----:B-1----:R-:W2:Y:S02]  /*37f10*/  LDL.LU R10, [R1+0x4f8] ;  /* 0x0004f800010a7983 */ /* 0x002ea40000300800 */
[----:B------:R-:W2:Y:S01]  /*37f20*/  LDL.LU R11, [R1+0x4fc] ;  /* 0x0004fc00010b7983 */ /* 0x000ea20000300800 */
[----:B------:R-:W2:Y:S01]  /*37f30*/  LDL.LU R28, [R1+0x4e0] ;  /* 0x0004e000011c7983 */ /* 0x000ea20000300800 */
[----:B------:R-:W2:Y:S01]  /*37f40*/  LDL.LU R26, [R1+0x4e4] ;  /* 0x0004e400011a7983 */ /* 0x000ea20000300800 */
[----:B---3--:R-:W-:-:S05]  /*37f50*/  FMNMX R0, R0, R12, !PT ;  /* 0x0000000c00007209 */ /* 0x008fca0007800000 */
[----:B------:R-:W0:Y:S01]  /*37f60*/  SHFL.BFLY PT, R12, R0, 0x1, 0x1f ;  /* 0x0c201f00000c7f89 */ /* 0x000e2200000e0000 */
[----:B------:R-:W-:Y:S03]  /*37f70*/  STL.64 [R1+0x3bc8], R14 ;  /* 0x003bc80e01007387 */ /* 0x000fe60000100a00 */
[----:B0-----:R4:W-:Y:S02]  /*37f80*/  STL.64 [R1+0x3bc0], R12 ;  /* 0x003bc00c01007387 */ /* 0x0019e40000100a00 */
[----:B----4-:R-:W-:Y:S01]  /*37f90*/  MOV R12, R23 ;  /* 0x00000017000c7202 */ /* 0x010fe20000000f00 */
[----:B-----5:R-:W-:Y:S02]  /*37fa0*/  FMUL R7, R27, R7 ;  /* 0x000000071b077220 */ /* 0x020fe40000400000 */
[----:B--2---:R-:W-:-:S05]  /*37fb0*/  IMAD.MOV.U32 R13, RZ, RZ, R20 ;  /* 0x000000ffff0d7224 */ /* 0x004fca00078e0014 */
[----:B------:R0:W-:Y:S02]  /*37fc0*/  STL.64 [R1+0x3be0], R12 ;  /* 0x003be00c01007387 */ /* 0x0001e40000100a00 */
[----:B0-----:R-:W-:Y:S02]  /*37fd0*/  MOV R12, R22 ;  /* 0x00000016000c7202 */ /* 0x001fe40000000f00 */
[----:B------:R-:W-:Y:S02]  /*37fe0*/  MOV R13, R21 ;  /* 0x00000015000d7202 */ /* 0x000fe40000000f00 */
[----:B------:R-:W0:Y:S05]  /*37ff0*/  LDSM.16.M88.4 R20, [R29+0x24800] ;  /* 0x024800001d14783b */ /* 0x000e2a0000000200 */
[----:B------:R-:W-:Y:S01]  /*38000*/  HMMA.16816.F32.BF16 R4, R16, R12, R4 ;  /* 0x0000000c1004723c */ /* 0x000fe20000041804 */
[----:B0-----:R-:W-:Y:S01]  /*38010*/  STL.64 [R1+0x310], R20 ;  /* 0x0003101401007387 */ /* 0x001fe20000100a00 */
[----:B------:R0:W-:Y:S03]  /*38020*/  STL.64 [R1+0x318], R22 ;  /* 0x0003181601007387 */ /* 0x0001e60000100a00 */
[----:B0-----:R-:W2:Y:S01]  /*38030*/  LDL.LU R23, [R1+0x3bec] ;  /* 0x003bec0001177983 */ /* 0x001ea20000300800 */
[----:B------:R-:W3:Y:S02]  /*38040*/  LDL.LU R20, [R1+0x3be8] ;  /* 0x003be80001147983 */ /* 0x000ee40000300800 */
[----:B------:R-:W4:Y:S02]  /*38050*/  LDL.LU R22, [R1+0x4e8] ;  /* 0x0004e80001167983 */ /* 0x000f240000300800 */
[----:B------:R-:W5:Y:S01]  /*38060*/  LDL.LU R21, [R1+0x4ec] ;  /* 0x0004ec0001157983 */ /* 0x000f620000300800 */
[----:B------:R-:W2:Y:S11]  /*38070*/  LDL.LU.64 R12, [R1+0x3be0] ;  /* 0x003be000010c7983 */ /* 0x000eb60000300a00 */
[----:B------:R-:W-:Y:S01]  /*38080*/  @!UPT UIADD3 URZ, URZ, URZ, URZ ;  /* 0x0000003f3f3ff290 */ /* 0x000fe2000fffe03f */
[----:B------:R-:W-:Y:S02]  /*38090*/  STL.64 [R1+0x230], R4 ;  /* 0x0002300401007387 */ /* 0x000fe40000100a00 */
[----:B------:R-:W-:Y:S02]  /*380a0*/  STL.64 [R1+0x238], R6 ;  /* 0x0002380601007387 */ /* 0x000fe40000100a00 */
[----:B------:R-:W0:Y:S01]  /*380b0*/  LDSM.16.M88.4 R4, [R29+0x25000] ;  /* 0x025000001d04783b */ /* 0x000e220000000200 */
[C---:B------:R-:W-:Y:S02]  /*380c0*/  FMUL R8, R25.reuse, R8 ;  /* 0x0000000819087220 */ /* 0x040fe40000400000 */
[C---:B------:R-:W-:Y:S01]  /*380d0*/  FMUL R9, R25.reuse, R9 ;  /* 0x0000000919097220 */ /* 0x040fe20000400000 */
[----:B0-----:R0:W-:Y:S01]  /*380e0*/  STL.64 [R1+0x300], R4 ;  /* 0x0003000401007387 */ /* 0x0011e20000100a00 */
[----:B------:R-:W-:Y:S02]  /*380f0*/  STL.64 [R1+0x308], R6 ;  /* 0x0003080601007387 */ /* 0x000fe40000100a00 */
[----:B0-----:R-:W-:-:S02]  /*38100*/  FMUL R4, R25, R28 ;  /* 0x0000001c19047220 */ /* 0x001fc40000400000 */
[----:B------:R-:W-:Y:S02]  /*38110*/  FMUL R5, R25, R26 ;  /* 0x0000001a19057220 */ /* 0x000fe40000400000 */
[----:B------:R-:W2:Y:S01]  /*38120*/  LDL.LU R25, [R1+0x4d0] ;  /* 0x0004d00001197983 */ /* 0x000ea20000300800 */
[----:B------:R-:W2:Y:S02]  /*38130*/  LDL.LU R15, [R1+0x4d4] ;  /* 0x0004d400010f7983 */ /* 0x000ea40000300800 */
[----:B------:R-:W2:Y:S01]  /*38140*/  LDL.LU R14, [R1+0x4d8] ;  /* 0x0004d800010e7983 */ /* 0x000ea20000300800 */
[----:B------:R-:W0:Y:S04]  /*38150*/  SHFL.BFLY PT, R3, R2, 0x2, 0x1f ;  /* 0x0c401f0002037f89 */ /* 0x000e2800000e0000 */
[----:B------:R-:W1:Y:S04]  /*38160*/  S2R R29, SR_TID.X ;  /* 0x00000000001d7919 */ /* 0x000e680000002100 */
[----:B------:R-:W1:Y:S01]  /*38170*/  S2R R28, SR_TID.X ;  /* 0x00000000001c7919 */ /* 0x000e620000002100 */
[----:B------:R-:W-:-:S02]  /*38180*/  FMUL R10, R27, R10 ;  /* 0x0000000a1b0a7220 */ /* 0x000fc40000400000 */
[----:B------:R-:W-:Y:S01]  /*38190*/  FMUL R11, R27, R11 ;  /* 0x0000000b1b0b7220 */ /* 0x000fe20000400000 */
[----:B0-----:R-:W-:-:S05]  /*381a0*/  FMNMX R2, R2, R3, !PT ;  /* 0x0000000302027209 */ /* 0x001fca0007800000 */
[----:B------:R-:W0:Y:S01]  /*381b0*/  SHFL.BFLY PT, R3, R2, 0x1, 0x1f ;  /* 0x0c201f0002037f89 */ /* 0x000e2200000e0000 */
[----:B-1----:R-:W-:Y:S02]  /*381c0*/  LOP3.LUT R29, R29, 0x7, RZ, 0xc0, !PT ;  /* 0x000000071d1d7812 */ /* 0x002fe400078ec0ff */
[----:B------:R-:W-:-:S03]  /*381d0*/  SHF.L.U32 R28, R28, 0x1, RZ ;  /* 0x000000011c1c7819 */ /* 0x000fc600000006ff */
[----:B------:R-:W-:Y:S01]  /*381e0*/  IMAD R29, R29, 0x110, RZ ;  /* 0x000001101d1d7824 */ /* 0x000fe200078e02ff */
[----:B0-----:R-:W-:-:S04]  /*381f0*/  FMNMX R3, R2, R3, !PT ;  /* 0x0000000302037209 */ /* 0x001fc80007800000 */
[----:B------:R-:W-:Y:S01]  /*38200*/  LOP3.LUT R2, R29, 0x30, R28, 0x78, !PT ;  /* 0x000000301d027812 */ /* 0x000fe200078e781c */
[----:B--2---:R-:W-:Y:S01]  /*38210*/  STL.64 [R1+0x3bd8], R14 ;  /* 0x003bd80e01007387 */ /* 0x004fe20000100a00 */
[----:B------:R0:W-:Y:S02]  /*38220*/  STL.64 [R1+0x3bd0], R12 ;  /* 0x003bd00c01007387 */ /* 0x0001e40000100a00 */
[----:B0-----:R-:W-:Y:S01]  /*38230*/  IMAD.MOV.U32 R12, RZ, RZ, R23 ;  /* 0x000000ffff0c7224 */ /* 0x001fe200078e0017 */
[----:B---3--:R-:W-:Y:S02]  /*38240*/  MOV R13, R20 ;  /* 0x00000014000d7202 */ /* 0x008fe40000000f00 */
[----:B------:R-:W2:Y:S01]  /*38250*/  LDL.LU R20, [R1+0x4dc] ;  /* 0x0004dc0001147983 */ /* 0x000ea20000300800 */
[----:B------:R-:W3:Y:S04]  /*38260*/  LDL.LU.64 R14, [R1+0x3bd8] ;  /* 0x003bd800010e7983 */ /* 0x000ee80000300a00 */
[----:B------:R-:W-:Y:S01]  /*38270*/  HMMA.16816.F32.BF16 R8, R16, R12, R8 ;  /* 0x0000000c1008723c */ /* 0x000fe20000041808 */
[----:B------:R-:W2:Y:S11]  /*38280*/  LDL.LU.64 R12, [R1+0x3bd0] ;  /* 0x003bd000010c7983 */ /* 0x000eb60000300a00 */
[----:B------:R-:W-:Y:S11]  /*38290*/  @!UPT UIADD3 URZ, URZ, URZ, URZ ;  /* 0x0000003f3f3ff290 */ /* 0x000ff6000fffe03f */
[----:B------:R-:W-:Y:S01]  /*382a0*/  STL.64 [R1+0x200], R8 ;  /* 0x0002000801007387 */ /* 0x000fe20000100a00 */
[----:B------:R-:W-:Y:S02]  /*382b0*/  STL.64 [R1+0x208], R10 ;  /* 0x0002080a01007387 */ /* 0x000fe40000100a00 */
[----:B------:R-:W0:Y:S04]  /*382c0*/  LDSM.16.M88.4 R8, [R2+0x25800] ;  /* 0x025800000208783b */ /* 0x000e280000000200 */
[C---:B----4-:R-:W-:Y:S02]  /*382d0*/  FMUL R6, R27.reuse, R22 ;  /* 0x000000161b067220 */ /* 0x050fe40000400000 */
[----:B-----5:R-:W-:Y:S01]  /*382e0*/  FMUL R7, R27, R21 ;  /* 0x000000151b077220 */ /* 0x020fe20000400000 */
[----:B0-----:R-:W-:Y:S01]  /*382f0*/  STL.64 [R1+0x2f0], R8 ;  /* 0x0002f00801007387 */ /* 0x001fe20000100a00 */
[----:B------:R-:W-:Y:S02]  /*38300*/  STL.64 [R1+0x2f8], R10 ;  /* 0x0002f80a01007387 */ /* 0x000fe40000100a00 */
[----:B------:R-:W-:-:S02]  /*38310*/  IMAD.MOV.U32 R26, RZ, RZ, R9 ;  /* 0x000000ffff1a7224 */ /* 0x000fc400078e0009 */
[----:B------:R-:W4:Y:S01]  /*38320*/  LDL.LU R28, [R1+0x4c0] ;  /* 0x0004c000011c7983 */ /* 0x000f220000300800 */
[----:B------:R-:W5:Y:S01]  /*38330*/  LDL.LU R23, [R1+0x4c4] ;  /* 0x0004c40001177983 */ /* 0x000f620000300800 */
[----:B------:R-:W4:Y:S02]  /*38340*/  LDL.LU R22, [R1+0x4c8] ;  /* 0x0004c80001167983 */ /* 0x000f240000300800 */
[----:B------:R-:W4:Y:S02]  /*38350*/  LDL.LU R21, [R1+0x4cc] ;  /* 0x0004cc0001157983 */ /* 0x000f240000300800 */
[----:B------:R0:W-:Y:S02]  /*38360*/  STL [R1+0x3b98], R26 ;  /* 0x003b981a01007387 */ /* 0x0001e40000100800 */
[----:B0-----:R-:W4:Y:S01]  /*38370*/  LDL R26, [R1+0xa7c] ;  /* 0x000a7c00011a7983 */ /* 0x001f220000100800 */
[C---:B---3--:R-:W-:Y:S02]  /*38380*/  FMUL R10, R27.reuse, R14 ;  /* 0x0000000e1b0a7220 */ /* 0x048fe40000400000 */
[----:B--2---:R-:W-:Y:S01]  /*38390*/  FMUL R11, R27, R20 ;  /* 0x000000141b0b7220 */ /* 0x004fe20000400000 */
[----:B------:R-:W-:Y:S01]  /*383a0*/  HMMA.16816.F32.BF16 R4, R16, R12, R4 ;  /* 0x0000000c1004723c */ /* 0x000fe20000041804 */
[----:B----4-:R-:W-:-:S02]  /*383b0*/  FMUL R9, R26, R15 ;  /* 0x0000000f1a097220 */ /* 0x010fc40000400000 */
[----:B------:R-:W2:Y:S01]  /*383c0*/  LDL.LU.64 R14, [R1+0x3bc8] ;  /* 0x003bc800010e7983 */ /* 0x000ea20000300a00 */
[----:B------:R-:W3:Y:S02]  /*383d0*/  LDL.LU.64 R12, [R1+0x3bc0] ;  /* 0x003bc000010c7983 */ /* 0x000ee40000300a00 */
[----:B------:R-:W4:Y:S11]  /*383e0*/  LDL R20, [R1+0x940] ;  /* 0x0009400001147983 */ /* 0x000f360000100800 */
[----:B------:R-:W-:Y:S06]  /*383f0*/  @!UPT UIADD3 URZ, URZ, URZ, URZ ;  /* 0x0000003f3f3ff290 */ /* 0x000fec000fffe03f */
[----:B------:R-:W-:Y:S01]  /*38400*/  STL.64 [R1+0x1f0], R4 ;  /* 0x0001f00401007387 */ /* 0x000fe20000100a00 */
[----:B------:R-:W-:Y:S02]  /*38410*/  STL.64 [R1+0x1f8], R6 ;  /* 0x0001f80601007387 */ /* 0x000fe40000100a00 */
[----:B------:R-:W0:Y:S04]  /*38420*/  LDSM.16.M88.4 R4, [R2+0x26000] ;  /* 0x026000000204783b */ /* 0x000e280000000200 */
[----:B------:R-:W-:Y:S01]  /*38430*/  FMUL R8, R26, R25 ;  /* 0x000000191a087220 */ /* 0x000fe20000400000 */
[----:B----4-:R3:W-:Y:S02]  /*38440*/  STL.64 [R1+0x3bb8], R20 ;  /* 0x003bb81401007387 */ /* 0x0107e40000100a00 */
[----:B---3--:R-:W-:-:S02]  /*38450*/  MOV R21, R13 ;  /* 0x0000000d00157202 */ /* 0x008fc40000000f00 */
[----:B------:R-:W3:Y:S01]  /*38460*/  LDL R13, [R1+0x944] ;  /* 0x00094400010d7983 */ /* 0x000ee20000100800 */
[----:B0-----:R-:W-:Y:S02]  /*38470*/  STL.64 [R1+0x2e0], R4 ;  /* 0x0002e00401007387 */ /* 0x001fe40000100a00 */
[----:B------:R-:W-:Y:S02]  /*38480*/  STL.64 [R1+0x2e8], R6 ;  /* 0x0002e80601007387 */ /* 0x000fe40000100a00 */
[----:B------:R-:W0:Y:S01]  /*38490*/  LDSM.16.M88.4 R4, [R2+0x26800] ;  /* 0x026800000204783b */ /* 0x000e220000000200 */
[----:B------:R-:W-:-:S07]  /*384a0*/  MOV R20, R24 ;  /* 0x0000001800147202 */ /* 0x000fce0000000f00 */
[----:B------:R-:W-:Y:S01]  /*384b0*/  HMMA.16816.F32.BF16 R8, R16, R20, R8 ;  /* 0x000000141008723c */ /* 0x000fe20000041808 */
[----:B0-----:R0:W-:Y:S01]  /*384c0*/  STL.64 [R1+0x2c0], R4 ;  /* 0x0002c00401007387 */ /* 0x0011e20000100a00 */
[----:B------:R-:W-:Y:S02]  /*384d0*/  STL.64 [R1+0x2c8], R6 ;  /* 0x0002c80601007387 */ /* 0x000fe40000100a00 */
[----:B------:R-:W4:Y:S11]  /*384e0*/  LDL.LU.64 R20, [R1+0x3bb8] ;  /* 0x003bb80001147983 */ /* 0x000f360000300a00 */
[----:B------:R-:W-:Y:S08]  /*384f0*/  @!UPT UIADD3 URZ, URZ, URZ, URZ ;  /* 0x0000003f3f3ff290 */ /* 0x000ff0000fffe03f */
[----:B------:R-:W-:Y:S01]  /*38500*/  STL.64 [R1+0x1e0], R8 ;  /* 0x0001e00801007387 */ /* 0x000fe20000100a00 */
[----:B------:R-:W-:Y:S02]  /*38510*/  STL.64 [R1+0x1e8], R10 ;  /* 0x0001e80a01007387 */ /* 0x000fe40000100a00 */
[----:B------:R-:W1:Y:S01]  /*38520*/  LDSM.16.M88.4 R8, [R2+0x27000] ;  /* 0x027000000208783b */ /* 0x000e620000000200 */
[----:B------:R-:W-:-:S03]  /*38530*/  FMNMX R0, R0, R12, !PT ;  /* 0x0000000c00007209 */ /* 0x000fc60007800000 */
[----:B------:R-:W-:Y:S02]  /*38540*/  IMAD.MOV.U32 R25, RZ, RZ, R4 ;  /* 0x000000ffff197224 */ /* 0x000fe400078e0004 */
[----:B0-----:R-:W-:Y:S01]  /*38550*/  FMUL R4, R26, R28 ;  /* 0x0000001c1a047220 */ /* 0x001fe20000400000 */
[----:B-1----:R0:W-:Y:S01]  /*38560*/  STL.64 [R1+0x2b0], R8 ;  /* 0x0002b00801007387 */ /* 0x0021e20000100a00 */
[----:B------:R1:W-:Y:S03]  /*38570*/  STL.64 [R1+0x2b8], R10 ;  /* 0x0002b80a01007387 */ /* 0x0003e60000100a00 */
[----:B0-----:R-:W2:Y:S01]  /*38580*/  LDL.LU R8, [R1+0x4b0] ;  /* 0x0004b00001087983 */ /* 0x001ea20000300800 */
[----:B------:R-:W2:Y:S02]  /*38590*/  LDL.LU R9, [R1+0x4b4] ;  /* 0x0004b40001097983 */ /* 0x000ea40000300800 */
[----:B-1----:R-:W2:Y:S02]  /*385a0*/  LDL.LU R10, [R1+0x4b8] ;  /* 0x0004b800010a7983 */ /* 0x002ea40000300800 */
[----:B------:R-:W2:Y:S01]  /*385b0*/  LDL.LU R11, [R1+0x4bc] ;  /* 0x0004bc00010b7983 */ /* 0x000ea20000300800 */
[----:B---3--:R-:W-:-:S02]  /*385c0*/  FMNMX R28, R0, R13, !PT ;  /* 0x0000000d001c7209 */ /* 0x008fc40007800000 */
[----:B----4-:R-:W-:Y:S01]  /*385d0*/  FMNMX R29, R3, R20, !PT ;  /* 0x00000014031d7209 */ /* 0x010fe20007800000 */
[C---:B------:R-:W-:Y:S01]  /*385e0*/  FMUL R7, R27.reuse, R21 ;  /* 0x000000151b077220 */ /* 0x040fe20000400000 */
[----:B------:R-:W3:Y:S01]  /*385f0*/  LDL.LU R20, [R1+0x4a0] ;  /* 0x0004a00001147983 */ /* 0x000ee20000300800 */
[----:B------:R-:W4:Y:S02]  /*38600*/  LDL.LU R21, [R1+0x4a4] ;  /* 0x0004a40001157983 */ /* 0x000f240000300800 */
[----:B------:R-:W2:Y:S02]  /*38610*/  LDL.LU R12, [R1+0x490] ;  /* 0x00049000010c7983 */ /* 0x000ea40000300800 */
[----:B------:R-:W2:Y:S01]  /*38620*/  LDL.LU R13, [R1+0x494] ;  /* 0x00049400010d7983 */ /* 0x000ea20000300800 */
[----:B------:R-:W-:Y:S01]  /*38630*/  MOV R24, R5 ;  /* 0x0000000500187202 */ /* 0x000fe20000000f00 */
[----:B-----5:R-:W-:Y:S02]  /*38640*/  FMUL R5, R26, R23 ;  /* 0x000000171a057220 */ /* 0x020fe40000400000 */
[----:B------:R-:W-:Y:S01]  /*38650*/  FMUL R6, R27, R22 ;  /* 0x000000161b067220 */ /* 0x000fe20000400000 */
[----:B--2---:R0:W-:Y:S01]  /*38660*/  STL.64 [R1+0x3bb0], R12 ;  /* 0x003bb00c01007387 */ /* 0x0041e20000100a00 */
[----:B------:R-:W2:Y:S02]  /*38670*/  LDL.LU R23, [R1+0x480] ;  /* 0x0004800001177983 */ /* 0x000ea40000300800 */
[----:B------:R-:W5:Y:S02]  /*38680*/  LDL.LU R22, [R1+0x4a8] ;  /* 0x0004a80001167983 */ /* 0x000f640000300800 */
[----:B------:R-:W2:Y:S01]  /*38690*/  LDL.LU R3, [R1+0x4ac] ;  /* 0x0004ac0001037983 */ /* 0x000ea20000300800 */
[----:B------:R-:W2:Y:S01]  /*386a0*/  LDL.LU R0, [R1+0x474] ;  /* 0x0004740001007983 */ /* 0x000ea20000300800 */
[----:B0-----:R-:W-:Y:S01]  /*386b0*/  MOV R12, R15 ;  /* 0x0000000f000c7202 */ /* 0x001fe20000000f00 */
[----:B------:R-:W-:-:S07]  /*386c0*/  IMAD.MOV.U32 R13, RZ, RZ, R14 ;  /* 0x000000ffff0d7224 */ /* 0x000fce00078e000e */
[----:B------:R-:W-:Y:S01]  /*386d0*/  HMMA.16816.F32.BF16 R4, R16, R12, R4 ;  /* 0x0000000c1004723c */ /* 0x000fe20000041804 */
[----:B------:R-:W2:Y:S11]  /*386e0*/  LDL.LU.64 R12, [R1+0x3bb0] ;  /* 0x003bb000010c7983 */ /* 0x000eb60000300a00 */
[----:B------:R-:W-:Y:S11]  /*386f0*/  @!UPT UIADD3 URZ, URZ, URZ, URZ ;  /* 0x0000003f3f3ff290 */ /* 0x000ff6000fffe03f */
[----:B------:R0:W-:Y:S01]  /*38700*/  STL.64 [R1+0x1d0], R4 ;  /* 0x0001d00401007387 */ /* 0x0001e20000100a00 */
[----:B------:R1:W-:Y:S03]  /*38710*/  STL.64 [R1+0x1d8], R6 ;  /* 0x0001d80601007387 */ /* 0x0003e60000100a00 */
[----:B0-----:R-:W3:Y:S01]  /*38720*/  LDL.LU R5, [R1+0x484] ;  /* 0x0004840001057983 */ /* 0x001ee20000300800 */
[----:B-1----:R-:W3:Y:S02]  /*38730*/  LDL.LU R7, [R1+0x470] ;  /* 0x0004700001077983 */ /* 0x002ee40000300800 */
[----:B------:R-:W3:Y:S02]  /*38740*/  LDL.LU R14, [R1+0x498] ;  /* 0x00049800010e7983 */ /* 0x000ee40000300800 */
[----:B------:R-:W3:Y:S01]  /*38750*/  LDL.LU R15, [R1+0x49c] ;  /* 0x00049c00010f7983 */ /* 0x000ee20000300800 */
[----:B------:R-:W4:Y:S01]  /*38760*/  LDL.LU R6, [R1+0x488] ;  /* 0x0004880001067983 */ /* 0x000f220000300800 */
[----:B--2---:R-:W-:-:S02]  /*38770*/  FMUL R12, R26, R12 ;  /* 0x0000000c1a0c7220 */ /* 0x004fc40000400000 */
[C---:B------:R-:W-:Y:S01]  /*38780*/  FMUL R13, R26.reuse, R13 ;  /* 0x0000000d1a0d7220 */ /* 0x040fe20000400000 */
[----:B---3--:R-:W-:Y:S04]  /*38790*/  STL.64 [R1+0x3ba8], R14 ;  /* 0x003ba80e01007387 */ /* 0x008fe80000100a00 */
[----:B------:R0:W-:Y:S02]  /*387a0*/  STL.64 [R1+0x3ba0], R12 ;  /* 0x003ba00c01007387 */ /* 0x0001e40000100a00 */
[----:B0-----:R-:W2:Y:S04]  /*387b0*/  LDL R12, [R1+0x310] ;  /* 0x00031000010c7983 */ /* 0x001ea80000100800 */
[----:B------:R-:W2:Y:S01]  /*387c0*/  LDL R13, [R1+0x314] ;  /* 0x00031400010d7983 */ /* 0x000ea20000100800 */
[----:B------:R-:W-:-:S02]  /*387d0*/  FMUL R8, R26, R8 ;  /* 0x000000081a087220 */ /* 0x000fc40000400000 */
[C---:B------:R-:W-:Y:S02]  /*387e0*/  FMUL R9, R26.reuse, R9 ;  /* 0x000000091a097220 */ /* 0x040fe40000400000 */
[C---:B------:R-:W-:Y:S02]  /*387f0*/  FMUL R10, R27.reuse, R10 ;  /* 0x0000000a1b0a7220 */ /* 0x040fe40000400000 */
[C---:B------:R-:W-:Y:S02]  /*38800*/  FMUL R11, R27.reuse, R11 ;  /* 0x0000000b1b0b7220 */ /* 0x040fe40000400000 */
[C---:B------:R-:W-:Y:S01]  /*38810*/  FMUL R4, R26.reuse, R23 ;  /* 0x000000171a047220 */ /* 0x040fe20000400000 */
[----:B------:R-:W3:Y:S01]  /*38820*/  LDL.LU.64 R14, [R1+0x3ba8] ;  /* 0x003ba800010e7983 */ /* 0x000ee20000300a00 */
[----:B------:R-:W-:Y:S02]  /*38830*/  FMUL R23, R27, R3 ;  /* 0x000000031b177220 */ /* 0x000fe40000400000 */
[----:B------:R-:W-:-:S02]  /*38840*/  FMUL R20, R26, R20 ;  /* 0x000000141a147220 */ /* 0x000fc40000400000 */
[C---:B----4-:R-:W-:Y:S02]  /*38850*/  FMUL R21, R26.reuse, R21 ;  /* 0x000000151a157220 */ /* 0x050fe40000400000 */
[C---:B------:R-:W-:Y:S01]  /*38860*/  FMUL R5, R26.reuse, R5 ;  /* 0x000000051a057220 */ /* 0x040fe20000400000 */
[C---:B--2---:R-:W-:Y:S01]  /*38870*/  HMMA.16816.F32.BF16 R8, R16.reuse, R12, R8 ;  /* 0x0000000c1008723c */ /* 0x044fe20000041808 */
[----:B------:R-:W2:Y:S01]  /*38880*/  LDL.LU.64 R12, [R1+0x3ba0] ;  /* 0x003ba000010c7983 */ /* 0x000ea20000300a00 */
[----:B------:R-:W4:Y:S11]  /*38890*/  LDL.LU R3, [R1+0x30] ;  /* 0x0000300001037983 */ /* 0x000f360000300800 */
[----:B------:R-:W-:Y:S10]  /*388a0*/  @!UPT UIADD3 URZ, URZ, URZ, URZ ;  /* 0x0000003f3f3ff290 */ /* 0x000ff4000fffe03f */
[----:B------:R0:W-:Y:S01]  /*388b0*/  STL.64 [R1+0x1c0], R8 ;  /* 0x0001c00801007387 */ /* 0x0001e20000100a00 */
[----:B------:R1:W-:Y:S02]  /*388c0*/  STL.64 [R1+0x1c8], R10 ;  /* 0x0001c80a01007387 */ /* 0x0003e40000100a00 */
[C---:B0-----:R-:W-:Y:S02]  /*388d0*/  FMUL R8, R26.reuse, R7 ;  /* 0x000000071a087220 */ /* 0x041fe40000400000 */
[----:B------:R-:W-:Y:S02]  /*388e0*/  FMUL R9, R26, R0 ;  /* 0x000000001a097220 */ /* 0x000fe40000400000 */
[----:B------:R-:W2:Y:S01]  /*388f0*/  LDL.LU R26, [R1+0x3b98] ;  /* 0x003b9800011a7983 */ /* 0x000ea20000300800 */
[----:B------:R-:W2:Y:S02]  /*38900*/  LDL.LU R7, [R1+0x48c] ;  /* 0x00048c0001077983 */ /* 0x000ea40000300800 */
[----:B-1----:R-:W2:Y:S02]  /*38910*/  LDL.LU R10, [R1+0x478] ;  /* 0x00047800010a7983 */ /* 0x002ea40000300800 */
[C---:B-----5:R-:W-:Y:S01]  /*38920*/  FMUL R22, R27.reuse, R22 ;  /* 0x000000161b167220 */ /* 0x060fe20000400000 */
[----:B--2---:R-:W-:Y:S01]  /*38930*/  STL [R1+0x3b90], R10 ;  /* 0x003b900a01007387 */ /* 0x004fe20000100800 */
[----:B------:R0:W-:Y:S03]  /*38940*/  STL.64 [R1+0x3b88], R8 ;  /* 0x003b880801007387 */ /* 0x0001e60000100a00 */
[----:B0-----:R-:W2:Y:S04]  /*38950*/  LDL R8, [R1+0x300] ;  /* 0x0003000001087983 */ /* 0x001ea80000100800 */
[----:B------:R-:W2:Y:S01]  /*38960*/  LDL R9, [R1+0x304] ;  /* 0x0003040001097983 */ /* 0x000ea20000100800 */
[----:B------:R-:W5:Y:S01]  /*38970*/  LDL.LU R0, [R1+0x47c] ;  /* 0x00047c0001007983 */ /* 0x000f620000300800 */
[----:B--2---:R-:W-:Y:S02]  /*38980*/  HMMA.16816.F32.BF16 R8, R16, R8, R20 ;  /* 0x000000081008723c */ /* 0x004fe40000041814 */
[----:B------:R-:W2:Y:S01]  /*38990*/  LDL.LU R21, [R1+0x468] ;  /* 0x0004680001157983 */ /* 0x000ea20000300800 */
[----:B------:R-:W2:Y:S11]  /*389a0*/  LDL.LU R22, [R1+0x46c] ;  /* 0x00046c0001167983 */ /* 0x000eb60000300800 */
[----:B------:R-:W-:Y:S09]  /*389b0*/  @!UPT UIADD3 URZ, URZ, URZ, URZ ;  /* 0x0000003f3f3ff290 */ /* 0x000ff2000fffe03f */
[----:B------:R-:W-:Y:S01]  /*389c0*/  STL.64 [R1+0x1b0], R8 ;  /* 0x0001b00801007387 */ /* 0x000fe20000100a00 */
[----:B------:R-:W-:Y:S02]  /*389d0*/  STL.64 [R1+0x1b8], R10 ;  /* 0x0001b80a01007387 */ /* 0x000fe40000100a00 */
[----:B------:R-:W2:Y:S02]  /*389e0*/  LDL R23, [R1+0xa7c] ;  /* 0x000a7c0001177983 */ /* 0x000ea40000100800 */
[----:B------:R-:W0:Y:S01]  /*389f0*/  LDSM.16.M88.4 R8, [R2+0x27800] ;  /* 0x027800000208783b */ /* 0x000e220000000200 */
[----:B--2---:R-:W-:Y:S03]  /*38a00*/  STL.64 [R1+0x3b70], R22 ;  /* 0x003b701601007387 */ /* 0x004fe60000100a00 */
[----:B------:R1:W-:Y:S02]  /*38a10*/  STL [R1+0x3b6c], R21 ;  /* 0x003b6c1501007387 */ /* 0x0003e40000100800 */
[----:B------:R-:W2:Y:S01]  /*38a20*/  LDL R20, [R1+0x2e0] ;  /* 0x0002e00001147983 */ /* 0x000ea20000100800 */
[----:B-1----:R-:W2:Y:S01]  /*38a30*/  LDL R21, [R1+0x2e4] ;  /* 0x0002e40001157983 */ /* 0x002ea20000100800 */
[----:B---3--:R-:W-:-:S02]  /*38a40*/  FMUL R14, R27, R14 ;  /* 0x0000000e1b0e7220 */ /* 0x008fc40000400000 */
[----:B------:R-:W-:Y:S01]  /*38a50*/  FMUL R15, R27, R15 ;  /* 0x0000000f1b0f7220 */ /* 0x000fe20000400000 */
[----:B--2---:R1:W-:Y:S04]  /*38a60*/  STL.64 [R1+0x3b78], R20 ;  /* 0x003b781401007387 */ /* 0x0043e80000100a00 */
[----:B-1----:R-:W2:Y:S01]  /*38a70*/  LDL R20, [R1+0x2f0] ;  /* 0x0002f00001147983 */ /* 0x002ea20000100800 */
[----:B------:R-:W-:Y:S02]  /*38a80*/  MOV R21, R26 ;  /* 0x0000001a00157202 */ /* 0x000fe40000000f00 */
[----:B------:R-:W3:Y:S02]  /*38a90*/  LDL.LU R26, [R1+0x3b94] ;  /* 0x003b9400011a7983 */ /* 0x000ee40000300800 */
[----:B0-----:R-:W-:Y:S01]  /*38aa0*/  STL.64 [R1+0x240], R8 ;  /* 0x0002400801007387 */ /* 0x001fe20000100a00 */
[----:B------:R0:W-:Y:S04]  /*38ab0*/  STL.64 [R1+0x248], R10 ;  /* 0x0002480a01007387 */ /* 0x0001e80000100a00 */
[----:B0-----:R-:W3:Y:S01]  /*38ac0*/  LDL.LU R10, [R1+0x3b90] ;  /* 0x003b9000010a7983 */ /* 0x001ee20000300800 */
[----:B------:R-:W3:Y:S01]  /*38ad0*/  LDL.LU.64 R8, [R1+0x3b88] ;  /* 0x003b880001087983 */ /* 0x000ee20000300a00 */
[----:B--2---:R-:W-:Y:S02]  /*38ae0*/  HMMA.16816.F32.BF16 R20, R16, R20, R12 ;  /* 0x000000141014723c */ /* 0x004fe4000004180c */
[----:B------:R-:W2:Y:S01]  /*38af0*/  LDL.LU R14, [R1+0x460] ;  /* 0x00046000010e7983 */ /* 0x000ea20000300800 */
[----:B------:R-:W2:Y:S11]  /*38b00*/  LDL.LU R15, [R1+0x464] ;  /* 0x00046400010f7983 */ /* 0x000eb60000300800 */
[----:B------:R-:W-:Y:S09]  /*38b10*/  @!UPT UIADD3 URZ, URZ, URZ, URZ ;  /* 0x0000003f3f3ff290 */ /* 0x000ff2000fffe03f */
[----:B------:R-:W-:Y:S01]  /*38b20*/  STL.64 [R1+0x5a0], R20 ;  /* 0x0005a01401007387 */ /* 0x000fe20000100a00 */
[----:B------:R-:W-:Y:S02]  /*38b30*/  STL.64 [R1+0x5a8], R22 ;  /* 0x0005a81601007387 */ /* 0x000fe40000100a00 */
[----:B------:R-:W0:Y:S01]  /*38b40*/  LDSM.16.M88.4 R20, [R2+0x28000] ;  /* 0x028000000214783b */ /* 0x000e220000000200 */
[----:B------:R-:W-:-:S03]  /*38b50*/  MOV R12, R25 ;  /* 0x00000019000c7202 */ /* 0x000fc60000000f00 */
[----:B------:R-:W-:Y:S01]  /*38b60*/  IMAD.MOV.U32 R13, RZ, RZ, R24 ;  /* 0x000000ffff0d7224 */ /* 0x000fe200078e0018 */
[----:B------:R-:W2:Y:S01]  /*38b70*/  LDL.LU R25, [R1+0x3b84] ;  /* 0x003b840001197983 */ /* 0x000ea20000300800 */
[----:B------:R-:W2:Y:S03]  /*38b80*/  LDL.LU R24, [R1+0x3b80] ;  /* 0x003b800001187983 */ /* 0x000ea60000300800 */
[----:B0-----:R0:W-:Y:S01]  /*38b90*/  STL.64 [R1+0x220], R20 ;  /* 0x0002201401007387 */ /* 0x0011e20000100a00 */
[----:B------:R1:W-:Y:S03]  /*38ba0*/  STL.64 [R1+0x228], R22 ;  /* 0x0002281601007387 */ /* 0x0003e60000100a00 */
[----:B0-----:R-:W2:Y:S01]  /*38bb0*/  LDL.LU.64 R20, [R1+0x3b78] ;  /* 0x003b780001147983 */ /* 0x001ea20000300a00 */
[----:B------:R-:W-:-:S02]  /*38bc0*/  FMUL R6, R27, R6 ;  /* 0x000000061b067220 */ /* 0x000fc40000400000 */
[C---:B------:R-:W-:Y:S02]  /*38bd0*/  FMUL R7, R27.reuse, R7 ;  /* 0x000000071b077220 */ /* 0x040fe40000400000 */
[----:B-1----:R-:W4:Y:S02]  /*38be0*/  LDL.LU.64 R22, [R1+0x3b70] ;  /* 0x003b700001167983 */ /* 0x002f240000300a00 */
[C---:B---3--:R-:W-:Y:S02]  /*38bf0*/  FMUL R10, R27.reuse, R10 ;  /* 0x0000000a1b0a7220 */ /* 0x048fe40000400000 */
[----:B-----5:R-:W-:Y:S01]  /*38c00*/  FMUL R11, R27, R0 ;  /* 0x000000001b0b7220 */ /* 0x020fe20000400000 */
[C---:B--2---:R-:W-:Y:S01]  /*38c10*/  HMMA.16816.F32.BF16 R4, R16.reuse, R20, R4 ;  /* 0x000000141004723c */ /* 0x044fe20000041804 */
[----:B------:R-:W2:Y:S01]  /*38c20*/  LDL.LU R21, [R1+0x3b6c] ;  /* 0x003b6c0001157983 */ /* 0x000ea20000300800 */
[----:B------:R-:W3:Y:S05]  /*38c30*/  LDL.LU R27, [R1+0x3b68] ;  /* 0x003b6800011b7983 */ /* 0x000eea0000300800 */
[--C-:B------:R-:W-:Y:S11]  /*38c40*/  FFMA R20, R26, c[0x0][0x188], -R28.reuse ;  /* 0x000062001a147a23 */ /* 0x100ff6000000081c */
[----:B------:R-:W-:Y:S05]  /*38c50*/  @!UPT UIADD3 URZ, URZ, URZ, URZ ;  /* 0x0000003f3f3ff290 */ /* 0x000fea000fffe03f */
[----:B------:R4:W-:Y:S01]  /*38c60*/  STL.64 [R1+0x590], R4 ;  /* 0x0005900401007387 */ /* 0x0009e20000100a00 */
[----:B------:R2:W-:Y:S02]  /*38c70*/  STL.64 [R1+0x598], R6 ;  /* 0x0005980601007387 */ /* 0x0005e40000100a00 */
[----:B------:R-:W-:Y:S02]  /*38c80*/  STL [R1+0x3b0c], R20 ;  /* 0x003b0c1401007387 */ /* 0x000fe40000100800 */
[----:B------:R-:W2:Y:S02]  /*38c90*/  LDL R26, [R1+0xa78] ;  /* 0x000a7800011a7983 */ /* 0x000ea40000100800 */
[C---:B----4-:R-:W-:Y:S02]  /*38ca0*/  FMUL R4, R23.reuse, R14 ;  /* 0x0000000e17047220 */ /* 0x050fe40000400000 */
[----:B------:R-:W-:Y:S02]  /*38cb0*/  FMUL R5, R23, R15 ;  /* 0x0000000f17057220 */ /* 0x000fe40000400000 */
[----:B------:R-:W-:Y:S01]  /*38cc0*/  HMMA.16816.F32.BF16 R12, R16, R12, R8 ;  /* 0x0000000c100c723c */ /* 0x000fe20000041808 */
[----:B------:R-:W4:Y:S11]  /*38cd0*/  LDL.LU R8, [R1+0x7a0] ;  /* 0x0007a00001087983 */ /* 0x000f360000300800 */
[----:B------:R-:W-:Y:S11]  /*38ce0*/  @!UPT UIADD3 URZ, URZ, URZ, URZ ;  /* 0x0000003f3f3ff290 */ /* 0x000ff6000fffe03f */
[----:B------:R0:W-:Y:S01]  /*38cf0*/  STL.64 [R1+0x580], R12 ;  /* 0x0005800c01007387 */ /* 0x0001e20000100a00 */
[----:B------:R1:W-:Y:S02]  /*38d00*/  STL.64 [R1+0x588], R14 ;  /* 0x0005880e01007387 */ /* 0x0003e40000100a00 */
[----:B------:R-:W5:Y:S02]  /*38d10*/  LDL.LU R9, [R1+0x7a4] ;  /* 0x0007a40001097983 */ /* 0x000f640000300800 */
[----:B------:R-:W4:Y:S01]  /*38d20*/  LDL.LU R10, [R1+0x7a8] ;  /* 0x0007a800010a7983 */ /* 0x000f220000300800 */
[----:B------:R-:W4:Y:S01]  /*38d30*/  LDL.LU R11, [R1+0x7ac] ;  /* 0x0007ac00010b7983 */ /* 0x000f220000300800 */
[----:B------:R-:W-:Y:S02]  /*38d40*/  STL [R1+0x3b10], R28 ;  /* 0x003b101c01007387 */ /* 0x000fe40000100800 */
[----:B--2---:R-:W-:Y:S02]  /*38d50*/  FMUL R6, R26, R21 ;  /* 0x000000151a067220 */ /* 0x004fe40000400000 */
[----:B---3--:R-:W-:-:S05]  /*38d60*/  FFMA R21, R27, c[0x0][0x188], -R28 ;  /* 0x000062001b157a23 */ /* 0x008fca000000081c */
[----:B------:R-:W-:Y:S01]  /*38d70*/  STL [R1+0x3ad8], R21 ;  /* 0x003ad81501007387 */ /* 0x000fe20000100800 */
[----:B0-----:R-:W2:Y:S02]  /*38d80*/  LDL.LU R12, [R1+0x7b0] ;  /* 0x0007b000010c7983 */ /* 0x001ea40000300800 */
[----:B------:R-:W2:Y:S02]  /*38d90*/  LDL.LU R13, [R1+0x7b4] ;  /* 0x0007b400010d7983 */ /* 0x000ea40000300800 */
[----:B-1----:R-:W3:Y:S01]  /*38da0*/  LDL.LU R14, [R1+0x7b8] ;  /* 0x0007b800010e7983 */ /* 0x002ee20000300800 */
[----:B------:R-:W3:Y:S01]  /*38db0*/  LDL.LU R15, [R1+0x7bc] ;  /* 0x0007bc00010f7983 */ /* 0x000ee20000300800 */
[----:B------:R-:W-:-:S03]  /*38dc0*/  FMUL R7, R26, R22 ;  /* 0x000000161a077220 */ /* 0x000fc60000400000 */
[----:B---3--:R-:W-:Y:S01]  /*38dd0*/  STL.64 [R1+0x3b60], R14 ;  /* 0x003b600e01007387 */ /* 0x008fe20000100a00 */
[----:B--2---:R0:W-:Y:S03]  /*38de0*/  STL.64 [R1+0x3b58], R12 ;  /* 0x003b580c01007387 */ /* 0x0041e60000100a00 */
[----:B0-----:R-:W2:Y:S04]  /*38df0*/  LDL R12, [R1+0x2b0] ;  /* 0x0002b000010c7983 */ /* 0x001ea80000100800 */
[----:B------:R-:W2:Y:S01]  /*38e00*/  LDL R13, [R1+0x2b4] ;  /* 0x0002b400010d7983 */ /* 0x000ea20000100800 */
[----:B------:R-:W3:Y:S02]  /*38e10*/  LDL.LU R28, [R1+0x7c4] ;  /* 0x0007c400011c7983 */ /* 0x000ee40000300800 */
[----:B------:R-:W-:-:S02]  /*38e20*/  FFMA R2, R25, c[0x0][0x188], -R29 ;  /* 0x0000620019027a23 */ /* 0x000fc4000000081d */
[----:B------:R-:W3:Y:S02]  /*38e30*/  LDL.LU R27, [R1+0x7e0] ;  /* 0x0007e000011b7983 */ /* 0x000ee40000300800 */
[----:B------:R-:W-:Y:S01]  /*38e40*/  FFMA R0, R24, c[0x0][0x188], -R29 ;  /* 0x0000620018007a23 */ /* 0x000fe2000000081d */
[----:B------:R-:W3:Y:S01]  /*38e50*/  LDL.LU R25, [R1+0x7e4] ;  /* 0x0007e40001197983 */ /* 0x000ee20000300800 */
[----:B------:R-:W3:Y:S02]  /*38e60*/  LDL.LU R24, [R1+0x7c8] ;  /* 0x0007c80001187983 */ /* 0x000ee40000300800 */
[----:B------:R-:W3:Y:S01]  /*38e70*/  LDL.LU.64 R14, [R1+0x3b60] ;  /* 0x003b6000010e7983 */ /* 0x000ee20000300a00 */
[----:B--2---:R-:W-:Y:S01]  /*38e80*/  HMMA.16816.F32.BF16 R4, R16, R12, R4 ;  /* 0x0000000c1004723c */ /* 0x004fe20000041804 */
[----:B------:R-:W2:Y:S11]  /*38e90*/  LDL.LU.64 R12, [R1+0x3b58] ;  /* 0x003b5800010c7983 */ /* 0x000eb60000300a00 */
[----:B------:R-:W-:Y:S11]  /*38ea0*/  @!UPT UIADD3 URZ, URZ, URZ, URZ ;  /* 0x0000003f3f3ff290 */ /* 0x000ff6000fffe03f */
[----:B------:R-:W-:Y:S01]  /*38eb0*/  STL.64 [R1+0x570], R4 ;  /* 0x0005700401007387 */ /* 0x000fe20000100a00 */
[----:B------:R0:W-:Y:S03]  /*38ec0*/  STL.64 [R1+0x578], R6 ;  /* 0x0005780601007387 */ /* 0x0001e60000100a00 */
[----:B0-----:R-:W2:Y:S01]  /*38ed0*/  LDL.LU R7, [R1+0x7c0] ;  /* 0x0007c00001077983 */ /* 0x001ea20000300800 */
[----:B------:R-:W2:Y:S02]  /*38ee0*/  LDL.LU R21, [R1+0x7cc] ;  /* 0x0007cc0001157983 */ /* 0x000ea40000300800 */
[----:B------:R-:W2:Y:S02]  /*38ef0*/  LDL.LU R20, [R1+0x7e8] ;  /* 0x0007e80001147983 */ /* 0x000ea40000300800 */
[----:B------:R-:W2:Y:S02]  /*38f00*/  LDL.LU R22, [R1+0x34] ;  /* 0x0000340001167983 */ /* 0x000ea40000300800 */
[----:B------:R-:W-:-:S06]  /*38f10*/  FMUL R0, R0, 1.4426950216293334961 ;  /* 0x3fb8aa3b00007820 */ /* 0x000fcc0000400000 */
[----:B------:R-:W0:Y:S02]  /*38f20*/  MUFU.EX2 R0, R0 ;  /* 0x0000000000007308 */ /* 0x000e240000000800 */
[----:B0-----:R-:W-:Y:S04]  /*38f30*/  STL [R1+0xbc8], R0 ;  /* 0x000bc80001007387 */ /* 0x001fe80000100800 */
[----:B--2---:R-:W-:Y:S01]  /*38f40*/  STL.64 [R1+0x3b50], R22 ;  /* 0x003b501601007387 */ /* 0x004fe20000100a00 */
[----:B------:R0:W-:Y:S03]  /*38f50*/  STL.64 [R1+0x3b48], R20 ;  /* 0x003b481401007387 */ /* 0x0001e60000100a00 */
[----:B0-----:R-:W2:Y:S04]  /*38f60*/  LDL R20, [R1+0x240] ;  /* 0x0002400001147983 */ /* 0x001ea80000100800 */
[----:B------:R-:W2:Y:S01]  /*38f70*/  LDL R21, [R1+0x244] ;  /* 0x0002440001157983 */ /* 0x000ea20000100800 */
[----:B----4-:R-:W-:-:S02]  /*38f80*/  FMUL R8, R23, R8 ;  /* 0x0000000817087220 */ /* 0x010fc40000400000 */
[C---:B-----5:R-:W-:Y:S02]  /*38f90*/  FMUL R9, R23.reuse, R9 ;  /* 0x0000000917097220 */ /* 0x060fe40000400000 */
[C---:B------:R-:W-:Y:S02]  /*38fa0*/  FMUL R10, R26.reuse, R10 ;  /* 0x0000000a1a0a7220 */ /* 0x040fe40000400000 */
[----:B------:R-:W-:Y:S02]  /*38fb0*/  FMUL R11, R26, R11 ;  /* 0x0000000b1a0b7220 */ /* 0x000fe40000400000 */
[C---:B------:R-:W-:Y:S02]  /*38fc0*/  FMUL R12, R23.reuse, R12 ;  /* 0x0000000c170c7220 */ /* 0x040fe40000400000 */
[C---:B------:R-:W-:Y:S02]  /*38fd0*/  FMUL R13, R23.reuse, R13 ;  /* 0x0000000d170d7220 */ /* 0x040fe40000400000 */
[----:B------:R-:W-:-:S02]  /*38fe0*/  FMUL R4, R23, R7 ;  /* 0x0000000717047220 */ /* 0x000fc40000400000 */
[----:B------:R-:W4:Y:S01]  /*38ff0*/  LDL.LU.64 R22, [R1+0x3b50] ;  /* 0x003b500001167983 */ /* 0x000f220000300a00 */
[----:B--2---:R-:W-:Y:S03]  /*39000*/  HMMA.16816.F32.BF16 R8, R16, R20, R8 ;  /* 0x000000141008723c */ /* 0x004fe60000041808 */
[----:B------:R-:W2:Y:S01]  /*39010*/  LDL.LU.64 R20, [R1+0x3b48] ;  /* 0x003b480001147983 */ /* 0x000ea20000300a00 */
[C---:B---3--:R-:W-:Y:S02]  /*39020*/  FMUL R6, R26.reuse, R24 ;  /* 0x000000181a067220 */ /* 0x048fe40000400000 */
[----:B----4-:R-:W-:Y:S11]  /*39030*/  FMUL R5, R23, R28 ;  /* 0x0000001c17057220 */ /* 0x010ff60000400000 */
[----:B------:R-:W-:Y:S06]  /*39040*/  @!UPT UIADD3 URZ, URZ, URZ, URZ ;  /* 0x0000003f3f3ff290 */ /* 0x000fec000fffe03f */
[----:B------:R-:W-:Y:S01]  /*39050*/  STL.64 [R1+0x560], R8 ;  /* 0x0005600801007387 */ /* 0x000fe20000100a00 */
[----:B------:R-:W-:Y:S02]  /*39060*/  STL.64 [R1+0x568], R10 ;  /* 0x0005680a01007387 */ /* 0x000fe40000100a00 */
[----:B--2---:R-:W-:-:S05]  /*39070*/  FMUL R7, R26, R21 ;  /* 0x000000151a077220 */ /* 0x004fca0000400000 */
[----:B------:R-:W-:Y:S01]  /*39080*/  STL.64 [R1+0x3b40], R6 ;  /* 0x003b400601007387 */ /* 0x000fe20000100a00 */
[----:B------:R0:W-:Y:S03]  /*39090*/  STL.64 [R1+0x3b38], R4 ;  /* 0x003b380401007387 */ /* 0x0001e60000100a00 */
[----:B0-----:R-:W2:Y:S04]  /*390a0*/  LDL R4, [R1+0x220] ;  /* 0x0002200001047983 */ /* 0x001ea80000100800 */
[----:B------:R-:W2:Y:S04]  /*390b0*/  LDL R5, [R1+0x224] ;  /* 0x0002240001057983 */ /* 0x000ea80000100800 */
[----:B------:R-:W0:Y:S01]  /*390c0*/  S2R R24, SR_TID.X ;  /* 0x0000000000187919 */ /* 0x000e220000002100 */
[----:B------:R-:W-:-:S02]  /*390d0*/  FMUL R9, R23, R25 ;  /* 0x0000001917097220 */ /* 0x000fc40000400000 */
[----:B------:R-:W1:Y:S02]  /*390e0*/  S2R R25, SR_TID.X ;  /* 0x0000000000197919 */ /* 0x000e640000002100 */
[C---:B------:R-:W-:Y:S02]  /*390f0*/  FMUL R14, R26.reuse, R14 ;  /* 0x0000000e1a0e7220 */ /* 0x040fe40000400000 */
[C---:B------:R-:W-:Y:S02]  /*39100*/  FMUL R15, R26.reuse, R15 ;  /* 0x0000000f1a0f7220 */ /* 0x040fe40000400000 */
[----:B------:R-:W-:Y:S02]  /*39110*/  FMUL R10, R26, R20 ;  /* 0x000000141a0a7220 */ /* 0x000fe40000400000 */
[----:B------:R-:W-:-:S03]  /*39120*/  FMUL R8, R23, R27 ;  /* 0x0000001b17087220 */ /* 0x000fc60000400000 */
[----:B------:R-:W-:Y:S02]  /*39130*/  STL [R1+0x3b30], R10 ;  /* 0x003b300a01007387 */ /* 0x000fe40000100800 */
[----:B------:R-:W-:Y:S02]  /*39140*/  STL.64 [R1+0x3b28], R8 ;  /* 0x003b280801007387 */ /* 0x000fe40000100a00 */
[----:B------:R-:W3:Y:S01]  /*39150*/  LDL.LU R0, [R1+0x7ec] ;  /* 0x0007ec0001007983 */ /* 0x000ee20000300800 */
[----:B0-----:R-:W-:Y:S02]  /*39160*/  LOP3.LUT R24, R24, 0x7, RZ, 0xc0, !PT ;  /* 0x0000000718187812 */ /* 0x001fe400078ec0ff */
[----:B-1----:R-:W-:-:S03]  /*39170*/  SHF.L.U32 R25, R25, 0x1, RZ ;  /* 0x0000000119197819 */ /* 0x002fc600000006ff */
[----:B------:R-:W-:-:S05]  /*39180*/  IMAD R24, R24, 0x110, RZ ;  /* 0x0000011018187824 */ /* 0x000fca00078e02ff */
[----:B------:R-:W-:-:S05]  /*39190*/  LOP3.LUT R24, R24, 0x30, R25, 0x78, !PT ;  /* 0x0000003018187812 */ /* 0x000fca00078e7819 */
[----:B------:R-:W-:Y:S01]  /*391a0*/  LDSM.16.M88.4 R8, [R24+0x28800] ;  /* 0x028800001808783b */ /* 0x000fe20000000200 */
[----:B--2---:R-:W-:Y:S03]  /*391b0*/  HMMA.16816.F32.BF16 R4, R16, R4, R12 ;  /* 0x000000041004723c */ /* 0x004fe6000004180c */
[----:B------:R-:W2:Y:S11]  /*391c0*/  LDL.LU R13, [R1+0x940] ;  /* 0x00094000010d7983 */ /* 0x000eb60000300800 */
[----:B------:R-:W-:Y:S09]  /*391d0*/  @!UPT UIADD3 URZ, URZ, URZ, URZ ;  /* 0x0000003f3f3ff290 */ /* 0x000ff2000fffe03f */
[----:B------:R-:W-:Y:S01]  /*391e0*/  STL.64 [R1+0x550], R4 ;  /* 0x0005500401007387 */ /* 0x000fe20000100a00 */
[----:B------:R-:W-:Y:S02]  /*391f0*/  STL.64 [R1+0x558], R6 ;  /* 0x0005580601007387 */ /* 0x000fe40000100a00 */
[----:B------:R-:W0:Y:S02]  /*39200*/  LDSM.16.M88.4 R4, [R24+0x29000] ;  /* 0x029000001804783b */ /* 0x000e240000000200 */
[----:B0-----:R-:W-:Y:S02]  /*39210*/  STL.64 [R1+0x1a0], R4 ;  /* 0x0001a00401007387 */ /* 0x001fe40000100a00 */
[----:B------:R-:W-:Y:S02]  /*39220*/  STL.64 [R1+0x1a8], R6 ;  /* 0x0001a80601007387 */ /* 0x000fe40000100a00 */
[----:B------:R-:W0:Y:S02]  /*39230*/  LDSM.16.M88.4 R4, [R24+0x29800] ;  /* 0x029800001804783b */ /* 0x000e240000000200 */
[----:B0-----:R-:W-:Y:S01]  /*39240*/  STL.64 [R1+0x190], R4 ;  /* 0x0001900401007387 */ /* 0x001fe20000100a00 */
[----:B------:R-:W-:Y:S01]  /*39250*/  MOV R28, R4 ;  /* 0x00000004001c7202 */ /* 0x000fe20000000f00 */
[----:B------:R-:W-:Y:S02]  /*39260*/  STL.64 [R1+0x198], R6 ;  /* 0x0001980601007387 */ /* 0x000fe40000100a00 */
[----:B------:R-:W-:-:S02]  /*39270*/  IMAD.MOV.U32 R20, RZ, RZ, R5 ;  /* 0x000000ffff147224 */ /* 0x000fc400078e0005 */
[----:B------:R-:W0:Y:S04]  /*39280*/  LDSM.16.M88.4 R4, [R24+0x2a000] ;  /* 0x02a000001804783b */ /* 0x000e280000000200 */
[----:B------:R-:W-:Y:S01]  /*39290*/  STL.64 [R1+0x210], R8 ;  /* 0x0002100801007387 */ /* 0x000fe20000100a00 */
[----:B------:R-:W-:Y:S03]  /*392a0*/  STL.64 [R1+0x218], R10 ;  /* 0x0002180a01007387 */ /* 0x000fe60000100a00 */
[----:B0-----:R-:W-:Y:S01]  /*392b0*/  STL.64 [R1+0x180], R4 ;  /* 0x0001800401007387 */ /* 0x001fe20000100a00 */
[----:B------:R-:W-:Y:S01]  /*392c0*/  MOV R27, R4 ;  /* 0x00000004001b7202 */ /* 0x000fe20000000f00 */
[----:B------:R-:W-:Y:S01]  /*392d0*/  STL.64 [R1+0x188], R6 ;  /* 0x0001880601007387 */ /* 0x000fe20000100a00 */
[----:B------:R-:W-:Y:S01]  /*392e0*/  MOV R25, R5 ;  /* 0x0000000500197202 */ /* 0x000fe20000000f00 */
[----:B------:R-:W2:Y:S04]  /*392f0*/  LDL.LU R12, [R1+0x7fc] ;  /* 0x0007fc00010c7983 */ /* 0x000ea80000300800 */
[----:B------:R-:W0:Y:S04]  /*39300*/  LDSM.16.M88.4 R4, [R24+0x2a800] ;  /* 0x02a800001804783b */ /* 0x000e280000000200 */
[----:B0-----:R-:W-:Y:S01]  /*39310*/  STL.64 [R1+0x170], R4 ;  /* 0x0001700401007387 */ /* 0x001fe20000100a00 */
[----:B------:R0:W-:Y:S02]  /*39320*/  STL.64 [R1+0x178], R6 ;  /* 0x0001780601007387 */ /* 0x0001e40000100a00 */
[----:B------:R-:W-:Y:S01]  /*39330*/  IMAD.MOV.U32 R24, RZ, RZ, R4 ;  /* 0x000000ffff187224 */ /* 0x000fe200078e0004 */
[----:B------:R-:W-:Y:S01]  /*39340*/  MOV R21, R5 ;  /* 0x0000000500157202 */ /* 0x000fe20000000f00 */
[----:B0-----:R-:W4:Y:S01]  /*39350*/  LDL.LU.64 R6, [R1+0x3b40] ;  /* 0x003b400001067983 */ /* 0x001f220000300a00 */
[----:B------:R-:W4:Y:S02]  /*39360*/  LDL.LU.64 R4, [R1+0x3b38] ;  /* 0x003b380001047983 */ /* 0x000f240000300a00 */
[----:B------:R-:W-:-:S02]  /*39370*/  FMUL R2, R2, 1.4426950216293334961 ;  /* 0x3fb8aa3b02027820 */ /* 0x000fc40000400000 */
[----:B------:R-:W5:Y:S04]  /*39380*/  LDL.LU R10, [R1+0x3b30] ;  /* 0x003b3000010a7983 */ /* 0x000f680000300800 */
[----:B------:R-:W0:Y:S01]  /*39390*/  MUFU.EX2 R2, R2 ;  /* 0x0000000200027308 */ /* 0x000e220000000800 */
[----:B---3--:R-:W-:Y:S02]  /*393a0*/  FMUL R11, R26, R0 ;  /* 0x000000001a0b7220 */ /* 0x008fe40000400000 */
[----:B------:R-:W-:Y:S01]  /*393b0*/  FFMA R0, R22, c[0x0][0x188], -R29 ;  /* 0x0000620016007a23 */ /* 0x000fe2000000081d */
[C---:B----4-:R-:W-:Y:S01]  /*393c0*/  HMMA.16816.F32.BF16 R4, R16.reuse, R8, R4 ;  /* 0x000000081004723c */ /* 0x050fe20000041804 */
[----:B------:R-:W5:Y:S11]  /*393d0*/  LDL.LU.64 R8, [R1+0x3b28] ;  /* 0x003b280001087983 */ /* 0x000f760000300a00 */
[----:B------:R-:W-:Y:S11]  /*393e0*/  @!UPT UIADD3 URZ, URZ, URZ, URZ ;  /* 0x0000003f3f3ff290 */ /* 0x000ff6000fffe03f */
[----:B------:R1:W-:Y:S01]  /*393f0*/  STL.64 [R1+0x540], R4 ;  /* 0x0005400401007387 */ /* 0x0003e20000100a00 */
[----:B------:R3:W-:Y:S03]  /*39400*/  STL.64 [R1+0x548], R6 ;  /* 0x0005480601007387 */ /* 0x0007e60000100a00 */
[----:B-1----:R-:W4:Y:S01]  /*39410*/  LDL.LU R5, [R1+0x7f0] ;  /* 0x0007f00001057983 */ /* 0x002f220000300800 */
[----:B---3--:R-:W3:Y:S02]  /*39420*/  LDL.LU R6, [R1+0x7f4] ;  /* 0x0007f40001067983 */ /* 0x008ee40000300800 */
[----:B------:R-:W2:Y:S02]  /*39430*/  LDL.LU R7, [R1+0x7f8] ;  /* 0x0007f80001077983 */ /* 0x000ea40000300800 */
[----:B------:R-:W2:Y:S01]  /*39440*/  LDL.LU R22, [R1+0x814] ;  /* 0x0008140001167983 */ /* 0x000ea20000300800 */
[----:B------:R-:W2:Y:S01]  /*39450*/  LDL.LU R15, [R1+0x818] ;  /* 0x00081800010f7983 */ /* 0x000ea20000300800 */
[----:B0-----:R-:W-:Y:S02]  /*39460*/  STL [R1+0xbbc], R2 ;  /* 0x000bbc0201007387 */ /* 0x001fe40000100800 */
[----:B------:R-:W2:Y:S02]  /*39470*/  LDL.LU R14, [R1+0x81c] ;  /* 0x00081c00010e7983 */ /* 0x000ea40000300800 */
[----:B--2---:R-:W-:Y:S01]  /*39480*/  STL.64 [R1+0x3b20], R14 ;  /* 0x003b200e01007387 */ /* 0x004fe20000100a00 */
[----:B------:R0:W-:Y:S03]  /*39490*/  STL.64 [R1+0x3b18], R12 ;  /* 0x003b180c01007387 */ /* 0x0001e60000100a00 */
[----:B0-----:R-:W5:Y:S04]  /*394a0*/  LDL R12, [R1+0x1a0] ;  /* 0x0001a000010c7983 */ /* 0x001f680000100800 */
[----:B------:R-:W5:Y:S01]  /*394b0*/  LDL R13, [R1+0x1a4] ;  /* 0x0001a400010d7983 */ /* 0x000f620000100800 */
[----:B------:R-:W2:Y:S02]  /*394c0*/  LDL.LU.64 R14, [R1+0x3b20] ;  /* 0x003b2000010e7983 */ /* 0x000ea40000300a00 */
[C---:B----4-:R-:W-:Y:S01]  /*394d0*/  FMUL R4, R23.reuse, R5 ;  /* 0x0000000517047220 */ /* 0x050fe20000400000 */
[----:B-----5:R-:W-:Y:S01]  /*394e0*/  HMMA.16816.F32.BF16 R8, R16, R12, R8 ;  /* 0x0000000c1008723c */ /* 0x020fe20000041808 */
[----:B------:R-:W4:Y:S01]  /*394f0*/  LDL.LU.64 R12, [R1+0x3b18] ;  /* 0x003b1800010c7983 */ /* 0x000f220000300a00 */
[----:B---3--:R-:W-:-:S02]  /*39500*/  FMUL R5, R23, R6 ;  /* 0x0000000617057220 */ /* 0x008fc40000400000 */
[C---:B------:R-:W-:Y:S11]  /*39510*/  FMUL R6, R26.reuse, R7 ;  /* 0x000000071a067220 */ /* 0x040ff60000400000 */
[----:B------:R-:W-:Y:S08]  /*39520*/  @!UPT UIADD3 URZ, URZ, URZ, URZ ;  /* 0x0000003f3f3ff290 */ /* 0x000ff0000fffe03f */
[----:B------:R-:W-:Y:S01]  /*39530*/  STL.64 [R1+0x530], R8 ;  /* 0x0005300801007387 */ /* 0x000fe20000100a00 */
[----:B------:R0:W-:Y:S03]  /*39540*/  STL.64 [R1+0x538], R10 ;  /* 0x0005380a01007387 */ /* 0x0001e60000100a00 */
[----:B0-----:R-:W3:Y:S01]  /*39550*/  LDL.LU R11, [R1+0x810] ;  /* 0x00081000010b7983 */ /* 0x001ee20000300800 */
[----:B------:R-:W-:Y:S02]  /*39560*/  STL [R1+0x39a0], R29 ;  /* 0x0039a01d01007387 */ /* 0x000fe40000100800 */
[----:B----4-:R-:W-:Y:S02]  /*39570*/  FMUL R7, R26, R12 ;  /* 0x0000000c1a077220 */ /* 0x010fe40000400000 */
[----:B------:R-:W-:Y:S01]  /*39580*/  FADD R2, -R29, R13 ;  /* 0x0000000d1d027221 */ /* 0x000fe20000000100 */
[----:B------:R-:W4:Y:S01]  /*39590*/  LDL.LU R12, [R1+0x8a0] ;  /* 0x0008a000010c7983 */ /* 0x000f220000300800 */
[----:B------:R-:W4:Y:S02]  /*395a0*/  LDL.LU R13, [R1+0x8a4] ;  /* 0x0008a400010d7983 */ /* 0x000f240000300800 */
[----:B------:R-:W-:-:S04]  /*395b0*/  FFMA R3, R3, c[0x0][0x188], -R29 ;  /* 0x0000620003037a23 */ /* 0x000fc8000000081d */
[----:B------:R-:W-:-:S06]  /*395c0*/  FMUL R3, R3, 1.4426950216293334961 ;  /* 0x3fb8aa3b03037820 */ /* 0x000fcc0000400000 */
[----:B------:R-:W0:Y:S02]  /*395d0*/  MUFU.EX2 R3, R3 ;  /* 0x0000000300037308 */ /* 0x000e240000000800 */
[----:B0-----:R-:W-:Y:S01]  /*395e0*/  STL [R1+0xbc4], R3 ;  /* 0x000bc40301007387 */ /* 0x001fe20000100800 */
[----:B--2---:R-:W-:Y:S03]  /*395f0*/  STL [R1+0x3b08], R14 ;  /* 0x003b080e01007387 */ /* 0x004fe60000100800 */
[----:B----4-:R0:W-:Y:S02]  /*39600*/  STL.64 [R1+0x3b00], R12 ;  /* 0x003b000c01007387 */ /* 0x0101e40000100a00 */
[----:B0-----:R-:W-:Y:S01]  /*39610*/  MOV R12, R28 ;  /* 0x0000001c000c7202 */ /* 0x001fe20000000f00 */
[----:B------:R-:W-:Y:S01]  /*39620*/  IMAD.MOV.U32 R13, RZ, RZ, R20 ;  /* 0x000000ffff0d7224 */ /* 0x000fe200078e0014 */
[----:B------:R-:W2:Y:S01]  /*39630*/  LDL.LU R28, [R1+0x3b10] ;  /* 0x003b1000011c7983 */ /* 0x000ea20000300800 */
[----:B------:R-:W4:Y:S02]  /*39640*/  LDL.LU R20, [R1+0x3b0c] ;  /* 0x003b0c0001147983 */ /* 0x000f240000300800 */
[----:B------:R-:W5:Y:S03]  /*39650*/  LDL.LU R14, [R1+0x3b08] ;  /* 0x003b0800010e7983 */ /* 0x000f660000300800 */
[----:B------:R-:W-:Y:S01]  /*39660*/  HMMA.16816.F32.BF16 R4, R16, R12, R4 ;  /* 0x0000000c1004723c */ /* 0x000fe20000041804 */
[----:B------:R-:W-:-:S02]  /*39670*/  FMUL R0, R0, 1.4426950216293334961 ;  /* 0x3fb8aa3b00007820 */ /* 0x000fc40000400000 */
[C---:B------:R-:W-:Y:S01]  /*39680*/  FMUL R9, R23.reuse, R22 ;  /* 0x0000001617097220 */ /* 0x040fe20000400000 */
[----:B------:R-:W2:Y:S01]  /*39690*/  LDL.LU.64 R12, [R1+0x3b00] ;  /* 0x003b0000010c7983 */ /* 0x000ea20000300a00 */
[----:B------:R0:W1:Y:S01]  /*396a0*/  MUFU.EX2 R22, R0 ;  /* 0x0000000000167308 */ /* 0x0000620000000800 */
[----:B---3--:R-:W-:Y:S02]  /*396b0*/  FMUL R8, R23, R11 ;  /* 0x0000000b17087220 */ /* 0x008fe40000400000 */
[C---:B------:R-:W-:Y:S11]  /*396c0*/  FMUL R10, R26.reuse, R15 ;  /* 0x0000000f1a0a7220 */ /* 0x040ff60000400000 */
[----:B------:R-:W-:Y:S04]  /*396d0*/  @!UPT UIADD3 URZ, URZ, URZ, URZ ;  /* 0x0000003f3f3ff290 */ /* 0x000fe8000fffe03f */
[----:B------:R3:W-:Y:S01]  /*396e0*/  STL.64 [R1+0x520], R4 ;  /* 0x0005200401007387 */ /* 0x0007e20000100a00 */
[----:B------:R0:W-:Y:S03]  /*396f0*/  STL.64 [R1+0x528], R6 ;  /* 0x0005280601007387 */ /* 0x0001e60000100a00 */
[----:B---3--:R-:W3:Y:S01]  /*39700*/  LDL.LU R4, [R1+0x8b0] ;  /* 0x0008b00001047983 */ /* 0x008ee20000300800 */
[----:B-----5:R-:W-:-:S03]  /*39710*/  FMUL R11, R26, R14 ;  /* 0x0000000e1a0b7220 */ /* 0x020fc60000400000 */
[----:B------:R-:W5:Y:S01]  /*39720*/  LDL.LU R14, [R1+0x8a8] ;  /* 0x0008a800010e7983 */ /* 0x000f620000300800 */
[----:B------:R-:W4:Y:S02]  /*39730*/  LDL.LU R15, [R1+0x8ac] ;  /* 0x0008ac00010f7983 */ /* 0x000f240000300800 */
[----:B------:R-:W4:Y:S02]  /*39740*/  LDL.LU R5, [R1+0x8b4] ;  /* 0x0008b40001057983 */ /* 0x000f240000300800 */
[----:B------:R-:W4:Y:S01]  /*39750*/  LDL.LU R29, [R1+0x904] ;  /* 0x00090400011d7983 */ /* 0x000f220000300800 */
[----:B0-----:R-:W4:Y:S01]  /*39760*/  LDL.LU R6, [R1+0x8b8] ;  /* 0x0008b80001067983 */ /* 0x001f220000300800 */
[----:B------:R-:W4:Y:S02]  /*39770*/  LDL.LU R7, [R1+0x8bc] ;  /* 0x0008bc0001077983 */ /* 0x000f240000300800 */
[----:B------:R-:W4:Y:S02]  /*39780*/  LDL.LU R3, [R1+0x908] ;  /* 0x0009080001037983 */ /* 0x000f240000300800 */
[----:B------:R-:W4:Y:S01]  /*39790*/  LDL.LU R0, [R1+0x38] ;  /* 0x0000380001007983 */ /* 0x000f220000300800 */
[----:B-1----:R0:W-:Y:S04]  /*397a0*/  STL [R1+0xbc0], R22 ;  /* 0x000bc01601007387 */ /* 0x0021e80000100800 */
[----:B0-----:R-:W4:Y:S01]  /*397b0*/  LDL.LU R22, [R1+0x944] ;  /* 0x0009440001167983 */ /* 0x001f220000300800 */
[----:B--2---:R-:W-:-:S02]  /*397c0*/  FMUL R12, R23, R12 ;  /* 0x0000000c170c7220 */ /* 0x004fc40000400000 */
[C---:B------:R-:W-:Y:S02]  /*397d0*/  FMUL R13, R23.reuse, R13 ;  /* 0x0000000d170d7220 */ /* 0x040fe40000400000 */
[----:B---3--:R-:W-:Y:S01]  /*397e0*/  FMUL R4, R23, R4 ;  /* 0x0000000417047220 */ /* 0x008fe20000400000 */
[----:B----4-:R0:W-:Y:S01]  /*397f0*/  STL.64 [R1+0x3af8], R22 ;  /* 0x003af81601007387 */ /* 0x0101e20000100a00 */
[----:B------:R1:W-:Y:S03]  /*39800*/  STL.64 [R1+0x3af0], R20 ;  /* 0x003af01401007387 */ /* 0x0003e60000100a00 */
[----:B0-----:R-:W2:Y:S01]  /*39810*/  LDL.LU.64 R22, [R1+0x3af8] ;  /* 0x003af80001167983 */ /* 0x001ea20000300a00 */
[----:B-1----:R-:W-:Y:S02]  /*39820*/  MOV R20, R27 ;  /* 0x0000001b00147202 */ /* 0x002fe40000000f00 */
[----:B------:R-:W-:-:S07]  /*39830*/  MOV R21, R25 ;  /* 0x0000001900157202 */ /* 0x000fce0000000f00 */
[----:B------:R-:W-:Y:S01]  /*39840*/  HMMA.16816.F32.BF16 R8, R16, R20, R8 ;  /* 0x000000141008723c */ /* 0x000fe20000041808 */
[----:B------:R-:W3:Y:S11]  /*39850*/  LDL.LU.64 R20, [R1+0x3af0] ;  /* 0x003af00001147983 */ /* 0x000ef60000300a00 */
[----:B------:R-:W-:Y:S11]  /*39860*/  @!UPT UIADD3 URZ, URZ, URZ, URZ ;  /* 0x0000003f3f3ff290 */ /* 0x000ff6000fffe03f */
[----:B------:R-:W-:Y:S01]  /*39870*/  STL.64 [R1+0x510], R8 ;  /* 0x0005100801007387 */ /* 0x000fe20000100a00 */
[----:B------:R0:W-:Y:S03]  /*39880*/  STL.64 [R1+0x518], R10 ;  /* 0x0005180a01007387 */ /* 0x0001e60000100a00 */
[----:B0-----:R-:W4:Y:S01]  /*39890*/  LDL.LU R10, [R1+0x900] ;  /* 0x00090000010a7983 */ /* 0x001f220000300800 */
[----:B------:R-:W3:Y:S03]  /*398a0*/  LDL.LU R11, [R1+0x90c] ;  /* 0x00090c00010b7983 */ /* 0x000ee60000300800 */
[----:B------:R-:W0:Y:S04]  /*398b0*/  S2R R25, SR_TID.X ;  /* 0x0000000000197919 */ /* 0x000e280000002100 */
[----:B------:R-:W1:Y:S01]  /*398c0*/  S2R R27, SR_TID.X ;  /* 0x00000000001b7919 */ /* 0x000e620000002100 */
[----:B-----5:R-:W-:-:S02]  /*398d0*/  FMUL R14, R26, R14 ;  /* 0x0000000e1a0e7220 */ /* 0x020fc40000400000 */
[----:B------:R-:W-:Y:S01]  /*398e0*/  FMUL R15, R26, R15 ;  /* 0x0000000f1a0f7220 */ /* 0x000fe20000400000 */
[----:B0-----:R-:W-:Y:S01]  /*398f0*/  LOP3.LUT R25, R25, 0x7, RZ, 0xc0, !PT ;  /* 0x0000000719197812 */ /* 0x001fe200078ec0ff */
[----:B-1----:R-:W-:-:S04]  /*39900*/  IMAD.SHL.U32 R27, R27, 0x2, RZ ;  /* 0x000000021b1b7824 */ /* 0x002fc800078e00ff */
[----:B------:R-:W-:Y:S02]  /*39910*/  IMAD R25, R25, 0x110, RZ ;  /* 0x0000011019197824 */ /* 0x000fe400078e02ff */
[C---:B------:R-:W-:Y:S02]  /*39920*/  FMUL R6, R26.reuse, R6 ;  /* 0x000000061a067220 */ /* 0x040fe40000400000 */
[C---:B------:R-:W-:Y:S02]  /*39930*/  FMUL R7, R26.reuse, R7 ;  /* 0x000000071a077220 */ /* 0x040fe40000400000 */
[----:B--2---:R-:W-:Y:S01]  /*39940*/  FMUL R9, R23, R29 ;  /* 0x0000001d17097220 */ /* 0x004fe20000400000 */
[----:B------:R-:W-:Y:S01]  /*39950*/  LOP3.LUT R29, R25, 0x30, R27, 0x78, !PT ;  /* 0x00000030191d7812 */ /* 0x000fe200078e781b */
[----:B----4-:R-:W-:Y:S02]  /*39960*/  FMUL R8, R23, R10 ;  /* 0x0000000a17087220 */ /* 0x010fe40000400000 */
[----:B------:R-:W-:-:S05]  /*39970*/  FMUL R10, R26, R3 ;  /* 0x000000031a0a7220 */ /* 0x000fca0000400000 */
[----:B---3--:R-:W-:Y:S01]  /*39980*/  STL.64 [R1+0x3ae8], R10 ;  /* 0x003ae80a01007387 */ /* 0x008fe20000100a00 */
[----:B------:R0:W-:Y:S02]  /*39990*/  STL.64 [R1+0x3ae0], R8 ;  /* 0x003ae00801007387 */ /* 0x0001e40000100a00 */
[----:B------:R-:W2:Y:S02]  /*399a0*/  LDL.LU R27, [R1+0x924] ;  /* 0x00092400011b7983 */ /* 0x000ea40000300800 */
[----:B------:R-:W3:Y:S01]  /*399b0*/  LDL.LU R25, [R1+0x928] ;  /* 0x0009280001197983 */ /* 0x000ee20000300800 */
[----:B0-----:R-:W-:Y:S02]  /*399c0*/  MOV R8, R24 ;  /* 0x0000001800087202 */ /* 0x001fe40000000f00 */
[----:B------:R-:W-:-:S07]  /*399d0*/  MOV R9, R21 ;  /* 0x0000001500097202 */ /* 0x000fce0000000f00 */
[----:B------:R-:W-:Y:S01]  /*399e0*/  HMMA.16816.F32.BF16 R8, R16, R8, R12 ;  /* 0x000000081008723c */ /* 0x000fe2000004180c */
[----:B------:R-:W0:Y:S11]  /*399f0*/  LDSM.16.M88.4 R12, [R29+0x2b800] ;  /* 0x02b800001d0c783b */ /* 0x000e360000000200 */
[----:B------:R-:W-:Y:S11]  /*39a00*/  @!UPT UIADD3 URZ, URZ, URZ, URZ ;  /* 0x0000003f3f3ff290 */ /* 0x000ff6000fffe03f */
[----:B------:R-:W-:Y:S01]  /*39a10*/  STL.64 [R1+0x500], R8 ;  /* 0x0005000801007387 */ /* 0x000fe20000100a00 */
[----:B------:R-:W-:Y:S02]  /*39a20*/  STL.64 [R1+0x508], R10 ;  /* 0x0005080a01007387 */ /* 0x000fe40000100a00 */
[----:B------:R-:W4:Y:S02]  /*39a30*/  LDL.LU R24, [R1+0x92c] ;  /* 0x00092c0001187983 */ /* 0x000f240000300800 */
[----:B------:R-:W1:Y:S01]  /*39a40*/  LDSM.16.M88.4 R8, [R29+0x2b000] ;  /* 0x02b000001d08783b */ /* 0x000e620000000200 */
[----:B0-----:R-:W-:Y:S03]  /*39a50*/  STL.64 [R1+0x150], R12 ;  /* 0x0001500c01007387 */ /* 0x001fe60000100a00 */
[----:B------:R-:W-:Y:S02]  /*39a60*/  IMAD.MOV.U32 R21, RZ, RZ, R12 ;  /* 0x000000ffff157224 */ /* 0x000fe400078e000c */
[----:B------:R-:W-:Y:S01]  /*39a70*/  STL.64 [R1+0x158], R14 ;  /* 0x0001580e01007387 */ /* 0x000fe20000100a00 */
[----:B------:R-:W-:-:S02]  /*39a80*/  MOV R3, R13 ;  /* 0x0000000d00037202 */ /* 0x000fc40000000f00 */
[----:B------:R-:W0:Y:S04]  /*39a90*/  LDSM.16.M88.4 R12, [R29+0x2c000] ;  /* 0x02c000001d0c783b */ /* 0x000e280000000200 */
[----:B-1----:R-:W-:Y:S01]  /*39aa0*/  STL.64 [R1+0x160], R8 ;  /* 0x0001600801007387 */ /* 0x002fe20000100a00 */
[----:B------:R-:W-:Y:S03]  /*39ab0*/  STL.64 [R1+0x168], R10 ;  /* 0x0001680a01007387 */ /* 0x000fe60000100a00 */
[----:B0-----:R-:W-:Y:S01]  /*39ac0*/  STL.64 [R1+0x130], R12 ;  /* 0x0001300c01007387 */ /* 0x001fe20000100a00 */
[----:B------:R-:W-:Y:S02]  /*39ad0*/  STL.64 [R1+0x138], R14 ;  /* 0x0001380e01007387 */ /* 0x000fe40000100a00 */
[----:B------:R-:W0:Y:S04]  /*39ae0*/  LDSM.16.M88.4 R12, [R29+0x2c800] ;  /* 0x02c800001d0c783b */ /* 0x000e280000000200 */
[----:B------:R-:W-:-:S07]  /*39af0*/  FMUL R5, R23, R5 ;  /* 0x0000000517057220 */ /* 0x000fce0000400000 */
[----:B------:R-:W-:Y:S01]  /*39b00*/  HMMA.16816.F32.BF16 R4, R16, R8, R4 ;  /* 0x000000081004723c */ /* 0x000fe20000041804 */
[----:B0-----:R-:W-:Y:S01]  /*39b10*/  STL.64 [R1+0x120], R12 ;  /* 0x0001200c01007387 */ /* 0x001fe20000100a00 */
[----:B------:R-:W-:Y:S02]  /*39b20*/  STL.64 [R1+0x128], R14 ;  /* 0x0001280e01007387 */ /* 0x000fe40000100a00 */
[----:B------:R-:W5:Y:S02]  /*39b30*/  LDL.LU.64 R10, [R1+0x3ae8] ;  /* 0x003ae800010a7983 */ /* 0x000f640000300a00 */
[----:B------:R-:W4:Y:S11]  /*39b40*/  LDL.LU.64 R8, [R1+0x3ae0] ;  /* 0x003ae00001087983 */ /* 0x000f360000300a00 */
[----:B------:R-:W-:Y:S06]  /*39b50*/  @!UPT UIADD3 URZ, URZ, URZ, URZ ;  /* 0x0000003f3f3ff290 */ /* 0x000fec000fffe03f */
[----:B------:R-:W-:Y:S01]  /*39b60*/  STL.64 [R1+0x4f0], R4 ;  /* 0x0004f00401007387 */ /* 0x000fe20000100a00 */
[----:B------:R0:W-:Y:S03]  /*39b70*/  STL.64 [R1+0x4f8], R6 ;  /* 0x0004f80601007387 */ /* 0x0001e60000100a00 */
[----:B------:R-:W1:Y:S04]  /*39b80*/  LDSM.16.M88.4 R12, [R29+0x2d000] ;  /* 0x02d000001d0c783b */ /* 0x000e680000000200 */
[----:B0-----:R-:W4:Y:S01]  /*39b90*/  LDL.LU R7, [R1+0x920] ;  /* 0x0009200001077983 */ /* 0x001f220000300800 */
[----:B------:R-:W-:-:S06]  /*39ba0*/  FMUL R2, R2, 1.4426950216293334961 ;  /* 0x3fb8aa3b02027820 */ /* 0x000fcc0000400000 */
[----:B------:R-:W0:Y:S01]  /*39bb0*/  MUFU.EX2 R2, R2 ;  /* 0x0000000200027308 */ /* 0x000e220000000800 */
[----:B-1----:R-:W-:Y:S01]  /*39bc0*/  STL [R1+0x110], R12 ;  /* 0x0001100c01007387 */ /* 0x002fe20000100800 */
[----:B------:R-:W-:Y:S02]  /*39bd0*/  STL.64 [R1+0x118], R14 ;  /* 0x0001180e01007387 */ /* 0x000fe40000100a00 */
[----:B------:R1:W-:Y:S02]  /*39be0*/  STL.64 [R1+0x3ad0], R12 ;  /* 0x003ad00c01007387 */ /* 0x0003e40000100a00 */
[----:B-1----:R-:W-:Y:S01]  /*39bf0*/  MOV R12, R21 ;  /* 0x00000015000c7202 */ /* 0x002fe20000000f00 */
[----:B------:R-:W-:Y:S02]  /*39c00*/  IMAD.MOV.U32 R13, RZ, RZ, R3 ;  /* 0x000000ffff0d7224 */ /* 0x000fe400078e0003 */
[----:B------:R-:W-:Y:S01]  /*39c10*/  FMUL R3, R20, 1.4426950216293334961 ;  /* 0x3fb8aa3b14037820 */ /* 0x000fe20000400000 */
[----:B------:R-:W4:Y:S05]  /*39c20*/  LDL.LU R21, [R1+0x3ad8] ;  /* 0x003ad80001157983 */ /* 0x000f2a0000300800 */
[----:B------:R-:W1:Y:S01]  /*39c30*/  MUFU.EX2 R3, R3 ;  /* 0x0000000300037308 */ /* 0x000e620000000800 */
[----:B0-----:R0:W-:Y:S02]  /*39c40*/  STL [R1+0xa74], R2 ;  /* 0x000a740201007387 */ /* 0x0011e40000100800 */
[----:B0-----:R-:W-:-:S02]  /*39c50*/  FADD R2, -R28, R22 ;  /* 0x000000161c027221 */ /* 0x001fc40000000100 */
[----:B--2---:R-:W-:Y:S02]  /*39c60*/  FMUL R5, R23, R27 ;  /* 0x0000001b17057220 */ /* 0x004fe40000400000 */
[C---:B---3--:R-:W-:Y:S02]  /*39c70*/  FMUL R6, R26.reuse, R25 ;  /* 0x000000191a067220 */ /* 0x048fe40000400000 */
[----:B-----5:R-:W-:-:S07]  /*39c80*/  FMUL R11, R26, R11 ;  /* 0x0000000b1a0b7220 */ /* 0x020fce0000400000 */
[----:B----4-:R-:W-:Y:S01]  /*39c90*/  HMMA.16816.F32.BF16 R8, R16, R12, R8 ;  /* 0x0000000c1008723c */ /* 0x010fe20000041808 */
[----:B------:R-:W2:Y:S01]  /*39ca0*/  LDL.LU.64 R12, [R1+0x3ad0] ;  /* 0x003ad000010c7983 */ /* 0x000ea20000300a00 */
[----:B------:R-:W-:Y:S02]  /*39cb0*/  FMUL R4, R23, R7 ;  /* 0x0000000717047220 */ /* 0x000fe40000400000 */
[----:B------:R-:W-:Y:S11]  /*39cc0*/  FMUL R7, R26, R24 ;  /* 0x000000181a077220 */ /* 0x000ff60000400000 */
[----:B------:R-:W-:Y:S08]  /*39cd0*/  @!UPT UIADD3 URZ, URZ, URZ, URZ ;  /* 0x0000003f3f3ff290 */ /* 0x000ff0000fffe03f */
[----:B------:R0:W-:Y:S01]  /*39ce0*/  STL.64 [R1+0x4e0], R8 ;  /* 0x0004e00801007387 */ /* 0x0001e20000100a00 */
[----:B------:R3:W-:Y:S03]  /*39cf0*/  STL.64 [R1+0x4e8], R10 ;  /* 0x0004e80a01007387 */ /* 0x0007e60000100a00 */
[----:B0-----:R-:W4:Y:S01]  /*39d00*/  LDL.LU R8, [R1+0x930] ;  /* 0x0009300001087983 */ /* 0x001f220000300800 */
[----:B------:R-:W5:Y:S02]  /*39d10*/  LDL.LU R9, [R1+0x934] ;  /* 0x0009340001097983 */ /* 0x000f640000300800 */
[----:B-1----:R-:W-:Y:S02]  /*39d20*/  STL [R1+0xbb8], R3 ;  /* 0x000bb80301007387 */ /* 0x002fe40000100800 */
[----:B---3--:R-:W3:Y:S01]  /*39d30*/  LDL.LU R10, [R1+0x938] ;  /* 0x00093800010a7983 */ /* 0x008ee20000300800 */
[----:B------:R-:W2:Y:S01]  /*39d40*/  LDL.LU R11, [R1+0x93c] ;  /* 0x00093c00010b7983 */ /* 0x000ea20000300800 */
[----:B------:R-:W2:Y:S02]  /*39d50*/  LDL.LU R20, [R1+0x8e0] ;  /* 0x0008e00001147983 */ /* 0x000ea40000300800 */
[----:B------:R-:W2:Y:S02]  /*39d60*/  LDL.LU R27, [R1+0x8e4] ;  /* 0x0008e400011b7983 */ /* 0x000ea40000300800 */
[----:B------:R-:W2:Y:S01]  /*39d70*/  LDL.LU R24, [R1+0x8f0] ;  /* 0x0008f00001187983 */ /* 0x000ea20000300800 */
[----:B------:R-:W2:Y:S01]  /*39d80*/  LDL.LU R25, [R1+0x8f4] ;  /* 0x0008f40001197983 */ /* 0x000ea20000300800 */
[----:B------:R-:W2:Y:S02]  /*39d90*/  LDL.LU R22, [R1+0x8e8] ;  /* 0x0008e80001167983 */ /* 0x000ea40000300800 */
[----:B------:R-:W2:Y:S02]  /*39da0*/  LDL.LU R15, [R1+0x8ec] ;  /* 0x0008ec00010f7983 */ /* 0x000ea40000300800 */
[----:B------:R-:W2:Y:S02]  /*39db0*/  LDL.LU R14, [R1+0x8f8] ;  /* 0x0008f800010e7983 */ /* 0x000ea40000300800 */
[----:B--2---:R0:W-:Y:S04]  /*39dc0*/  STL.64 [R1+0x3ab8], R14 ;  /* 0x003ab80e01007387 */ /* 0x0041e80000100a00 */
[----:B0-----:R-:W2:Y:S01]  /*39dd0*/  LDL.LU R14, [R1+0x914] ;  /* 0x00091400010e7983 */ /* 0x001ea20000300800 */
[----:B------:R-:W2:Y:S02]  /*39de0*/  LDL.LU R15, [R1+0x918] ;  /* 0x00091800010f7983 */ /* 0x000ea40000300800 */
[----:B------:R0:W-:Y:S02]  /*39df0*/  STL.64 [R1+0x3ab0], R12 ;  /* 0x003ab00c01007387 */ /* 0x0001e40000100a00 */
[----:B0-----:R-:W3:Y:S04]  /*39e00*/  LDL R12, [R1+0x120] ;  /* 0x00012000010c7983 */ /* 0x001ee80000100800 */
[----:B------:R-:W3:Y:S04]  /*39e10*/  LDL R13, [R1+0x124] ;  /* 0x00012400010d7983 */ /* 0x000ee80000100800 */
[----:B--2---:R-:W-:Y:S04]  /*39e20*/  STL.64 [R1+0x3ac8], R14 ;  /* 0x003ac80e01007387 */ /* 0x004fe80000100a00 */
[----:B---3--:R0:W-:Y:S04]  /*39e30*/  STL.64 [R1+0x3ac0], R12 ;  /* 0x003ac00c01007387 */ /* 0x0081e80000100a00 */
[----:B0-----:R-:W2:Y:S04]  /*39e40*/  LDL R12, [R1+0x130] ;  /* 0x00013000010c7983 */ /* 0x001ea80000100800 */
[----:B------:R-:W2:Y:S01]  /*39e50*/  LDL R13, [R1+0x134] ;  /* 0x00013400010d7983 */ /* 0x000ea20000100800 */
[----:B------:R-:W-:-:S02]  /*39e60*/  FMUL R3, R21, 1.4426950216293334961 ;  /* 0x3fb8aa3b15037820 */ /* 0x000fc40000400000 */
[----:B------:R-:W3:Y:S02]  /*39e70*/  LDL.LU R21, [R1+0x91c] ;  /* 0x00091c0001157983 */ /* 0x000ee40000300800 */
[----:B------:R-:W3:Y:S02]  /*39e80*/  LDL.LU.64 R14, [R1+0x3ac8] ;  /* 0x003ac800010e7983 */ /* 0x000ee40000300a00 */
[----:B------:R-:W-:Y:S02]  /*39e90*/  FFMA R0, R0, c[0x0][0x188], -R28 ;  /* 0x0000620000007a23 */ /* 0x000fe4000000081c */
[C---:B----4-:R-:W-:Y:S02]  /*39ea0*/  FMUL R8, R23.reuse, R8 ;  /* 0x0000000817087220 */ /* 0x050fe40000400000 */
[----:B-----5:R-:W-:Y:S01]  /*39eb0*/  FMUL R9, R23, R9 ;  /* 0x0000000917097220 */ /* 0x020fe20000400000 */
[----:B--2---:R-:W-:Y:S01]  /*39ec0*/  HMMA.16816.F32.BF16 R4, R16, R12, R4 ;  /* 0x0000000c1004723c */ /* 0x004fe20000041804 */
[----:B------:R-:W2:Y:S01]  /*39ed0*/  LDL.LU.64 R12, [R1+0x3ac0] ;  /* 0x003ac000010c7983 */ /* 0x000ea20000300a00 */
[----:B------:R-:W-:-:S02]  /*39ee0*/  FMUL R10, R26, R10 ;  /* 0x0000000a1a0a7220 */ /* 0x000fc40000400000 */
[----:B------:R-:W-:Y:S11]  /*39ef0*/  FMUL R11, R26, R11 ;  /* 0x0000000b1a0b7220 */ /* 0x000ff60000400000 */
[----:B------:R-:W-:Y:S08]  /*39f00*/  @!UPT UIADD3 URZ, URZ, URZ, URZ ;  /* 0x0000003f3f3ff290 */ /* 0x000ff0000fffe03f */
[----:B------:R0:W-:Y:S01]  /*39f10*/  STL.64 [R1+0x4d0], R4 ;  /* 0x0004d00401007387 */ /* 0x0001e20000100a00 */
[----:B------:R1:W-:Y:S02]  /*39f20*/  STL.64 [R1+0x4d8], R6 ;  /* 0x0004d80601007387 */ /* 0x0003e40000100a00 */
[----:B0-----:R-:W-:Y:S01]  /*39f30*/  FMUL R5, R0, 1.4426950216293334961 ;  /* 0x3fb8aa3b00057820 */ /* 0x001fe20000400000 */
[----:B-1----:R-:W4:Y:S01]  /*39f40*/  LDL.LU R7, [R1+0x910] ;  /* 0x0009100001077983 */ /* 0x002f220000300800 */
[----:B------:R-:W0:Y:S01]  /*39f50*/  MUFU.EX2 R0, R3 ;  /* 0x0000000300007308 */ /* 0x000e220000000800 */
[----:B---3--:R-:W-:Y:S02]  /*39f60*/  FMUL R6, R26, R15 ;  /* 0x0000000f1a067220 */ /* 0x008fe40000400000 */
[----:B------:R1:W-:Y:S02]  /*39f70*/  STL [R1], R5 ;  /* 0x0000000501007387 */ /* 0x0003e40000100800 */
[----:B-1----:R-:W-:-:S02]  /*39f80*/  FMUL R5, R23, R14 ;  /* 0x0000000e17057220 */ /* 0x002fc40000400000 */
[----:B0-----:R0:W-:Y:S01]  /*39f90*/  STL [R1+0xbb4], R0 ;  /* 0x000bb40001007387 */ /* 0x0011e20000100800 */
[----:B------:R-:W3:Y:S01]  /*39fa0*/  LDL.LU.64 R14, [R1+0x3ab8] ;  /* 0x003ab800010e7983 */ /* 0x000ee20000300a00 */
[C---:B--2---:R-:W-:Y:S02]  /*39fb0*/  HMMA.16816.F32.BF16 R8, R16.reuse, R12, R8 ;  /* 0x0000000c1008723c */ /* 0x044fe40000041808 */
[----:B------:R-:W2:Y:S01]  /*39fc0*/  LDL.LU.64 R12, [R1+0x3ab0] ;  /* 0x003ab000010c7983 */ /* 0x000ea20000300a00 */
[C---:B----4-:R-:W-:Y:S02]  /*39fd0*/  FMUL R4, R23.reuse, R7 ;  /* 0x0000000717047220 */ /* 0x050fe40000400000 */
[----:B------:R-:W-:Y:S11]  /*39fe0*/  FMUL R7, R26, R21 ;  /* 0x000000151a077220 */ /* 0x000ff60000400000 */
[----:B------:R-:W-:Y:S07]  /*39ff0*/  @!UPT UIADD3 URZ, URZ, URZ, URZ ;  /* 0x0000003f3f3ff290 */ /* 0x000fee000fffe03f */
[----:B------:R-:W-:Y:S01]  /*3a000*/  STL.64 [R1+0x4c0], R8 ;  /* 0x0004c00801007387 */ /* 0x000fe20000100a00 */
[----:B------:R-:W-:Y:S02]  /*3a010*/  STL.64 [R1+0x4c8], R10 ;  /* 0x0004c80a01007387 */ /* 0x000fe40000100a00 */
[----:B0-----:R-:W4:Y:S02]  /*3a020*/  LDL.LU R0, [R1+0x3c] ;  /* 0x00003c0001007983 */ /* 0x001f240000300800 */
[----:B------:R-:W-:Y:S01]  /*3a030*/  FMUL R21, R23, R27 ;  /* 0x0000001b17157220 */ /* 0x000fe20000400000 */
[----:B------:R-:W0:Y:S01]  /*3a040*/  LDSM.16.M88.4 R8, [R29+0x2d800] ;  /* 0x02d800001d08783b */ /* 0x000e220000000200 */
[----:B--2---:R-:W-:Y:S01]  /*3a050*/  HMMA.16816.F32.BF16 R4, R16, R12, R4 ;  /* 0x0000000c1004723c */ /* 0x004fe20000041804 */
[----:B------:R-:W-:-:S05]  /*3a060*/  MOV R3, R13 ;  /* 0x0000000d00037202 */ /* 0x000fca0000000f00 */
[----:B------:R-:W-:Y:S11]  /*3a070*/  STL [R1+0x39e0], R3 ;  /* 0x0039e00301007387 */ /* 0x000ff60000100800 */
[----:B------:R-:W-:Y:S06]  /*3a080*/  @!UPT UIADD3 URZ, URZ, URZ, URZ ;  /* 0x0000003f3f3ff290 */ /* 0x000fec000fffe03f */
[----:B------:R-:W-:Y:S01]  /*3a090*/  STL.64 [R1+0x4b0], R4 ;  /* 0x0004b00401007387 */ /* 0x000fe20000100a00 */
[----:B------:R-:W-:Y:S02]  /*3a0a0*/  STL.64 [R1+0x4b8], R6 ;  /* 0x0004b80601007387 */ /* 0x000fe40000100a00 */
[----:B------:R-:W2:Y:S02]  /*3a0b0*/  LDL.LU R27, [R1+0x8fc] ;  /* 0x0008fc00011b7983 */ /* 0x000ea40000300800 */
[----:B------:R-:W1:Y:S04]  /*3a0c0*/  LDSM.16.M88.4 R4, [R29+0x2e000] ;  /* 0x02e000001d04783b */ /* 0x000e680000000200 */
[C---:B------:R-:W-:Y:S02]  /*3a0d0*/  FMUL R20, R23.reuse, R20 ;  /* 0x0000001417147220 */ /* 0x040fe40000400000 */
[----:B------:R-:W-:-:S02]  /*3a0e0*/  FMUL R24, R23, R24 ;  /* 0x0000001817187220 */ /* 0x000fc40000400000 */
[----:B------:R-:W-:Y:S02]  /*3a0f0*/  FMUL R25, R23, R25 ;  /* 0x0000001917197220 */ /* 0x000fe40000400000 */
[C---:B------:R-:W-:Y:S02]  /*3a100*/  FMUL R22, R26.reuse, R22 ;  /* 0x000000161a167220 */ /* 0x040fe40000400000 */
[C---:B---3--:R-:W-:Y:S02]  /*3a110*/  FMUL R23, R26.reuse, R15 ;  /* 0x0000000f1a177220 */ /* 0x048fe40000400000 */
[----:B------:R-:W-:Y:S01]  /*3a120*/  FMUL R26, R26, R14 ;  /* 0x0000000e1a1a7220 */ /* 0x000fe20000400000 */
[----:B0-----:R-:W-:Y:S01]  /*3a130*/  STL.64 [R1+0x100], R8 ;  /* 0x0001000801007387 */ /* 0x001fe20000100a00 */
[----:B------:R-:W-:Y:S03]  /*3a140*/  STL.64 [R1+0x108], R10 ;  /* 0x0001080a01007387 */ /* 0x000fe60000100a00 */
[----:B------:R-:W0:Y:S01]  /*3a150*/  LDSM.16.M88.4 R12, [R29+0x2e800] ;  /* 0x02e800001d0c783b */ /* 0x000e220000000200 */
[----:B------:R-:W3:Y:S03]  /*3a160*/  LDSM.16.M88.4 R8, [R29+0x2f000] ;  /* 0x02f000001d08783b */ /* 0x000ee60000000200 */
[----:B--2---:R-:W-:Y:S01]  /*3a170*/  STL.64 [R1+0x3aa8], R26 ;  /* 0x003aa81a01007387 */ /* 0x004fe20000100a00 */
[----:B-1----:R-:W-:Y:S02]  /*3a180*/  STL.64 [R1+0x10], R4 ;  /* 0x0000100401007387 */ /* 0x002fe40000100a00 */
[----:B------:R-:W-:Y:S02]  /*3a190*/  STL.64 [R1+0x18], R6 ;  /* 0x0000180601007387 */ /* 0x000fe40000100a00 */
[----:B------:R1:W-:Y:S01]  /*3a1a0*/  STL.64 [R1+0x3aa0], R24 ;  /* 0x003aa01801007387 */ /* 0x0003e20000100a00 */
[----:B------:R-:W2:Y:S04]  /*3a1b0*/  LDSM.16.M88.4 R4, [R29+0x2f800] ;  /* 0x02f800001d04783b */ /* 0x000ea80000000200 */
[----:B-1----:R-:W5:Y:S01]  /*3a1c0*/  LDL.LU.64 R24, [R1+0x100] ;  /* 0x0001000001187983 */ /* 0x002f620000300a00 */
[----:B0-----:R0:W-:Y:S03]  /*3a1d0*/  STL [R1+0x37b4], R14 ;  /* 0x0037b40e01007387 */ /* 0x0011e60000100800 */
[----:B0-----:R-:W4:Y:S01]  /*3a1e0*/  LDL R14, [R1+0xa78] ;  /* 0x000a7800010e7983 */ /* 0x001f220000100800 */
[----:B------:R0:W-:Y:S03]  /*3a1f0*/  STL [R1+0x37b0], R15 ;  /* 0x0037b00f01007387 */ /* 0x0001e60000100800 */
[----:B0-----:R-:W4:Y:S01]  /*3a200*/  LDL.LU R15, [R1] ;  /* 0x00000000010f7983 */ /* 0x001f220000300800 */
[----:B---3--:R0:W-:Y:S03]  /*3a210*/  STL [R1+0x3a8c], R11 ;  /* 0x003a8c0b01007387 */ /* 0x0081e60000100800 */
[----:B0-----:R-:W3:Y:S01]  /*3a220*/  LDL R11, [R1+0xa7c] ;  /* 0x000a7c00010b7983 */ /* 0x001ee20000100800 */
[----:B------:R-:W3:Y:S02]  /*3a230*/  LDL.LU R29, [R1+0x8d4] ;  /* 0x0008d400011d7983 */ /* 0x000ee40000300800 */
[----:B------:R-:W3:Y:S02]  /*3a240*/  LDL.LU R3, [R1+0x8d8] ;  /* 0x0008d80001037983 */ /* 0x000ee40000300800 */
[----:B--2---:R-:W-:Y:S01]  /*3a250*/  STL [R1+0x379c], R6 ;  /* 0x00379c0601007387 */ /* 0x004fe20000100800 */
[----:B------:R0:W-:Y:S01]  /*3a260*/  STL [R1+0x3798], R7 ;  /* 0x0037980701007387 */ /* 0x0001e20000100800 */
[----:B-----5:R-:W-:Y:S01]  /*3a270*/  HMMA.16816.F32.BF16 R20, R16, R24, R20 ;  /* 0x000000181014723c */ /* 0x020fe20000041814 */
[----:B0-----:R-:W-:Y:S01]  /*3a280*/  MOV R7, R24 ;  /* 0x0000001800077202 */ /* 0x001fe20000000f00 */
[----:B------:R-:W-:Y:S11]  /*3a290*/  IMAD.MOV.U32 R6, RZ, RZ, R25 ;  /* 0x000000ffff067224 */ /* 0x000ff600078e0019 */
[----:B------:R-:W-:Y:S10]  /*3a2a0*/  @!UPT UIADD3 URZ, URZ, URZ, URZ ;  /* 0x0000003f3f3ff290 */ /* 0x000ff4000fffe03f */
[----:B------:R-:W-:Y:S01]  /*3a2b0*/  STL.64 [R1+0x4a0], R20 ;  /* 0x0004a01401007387 */ /* 0x000fe20000100a00 */
[----:B------:R0:W-:Y:S02]  /*3a2c0*/  STL.64 [R1+0x4a8], R22 ;  /* 0x0004a81601007387 */ /* 0x0001e40000100a00 */
[----:B------:R-:W2:Y:S02]  /*3a2d0*/  LDL.LU.64 R26, [R1+0x3aa8] ;  /* 0x003aa800011a7983 */ /* 0x000ea40000300a00 */
[----:B------:R-:W5:Y:S01]  /*3a2e0*/  LDL.LU.64 R24, [R1+0x3aa0] ;  /* 0x003aa00001187983 */ /* 0x000f620000300a00 */
[----:B0-----:R-:W5:Y:S01]  /*3a2f0*/  LDL.LU R22, [R1+0x8d0] ;  /* 0x0008d00001167983 */ /* 0x001f620000300800 */
[----:B------:R-:W-:Y:S02]  /*3a300*/  STL.64 [R1+0x3a98], R6 ;  /* 0x003a980601007387 */ /* 0x000fe40000100a00 */
[----:B------:R0:W-:Y:S02]  /*3a310*/  STL.64 [R1+0x3a90], R4 ;  /* 0x003a900401007387 */ /* 0x0001e40000100a00 */
[----:B0-----:R-:W5:Y:S01]  /*3a320*/  LDL.LU.64 R4, [R1+0x10] ;  /* 0x0000100001047983 */ /* 0x001f620000300a00 */
[----:B------:R-:W5:Y:S01]  /*3a330*/  LDL.LU R23, [R1+0x8dc] ;  /* 0x0008dc0001177983 */ /* 0x000f620000300800 */
[----:B----4-:R0:W1:Y:S01]  /*3a340*/  MUFU.EX2 R6, R15 ;  /* 0x0000000f00067308 */ /* 0x0100620000000800 */
[----:B------:R4:W-:Y:S02]  /*3a350*/  STL [R1+0x39e4], R28 ;  /* 0x0039e41c01007387 */ /* 0x0009e40000100800 */
[----:B---3--:R-:W-:-:S02]  /*3a360*/  FMUL R21, R11, R29 ;  /* 0x0000001d0b157220 */ /* 0x008fc40000400000 */
[----:B------:R-:W-:Y:S01]  /*3a370*/  FFMA R0, R0, c[0x0][0x188], -R28 ;  /* 0x0000620000007a23 */ /* 0x000fe2000000081c */
[----:B0-----:R-:W3:Y:S04]  /*3a380*/  LDL.LU R15, [R1+0x8cc] ;  /* 0x0008cc00010f7983 */ /* 0x001ee80000300800 */
[----:B-1----:R0:W-:Y:S01]  /*3a390*/  STL [R1+0xbb0], R6 ;  /* 0x000bb00601007387 */ /* 0x0021e20000100800 */
[----:B------:R-:W-:-:S04]  /*3a3a0*/  FMUL R2, R2, 1.4426950216293334961 ;  /* 0x3fb8aa3b02027820 */ /* 0x000fc80000400000 */
[----:B------:R-:W1:Y:S01]  /*3a3b0*/  MUFU.EX2 R29, R2 ;  /* 0x00000002001d7308 */ /* 0x000e620000000800 */
[----:B--2---:R-:W-:-:S07]  /*3a3c0*/  FMUL R27, R14, R27 ;  /* 0x0000001b0e1b7220 */ /* 0x004fce0000400000 */
[----:B-----5:R-:W-:Y:S01]  /*3a3d0*/  HMMA.16816.F32.BF16 R24, R16, R4, R24 ;  /* 0x000000041018723c */ /* 0x020fe20000041818 */
[----:B------:R-:W-:Y:S02]  /*3a3e0*/  FMUL R20, R11, R22 ;  /* 0x000000160b147220 */ /* 0x000fe40000400000 */
[C---:B------:R-:W-:Y:S02]  /*3a3f0*/  FMUL R22, R14.reuse, R3 ;  /* 0x000000030e167220 */ /* 0x040fe40000400000 */
[----:B------:R-:W-:Y:S01]  /*3a400*/  FMUL R23, R14, R23 ;  /* 0x000000170e177220 */ /* 0x000fe20000400000 */
[----:B----4-:R-:W-:Y:S02]  /*3a410*/  MOV R28, R4 ;  /* 0x00000004001c7202 */ /* 0x010fe40000000f00 */
[----:B------:R-:W-:-:S04]  /*3a420*/  MOV R3, R5 ;  /* 0x0000000500037202 */ /* 0x000fc80000000f00 */
[----:B------:R-:W-:Y:S11]  /*3a430*/  HMMA.16816.F32.BF16 R20, R16, R12, R20 ;  /* 0x0000000c1014723c */ /* 0x000ff60000041814 */
[----:B------:R2:W-:Y:S01]  /*3a440*/  STL.64 [R1+0x490], R24 ;  /* 0x0004901801007387 */ /* 0x0005e20000100a00 */
[----:B------:R4:W-:Y:S02]  /*3a450*/  STL.64 [R1+0x498], R26 ;  /* 0x0004981a01007387 */ /* 0x0009e40000100a00 */
[----:B0-----:R-:W5:Y:S02]  /*3a460*/  LDL.LU.64 R6, [R1+0x3a98] ;  /* 0x003a980001067983 */ /* 0x001f640000300a00 */
[----:B------:R-:W3:Y:S01]  /*3a470*/  LDL.LU.64 R4, [R1+0x3a90] ;  /* 0x003a900001047983 */ /* 0x000ee20000300a00 */
[----:B--2---:R-:W2:Y:S01]  /*3a480*/  LDL.LU R25, [R1+0x8c0] ;  /* 0x0008c00001197983 */ /* 0x004ea20000300800 */
[----:B----4-:R-:W4:Y:S02]  /*3a490*/  LDL.LU R26, [R1+0x8c4] ;  /* 0x0008c400011a7983 */ /* 0x010f240000300800 */
[----:B------:R-:W3:Y:S02]  /*3a4a0*/  LDL.LU R27, [R1+0x8c8] ;  /* 0x0008c800011b7983 */ /* 0x000ee40000300800 */
[----:B------:R-:W-:Y:S01]  /*3a4b0*/  STL [R1+0x3a88], R28 ;  /* 0x003a881c01007387 */ /* 0x000fe20000100800 */
[----:B-1----:R-:W-:Y:S01]  /*3a4c0*/  STL [R1+0x98c], R29 ;  /* 0x00098c1d01007387 */ /* 0x002fe20000100800 */
[----:B------:R0:W-:Y:S02]  /*3a4d0*/  STL.64 [R1+0x480], R20 ;  /* 0x0004801401007387 */ /* 0x0001e40000100a00 */
[----:B------:R1:W-:Y:S01]  /*3a4e0*/  STL.64 [R1+0x488], R22 ;  /* 0x0004881601007387 */ /* 0x0003e20000100a00 */
[----:B0-----:R-:W5:Y:S01]  /*3a4f0*/  LDL.LU R21, [R1+0x800] ;  /* 0x0008000001157983 */ /* 0x001f620000300800 */
[----:B-1----:R-:W5:Y:S02]  /*3a500*/  LDL.LU R22, [R1+0x804] ;  /* 0x0008040001167983 */ /* 0x002f640000300800 */
[----:B------:R-:W5:Y:S02]  /*3a510*/  LDL.LU R23, [R1+0x808] ;  /* 0x0008080001177983 */ /* 0x000f640000300800 */
[----:B------:R0:W-:Y:S02]  /*3a520*/  STL.64 [R1+0x3a70], R12 ;  /* 0x003a700c01007387 */ /* 0x0001e40000100a00 */
[----:B------:R-:W-:-:S04]  /*3a530*/  FMUL R0, R0, 1.4426950216293334961 ;  /* 0x3fb8aa3b00007820 */ /* 0x000fc80000400000 */
[----:B------:R1:W0:Y:S01]  /*3a540*/  MUFU.EX2 R28, R0 ;  /* 0x00000000001c7308 */ /* 0x0002220000000800 */
[C---:B--2---:R-:W-:Y:S02]  /*3a550*/  FMUL R24, R11.reuse, R25 ;  /* 0x000000190b187220 */ /* 0x044fe40000400000 */
[C---:B----4-:R-:W-:Y:S02]  /*3a560*/  FMUL R25, R11.reuse, R26 ;  /* 0x0000001a0b197220 */ /* 0x050fe40000400000 */
[C---:B---3--:R-:W-:Y:S02]  /*3a570*/  FMUL R26, R14.reuse, R27 ;  /* 0x0000001b0e1a7220 */ /* 0x048fe40000400000 */
[----:B------:R-:W-:Y:S02]  /*3a580*/  FMUL R27, R14, R15 ;  /* 0x0000000f0e1b7220 */ /* 0x000fe40000400000 */
[----:B------:R-:W2:Y:S01]  /*3a590*/  LDL.LU R15, [R1+0x80c] ;  /* 0x00080c00010f7983 */ /* 0x000ea20000300800 */
[----:B------:R-:W3:Y:S02]  /*3a5a0*/  LDL R2, [R1+0xbc4] ;  /* 0x000bc40001027983 */ /* 0x000ee40000100800 */
[----:B-1----:R-:W3:Y:S02]  /*3a5b0*/  LDL R0, [R1+0xbc0] ;  /* 0x000bc00001007983 */ /* 0x002ee40000100800 */
[----:B-----5:R-:W-:-:S02]  /*3a5c0*/  FMUL R20, R11, R21 ;  /* 0x000000150b147220 */ /* 0x020fc40000400000 */
[----:B------:R-:W-:Y:S02]  /*3a5d0*/  FMUL R21, R11, R22 ;  /* 0x000000160b157220 */ /* 0x000fe40000400000 */
[----:B------:R-:W4:Y:S01]  /*3a5e0*/  LDL.LU R11, [R1+0x3a8c] ;  /* 0x003a8c00010b7983 */ /* 0x000f220000300800 */
[----:B------:R-:W-:Y:S01]  /*3a5f0*/  HMMA.16816.F32.BF16 R24, R16, R8, R24 ;  /* 0x000000081018723c */ /* 0x000fe20000041818 */
[C---:B------:R-:W-:Y:S02]  /*3a600*/  FMUL R22, R14.reuse, R23 ;  /* 0x000000170e167220 */ /* 0x040fe40000400000 */
[----:B0-----:R-:W5:Y:S01]  /*3a610*/  LDL.LU R12, [R1+0x3b0] ;  /* 0x0003b000010c7983 */ /* 0x001f620000300800 */
[----:B------:R-:W-:Y:S01]  /*3a620*/  STL [R1+0xbac], R28 ;  /* 0x000bac1c01007387 */ /* 0x000fe20000100800 */
[----:B------:R-:W5:Y:S11]  /*3a630*/  LDL.LU R13, [R1+0x3b4] ;  /* 0x0003b400010d7983 */ /* 0x000f760000300800 */
[----:B------:R-:W-:Y:S07]  /*3a640*/  @!UPT UIADD3 URZ, URZ, URZ, URZ ;  /* 0x0000003f3f3ff290 */ /* 0x000fee000fffe03f */
[----:B------:R0:W-:Y:S01]  /*3a650*/  STL.64 [R1+0x470], R24 ;  /* 0x0004701801007387 */ /* 0x0001e20000100a00 */
[----:B------:R1:W-:Y:S03]  /*3a660*/  STL.64 [R1+0x478], R26 ;  /* 0x0004781a01007387 */ /* 0x0003e60000100a00 */
[----:B0-----:R-:W3:Y:S04]  /*3a670*/  LDL R24, [R1+0xbb4] ;  /* 0x000bb40001187983 */ /* 0x001ee80000100800 */
[----:B------:R-:W3:Y:S04]  /*3a680*/  LDL R25, [R1+0xbb8] ;  /* 0x000bb80001197983 */ /* 0x000ee80000100800 */
[----:B-1----:R-:W3:Y:S01]  /*3a690*/  LDL R26, [R1+0xbb0] ;  /* 0x000bb000011a7983 */ /* 0x002ee20000100800 */
[----:B--2---:R-:W-:-:S07]  /*3a6a0*/  FMUL R23, R14, R15 ;  /* 0x0000000f0e177220 */ /* 0x004fce0000400000 */
[----:B------:R-:W-:Y:S01]  /*3a6b0*/  HMMA.16816.F32.BF16 R20, R16, R4, R20 ;  /* 0x000000041014723c */ /* 0x000fe20000041814 */
[----:B----4-:R-:W-:Y:S01]  /*3a6c0*/  STL.64 [R1+0x39b0], R10 ;  /* 0x0039b00a01007387 */ /* 0x010fe20000100a00 */
[----:B------:R0:W-:Y:S03]  /*3a6d0*/  STL.64 [R1+0x39a8], R8 ;  /* 0x0039a80801007387 */ /* 0x0001e60000100a00 */
[----:B0-----:R-:W2:Y:S01]  /*3a6e0*/  LDL.LU R8, [R1+0x3a0] ;  /* 0x0003a00001087983 */ /* 0x001ea20000300800 */
[----:B------:R-:W2:Y:S02]  /*3a6f0*/  LDL.LU R9, [R1+0x3a4] ;  /* 0x0003a40001097983 */ /* 0x000ea40000300800 */
[----:B------:R-:W4:Y:S02]  /*3a700*/  LDL R27, [R1+0xa74] ;  /* 0x000a7400011b7983 */ /* 0x000f240000100800 */
[----:B------:R-:W4:Y:S01]  /*3a710*/  LDL.LU R18, [R1+0x450] ;  /* 0x0004500001127983 */ /* 0x000f220000300800 */
[----:B------:R-:W2:Y:S11]  /*3a720*/  LDL.LU R19, [R1+0x454] ;  /* 0x0004540001137983 */ /* 0x000eb60000300800 */
[----:B------:R-:W-:Y:S01]  /*3a730*/  @!UPT UIADD3 URZ, URZ, URZ, URZ ;  /* 0x0000003f3f3ff290 */ /* 0x000fe2000fffe03f */
[----:B------:R0:W-:Y:S02]  /*3a740*/  STL.64 [R1+0x460], R20 ;  /* 0x0004601401007387 */ /* 0x0001e40000100a00 */
[----:B------:R1:W-:Y:S01]  /*3a750*/  STL.64 [R1+0x468], R22 ;  /* 0x0004681601007387 */ /* 0x0003e20000100a00 */
[----:B0-----:R-:W2:Y:S01]  /*3a760*/  LDL.LU R20, [R1+0x458] ;  /* 0x0004580001147983 */ /* 0x001ea20000300800 */
[----:B------:R-:W2:Y:S02]  /*3a770*/  LDL.LU R21, [R1+0x45c] ;  /* 0x00045c0001157983 */ /* 0x000ea40000300800 */
[----:B-1----:R-:W2:Y:S02]  /*3a780*/  LDL R22, [R1+0xbbc] ;  /* 0x000bbc0001167983 */ /* 0x002ea40000100800 */
[----:B------:R-:W2:Y:S01]  /*3a790*/  LDL R23, [R1+0xbc8] ;  /* 0x000bc80001177983 */ /* 0x000ea20000100800 */
[----:B------:R-:W2:Y:S01]  /*3a7a0*/  LDL.LU R15, [R1+0x440] ;  /* 0x00044000010f7983 */ /* 0x000ea20000300800 */
[----:B------:R-:W2:Y:S03]  /*3a7b0*/  LDL.LU R14, [R1+0x444] ;  /* 0x00044400010e7983 */ /* 0x000ea60000300800 */
[----:B--2---:R-:W-:Y:S01]  /*3a7c0*/  STL.64 [R1+0x3a80], R14 ;  /* 0x003a800e01007387 */ /* 0x004fe20000100a00 */
[----:B-----5:R0:W-:Y:S03]  /*3a7d0*/  STL.64 [R1+0x3a78], R12 ;  /* 0x003a780c01007387 */ /* 0x0201e60000100a00 */
[----:B0-----:R-:W2:Y:S01]  /*3a7e0*/  LDL.LU R12, [R1+0x3c0] ;  /* 0x0003c000010c7983 */ /* 0x001ea20000300800 */
[----:B------:R-:W2:Y:S02]  /*3a7f0*/  LDL.LU R13, [R1+0x3c4] ;  /* 0x0003c400010d7983 */ /* 0x000ea40000300800 */
[----:B------:R-:W5:Y:S02]  /*3a800*/  LDL.LU R11, [R1+0x448] ;  /* 0x00044800010b7983 */ /* 0x000f640000300800 */
[----:B------:R-:W5:Y:S01]  /*3a810*/  LDL.LU R10, [R1+0x44c] ;  /* 0x00044c00010a7983 */ /* 0x000f620000300800 */
[----:B------:R-:W-:Y:S01]  /*3a820*/  STL.64 [R1+0x39b8], R4 ;  /* 0x0039b80401007387 */ /* 0x000fe20000100a00 */
[----:B----4-:R-:W-:-:S02]  /*3a830*/  FMUL R16, R27, R18 ;  /* 0x000000121b107220 */ /* 0x010fc40000400000 */
[----:B------:R0:W-:Y:S02]  /*3a840*/  STL.64 [R1+0x39e8], R6 ;  /* 0x0039e80601007387 */ /* 0x0001e40000100a00 */
[----:B------:R-:W-:Y:S01]  /*3a850*/  FMUL R18, R29, R20 ;  /* 0x000000141d127220 */ /* 0x000fe20000400000 */
[----:B------:R-:W-:Y:S01]  /*3a860*/  F2FP.BF16.PACK_AB R20, R22, R23 ;  /* 0x000000171614723e */ /* 0x000fe200000010ff */
[----:B---3--:R-:W-:Y:S02]  /*3a870*/  F2FP.BF16.PACK_AB R22, R0, R2 ;  /* 0x000000020016723e */ /* 0x008fe400000010ff */
[----:B------:R-:W-:Y:S02]  /*3a880*/  FMUL R17, R27, R19 ;  /* 0x000000131b117220 */ /* 0x000fe40000400000 */
[----:B------:R-:W-:Y:S01]  /*3a890*/  FMUL R19, R29, R21 ;  /* 0x000000151d137220 */ /* 0x000fe20000400000 */
[----:B------:R-:W-:Y:S02]  /*3a8a0*/  F2FP.BF16.PACK_AB R23, R28, R26 ;  /* 0x0000001a1c17723e */ /* 0x000fe400000010ff */
[----:B------:R-:W-:Y:S01]  /*3a8b0*/  F2FP.BF16.PACK_AB R21, R24, R25 ;  /* 0x000000191815723e */ /* 0x000fe200000010ff */
[----:B0-----:R-:W3:Y:S01]  /*3a8c0*/  LDL.LU R7, [R1+0x430] ;  /* 0x0004300001077983 */ /* 0x001ee20000300800 */
[----:B------:R-:W4:Y:S02]  /*3a8d0*/  LDL.LU R6, [R1+0x434] ;  /* 0x0004340001067983 */ /* 0x000f240000300800 */
[----:B------:R-:W3:Y:S02]  /*3a8e0*/  LDL.LU R2, [R1+0x438] ;  /* 0x0004380001027983 */ /* 0x000ee40000300800 */
[----:B------:R-:W3:Y:S01]  /*3a8f0*/  LDL.LU R0, [R1+0x43c] ;  /* 0x00043c0001007983 */ /* 0x000ee20000300800 */
[----:B------:R-:W3:Y:S01]  /*3a900*/  LDL.LU R28, [R1+0x3a88] ;  /* 0x003a8800011c7983 */ /* 0x000ee20000300800 */
[----:B------:R-:W3:Y:S01]  /*3a910*/  LDL.LU.64 R14, [R1+0x3a80] ;  /* 0x003a8000010e7983 */ /* 0x000ee20000300a00 */
[----:B--2---:R-:W-:Y:S02]  /*3a920*/  HMMA.16816.F32.BF16 R16, R20, R12, R16 ;  /* 0x0000000c1410723c */ /* 0x004fe40000041810 */
[----:B------:R-:W2:Y:S01]  /*3a930*/  LDL.LU.64 R12, [R1+0x3a78] ;  /* 0x003a7800010c7983 */ /* 0x000ea20000300a00 */
[----:B------:R-:W4:Y:S11]  /*3a940*/  LDL.LU R4, [R1+0x380] ;  /* 0x0003800001047983 */ /* 0x000f360000300800 */
[----:B------:R-:W-:Y:S09]  /*3a950*/  @!UPT UIADD3 URZ, URZ, URZ, URZ ;  /* 0x0000003f3f3ff290 */ /* 0x000ff2000fffe03f */
[----:B------:R3:W-:Y:S01]  /*3a960*/  STL.64 [R1+0x450], R16 ;  /* 0x0004501001007387 */ /* 0x0007e20000100a00 */
[----:B------:R5:W-:Y:S02]  /*3a970*/  STL.64 [R1+0x458], R18 ;  /* 0x0004581201007387 */ /* 0x000be40000100a00 */
[----:B------:R-:W4:Y:S02]  /*3a980*/  LDL.LU R5, [R1+0x384] ;  /* 0x0003840001057983 */ /* 0x000f240000300800 */
[C---:B---3--:R-:W-:Y:S02]  /*3a990*/  FMUL R16, R27.reuse, R15 ;  /* 0x0000000f1b107220 */ /* 0x048fe40000400000 */
[----:B------:R-:W-:Y:S02]  /*3a9a0*/  FMUL R17, R27, R14 ;  /* 0x0000000e1b117220 */ /* 0x000fe40000400000 */
[C---:B-----5:R-:W-:Y:S02]  /*3a9b0*/  FMUL R18, R29.reuse, R11 ;  /* 0x0000000b1d127220 */ /* 0x060fe40000400000 */
[----:B------:R-:W-:-:S07]  /*3a9c0*/  FMUL R19, R29, R10 ;  /* 0x0000000a1d137220 */ /* 0x000fce0000400000 */
[----:B--2---:R-:W-:Y:S01]  /*3a9d0*/  HMMA.16816.F32.BF16 R16, R20, R12, R16 ;  /* 0x0000000c1410723c */ /* 0x004fe20000041810 */
[----:B------:R-:W2:Y:S11]  /*3a9e0*/  LDL.LU.64 R12, [R1+0x3a70] ;  /* 0x003a7000010c7983 */ /* 0x000eb60000300a00 */
[----:B------:R-:W-:Y:S11]  /*3a9f0*/  @!UPT UIADD3 URZ, URZ, URZ, URZ ;  /* 0x0000003f3f3ff290 */ /* 0x000ff6000fffe03f */
[----:B------:R0:W-:Y:S01]  /*3aa00*/  STL.64 [R1+0x440], R16 ;  /* 0x0004401001007387 */ /* 0x0001e20000100a00 */
[----:B------:R-:W-:Y:S01]  /*3aa10*/  IMAD.MOV.U32 R14, RZ, RZ, R18 ;  /* 0x000000ffff0e7224 */ /* 0x000fe200078e0012 */
[----:B------:R-:W-:Y:S01]  /*3aa20*/  MOV R15, R19 ;  /* 0x00000013000f7202 */ /* 0x000fe20000000f00 */
[C---:B------:R-:W-:Y:S02]  /*3aa30*/  FMUL R18, R29.reuse, R2 ;  /* 0x000000021d127220 */ /* 0x040fe40000400000 */
[----:B------:R-:W-:Y:S02]  /*3aa40*/  FMUL R19, R29, R0 ;  /* 0x000000001d137220 */ /* 0x000fe40000400000 */
[C---:B0-----:R-:W-:Y:S02]  /*3aa50*/  FMUL R16, R27.reuse, R7 ;  /* 0x000000071b107220 */ /* 0x041fe40000400000 */
[----:B----4-:R-:W-:-:S07]  /*3aa60*/  FMUL R17, R27, R6 ;  /* 0x000000061b117220 */ /* 0x010fce0000400000 */
[----:B------:R-:W-:Y:S01]  /*3aa70*/  HMMA.16816.F32.BF16 R8, R20, R8, R16 ;  /* 0x000000081408723c */ /* 0x000fe20000041810 */
[----:B------:R-:W-:Y:S01]  /*3aa80*/  STL [R1+0x37bc], R14 ;  /* 0x0037bc0e01007387 */ /* 0x000fe20000100800 */
[----:B------:R0:W-:Y:S11]  /*3aa90*/  STL [R1+0x37b8], R15 ;  /* 0x0037b80f01007387 */ /* 0x0001f60000100800 */
[----:B------:R-:W-:Y:S10]  /*3aaa0*/  @!UPT UIADD3 URZ, URZ, URZ, URZ ;  /* 0x0000003f3f3ff290 */ /* 0x000ff4000fffe03f */
[----:B------:R-:W-:Y:S01]  /*3aab0*/  STL [R1+0x430], R8 ;  /* 0x0004300801007387 */ /* 0x000fe20000100800 */
[----:B------:R1:W-:Y:S02]  /*3aac0*/  STL [R1+0x43c], R11 ;  /* 0x00043c0b01007387 */ /* 0x0003e40000100800 */
[----:B------:R-:W3:Y:S02]  /*3aad0*/  LDL.LU R25, [R1+0x420] ;  /* 0x0004200001197983 */ /* 0x000ee40000300800 */
[----:B------:R-:W4:Y:S02]  /*3aae0*/  LDL.LU R24, [R1+0x424] ;  /* 0x0004240001187983 */ /* 0x000f240000300800 */
[----:B0-----:R-:W-:Y:S01]  /*3aaf0*/  IMAD.MOV.U32 R15, RZ, RZ, R10 ;  /* 0x000000ffff0f7224 */ /* 0x001fe200078e000a */
[----:B-1----:R-:W5:Y:S01]  /*3ab00*/  LDL.LU R11, [R1+0x428] ;  /* 0x00042800010b7983 */ /* 0x002f620000300800 */
[----:B------:R-:W2:Y:S02]  /*3ab10*/  LDL.LU R10, [R1+0x42c] ;  /* 0x00042c00010a7983 */ /* 0x000ea40000300800 */
[----:B------:R-:W2:Y:S02]  /*3ab20*/  LDL.LU R7, [R1+0x410] ;  /* 0x0004100001077983 */ /* 0x000ea40000300800 */
[----:B------:R-:W2:Y:S01]  /*3ab30*/  LDL.LU R6, [R1+0x414] ;  /* 0x0004140001067983 */ /* 0x000ea20000300800 */
[----:B------:R-:W-:Y:S01]  /*3ab40*/  MOV R14, R9 ;  /* 0x00000009000e7202 */ /* 0x000fe20000000f00 */
        /* <DEDUP_REMOVED lines=8> */
[----:B------:R0:W-:Y:S02]  /*3abd0*/  STL [R1+0x37c4], R15 ;  /* 0x0037c40f01007387 */ /* 0x0001e40000100800 */
[----:B------:R1:W-:Y:S02]  /*3abe0*/  STL [R1+0x37c0], R14 ;  /* 0x0037c00e01007387 */ /* 0x0003e40000100800 */
[----:B---3--:R-:W-:-:S02]  /*3abf0*/  FMUL R16, R27, R25 ;  /* 0x000000191b107220 */ /* 0x008fc40000400000 */
[----:B----4-:R-:W-:Y:S02]  /*3ac00*/  FMUL R17, R27, R24 ;  /* 0x000000181b117220 */ /* 0x010fe40000400000 */
[C---:B-----5:R-:W-:Y:S02]  /*3ac10*/  FMUL R18, R29.reuse, R11 ;  /* 0x0000000b1d127220 */ /* 0x060fe40000400000 */
[C---:B------:R-:W-:Y:S01]  /*3ac20*/  FMUL R19, R29.reuse, R10 ;  /* 0x0000000a1d137220 */ /* 0x040fe20000400000 */
[----:B------:R-:W3:Y:S06]  /*3ac30*/  LDL.LU.64 R6, [R1+0x3a68] ;  /* 0x003a680001067983 */ /* 0x000eec0000300a00 */
[C---:B--2---:R-:W-:Y:S01]  /*3ac40*/  HMMA.16816.F32.BF16 R16, R20.reuse, R4, R16 ;  /* 0x000000041410723c */ /* 0x044fe20000041810 */
[----:B------:R-:W2:Y:S11]  /*3ac50*/  LDL.LU.64 R4, [R1+0x3a60] ;  /* 0x003a600001047983 */ /* 0x000eb60000300a00 */
[----:B------:R-:W-:Y:S11]  /*3ac60*/  @!UPT UIADD3 URZ, URZ, URZ, URZ ;  /* 0x0000003f3f3ff290 */ /* 0x000ff6000fffe03f */
[----:B------:R3:W-:Y:S01]  /*3ac70*/  STL.64 [R1+0x420], R16 ;  /* 0x0004201001007387 */ /* 0x0007e20000100a00 */
[----:B0-----:R-:W-:Y:S02]  /*3ac80*/  MOV R15, R18 ;  /* 0x00000012000f7202 */ /* 0x001fe40000000f00 */
[----:B-1----:R-:W-:Y:S01]  /*3ac90*/  MOV R14, R19 ;  /* 0x00000013000e7202 */ /* 0x002fe20000000f00 */
[C---:B------:R-:W-:Y:S02]  /*3aca0*/  FMUL R18, R29.reuse, R2 ;  /* 0x000000021d127220 */ /* 0x040fe40000400000 */
[----:B------:R-:W-:Y:S02]  /*3acb0*/  FMUL R19, R29, R0 ;  /* 0x000000001d137220 */ /* 0x000fe40000400000 */
[C---:B---3--:R-:W-:Y:S02]  /*3acc0*/  FMUL R16, R27.reuse, R7 ;  /* 0x000000071b107220 */ /* 0x048fe40000400000 */
[C---:B------:R-:W-:Y:S01]  /*3acd0*/  FMUL R17, R27.reuse, R6 ;  /* 0x000000061b117220 */ /* 0x040fe20000400000 */
[----:B------:R-:W-:Y:S01]  /*3ace0*/  STL [R1+0x37cc], R15 ;  /* 0x0037cc0f01007387 */ /* 0x000fe20000100800 */
[----:B------:R0:W-:Y:S05]  /*3acf0*/  STL [R1+0x37c8], R14 ;  /* 0x0037c80e01007387 */ /* 0x0001ea0000100800 */
[----:B--2---:R-:W-:Y:S11]  /*3ad00*/  HMMA.16816.F32.BF16 R4, R20, R4, R16 ;  /* 0x000000041404723c */ /* 0x004ff60000041810 */
[----:B------:R-:W-:Y:S11]  /*3ad10*/  @!UPT UIADD3 URZ, URZ, URZ, URZ ;  /* 0x0000003f3f3ff290 */ /* 0x000ff6000fffe03f */
[----:B------:R-:W-:Y:S01]  /*3ad20*/  @!UPT UIADD3 URZ, URZ, URZ, URZ ;  /* 0x0000003f3f3ff290 */ /* 0x000fe2000fffe03f */
[----:B------:R-:W-:Y:S01]  /*3ad30*/  STL.64 [R1+0x410], R4 ;  /* 0x0004100401007387 */ /* 0x000fe20000100a00 */
[----:B------:R-:W-:Y:S02]  /*3ad40*/  STL [R1+0x418], R6 ;  /* 0x0004180601007387 */ /* 0x000fe40000100800 */
[----:B------:R-:W2:Y:S02]  /*3ad50*/  LDL.LU R16, [R1+0x790] ;  /* 0x0007900001107983 */ /* 0x000ea40000300800 */
[----:B------:R-:W3:Y:S01]  /*3ad60*/  LDL.LU R17, [R1+0x794] ;  /* 0x0007940001117983 */ /* 0x000ee20000300800 */
[----:B------:R-:W4:Y:S01]  /*3ad70*/  LDL.LU R18, [R1+0x798] ;  /* 0x0007980001127983 */ /* 0x000f220000300800 */
[----:B0-----:R-:W5:Y:S02]  /*3ad80*/  LDL.LU R14, [R1+0x79c] ;  /* 0x00079c00010e7983 */ /* 0x001f640000300800 */
[----:B------:R-:W2:Y:S02]  /*3ad90*/  LDL.LU R11, [R1+0x780] ;  /* 0x00078000010b7983 */ /* 0x000ea40000300800 */
[----:B------:R-:W2:Y:S02]  /*3ada0*/  LDL.LU R10, [R1+0x784] ;  /* 0x00078400010a7983 */ /* 0x000ea40000300800 */
        /* <DEDUP_REMOVED lines=11> */
[----:B------:R-:W-:Y:S01]  /*3ae60*/  STL [R1+0x37d0], R15 ;  /* 0x0037d00f01007387 */ /* 0x000fe20000100800 */
[----:B------:R0:W-:Y:S02]  /*3ae70*/  STL.64 [R1+0x39f0], R12 ;  /* 0x0039f00c01007387 */ /* 0x0001e40000100a00 */
[----:B------:R-:W-:-:S02]  /*3ae80*/  FMUL R16, R27, R16 ;  /* 0x000000101b107220 */ /* 0x000fc40000400000 */
[----:B---3--:R-:W-:Y:S02]  /*3ae90*/  FMUL R17, R27, R17 ;  /* 0x000000111b117220 */ /* 0x008fe40000400000 */
[C---:B----4-:R-:W-:Y:S01]  /*3aea0*/  FMUL R18, R29.reuse, R18 ;  /* 0x000000121d127220 */ /* 0x050fe20000400000 */
[----:B0-----:R-:W3:Y:S01]  /*3aeb0*/  LDL.LU R12, [R1+0x350] ;  /* 0x00035000010c7983 */ /* 0x001ee20000300800 */
[----:B------:R-:W3:Y:S02]  /*3aec0*/  LDL.LU R13, [R1+0x354] ;  /* 0x00035400010d7983 */ /* 0x000ee40000300800 */
[----:B------:R-:W4:Y:S02]  /*3aed0*/  LDL.LU.64 R10, [R1+0x3a58] ;  /* 0x003a5800010a7983 */ /* 0x000f240000300a00 */
[----:B-----5:R-:W-:-:S07]  /*3aee0*/  FMUL R19, R29, R14 ;  /* 0x0000000e1d137220 */ /* 0x020fce0000400000 */
[----:B--2---:R-:W-:Y:S01]  /*3aef0*/  HMMA.16816.F32.BF16 R16, R20, R8, R16 ;  /* 0x000000081410723c */ /* 0x004fe20000041810 */
[----:B------:R-:W2:Y:S11]  /*3af00*/  LDL.LU.64 R8, [R1+0x3a50] ;  /* 0x003a500001087983 */ /* 0x000eb60000300a00 */
[----:B------:R-:W-:Y:S11]  /*3af10*/  @!UPT UIADD3 URZ, URZ, URZ, URZ ;  /* 0x0000003f3f3ff290 */ /* 0x000ff6000fffe03f */
[----:B------:R4:W-:Y:S01]  /*3af20*/  STL.64 [R1+0x400], R16 ;  /* 0x0004001001007387 */ /* 0x0009e20000100a00 */
[----:B------:R0:W-:Y:S02]  /*3af30*/  STL.64 [R1+0x408], R18 ;  /* 0x0004081201007387 */ /* 0x0001e40000100a00 */
[C---:B----4-:R-:W-:Y:S02]  /*3af40*/  FMUL R16, R27.reuse, R11 ;  /* 0x0000000b1b107220 */ /* 0x050fe40000400000 */
[----:B------:R-:W-:Y:S02]  /*3af50*/  FMUL R17, R27, R10 ;  /* 0x0000000a1b117220 */ /* 0x000fe40000400000 */
[C---:B0-----:R-:W-:Y:S02]  /*3af60*/  FMUL R18, R29.reuse, R7 ;  /* 0x000000071d127220 */ /* 0x041fe40000400000 */
[----:B------:R-:W-:-:S07]  /*3af70*/  FMUL R19, R29, R6 ;  /* 0x000000061d137220 */ /* 0x000fce0000400000 */
[----:B---3--:R-:W-:Y:S07]  /*3af80*/  HMMA.16816.F32.BF16 R12, R20, R12, R16 ;  /* 0x0000000c140c723c */ /* 0x008fee0000041810 */
[C---:B------:R-:W-:Y:S02]  /*3af90*/  FMUL R16, R27.reuse, R5 ;  /* 0x000000051b107220 */ /* 0x040fe40000400000 */
[----:B------:R-:W-:Y:S02]  /*3afa0*/  FMUL R17, R27, R4 ;  /* 0x000000041b117220 */ /* 0x000fe40000400000 */
[----:B------:R-:W-:-:S02]  /*3afb0*/  FMUL R18, R29, R2 ;  /* 0x000000021d127220 */ /* 0x000fc40000400000 */
[----:B------:R-:W-:-:S10]  /*3afc0*/  FMUL R19, R29, R0 ;  /* 0x000000001d137220 */ /* 0x000fd40000400000 */
[----:B------:R-:W-:Y:S01]  /*3afd0*/  STL.64 [R1+0x3f0], R12 ;  /* 0x0003f00c01007387 */ /* 0x000fe20000100a00 */
[----:B------:R-:W-:Y:S01]  /*3afe0*/  STL.64 [R1+0x3f8], R14 ;  /* 0x0003f80e01007387 */ /* 0x000fe20000100a00 */
[----:B--2---:R-:W-:Y:S02]  /*3aff0*/  HMMA.16816.F32.BF16 R4, R20, R8, R16 ;  /* 0x000000081404723c */ /* 0x004fe40000041810 */
[----:B------:R-:W2:Y:S01]  /*3b000*/  LDL.LU R9, [R1+0x760] ;  /* 0x0007600001097983 */ /* 0x000ea20000300800 */
[----:B------:R-:W3:Y:S11]  /*3b010*/  LDL.LU R8, [R1+0x764] ;  /* 0x0007640001087983 */ /* 0x000ef60000300800 */
[----:B------:R-:W-:Y:S09]  /*3b020*/  @!UPT UIADD3 URZ, URZ, URZ, URZ ;  /* 0x0000003f3f3ff290 */ /* 0x000ff2000fffe03f */
[----:B------:R-:W-:Y:S01]  /*3b030*/  STL.64 [R1+0x3e0], R4 ;  /* 0x0003e00401007387 */ /* 0x000fe20000100a00 */
[----:B------:R0:W-:Y:S03]  /*3b040*/  STL.64 [R1+0x3e8], R6 ;  /* 0x0003e80601007387 */ /* 0x0001e60000100a00 */
[----:B0-----:R-:W4:Y:S01]  /*3b050*/  LDL.LU R7, [R1+0x768] ;  /* 0x0007680001077983 */ /* 0x001f220000300800 */
[----:B------:R-:W5:Y:S02]  /*3b060*/  LDL.LU R6, [R1+0x76c] ;  /* 0x00076c0001067983 */ /* 0x000f640000300800 */
[----:B------:R-:W2:Y:S02]  /*3b070*/  LDL.LU R12, [R1+0x2e0] ;  /* 0x0002e000010c7983 */ /* 0x000ea40000300800 */
[----:B------:R-:W2:Y:S01]  /*3b080*/  LDL.LU R13, [R1+0x2e4] ;  /* 0x0002e400010d7983 */ /* 0x000ea20000300800 */
[----:B------:R-:W2:Y:S01]  /*3b090*/  LDL.LU R5, [R1+0x750] ;  /* 0x0007500001057983 */ /* 0x000ea20000300800 */
[----:B------:R-:W2:Y:S03]  /*3b0a0*/  LDL.LU R4, [R1+0x754] ;  /* 0x0007540001047983 */ /* 0x000ea60000300800 */
[----:B--2---:R0:W-:Y:S04]  /*3b0b0*/  STL.64 [R1+0x3a48], R4 ;  /* 0x003a480401007387 */ /* 0x0041e80000100a00 */
[----:B0-----:R-:W2:Y:S01]  /*3b0c0*/  LDL.LU R4, [R1+0x320] ;  /* 0x0003200001047983 */ /* 0x001ea20000300800 */
[----:B------:R-:W2:Y:S02]  /*3b0d0*/  LDL.LU R5, [R1+0x324] ;  /* 0x0003240001057983 */ /* 0x000ea40000300800 */
[----:B------:R-:W2:Y:S02]  /*3b0e0*/  LDL.LU R2, [R1+0x758] ;  /* 0x0007580001027983 */ /* 0x000ea40000300800 */
[----:B------:R-:W2:Y:S01]  /*3b0f0*/  LDL.LU R0, [R1+0x75c] ;  /* 0x00075c0001007983 */ /* 0x000ea20000300800 */
[----:B------:R0:W-:Y:S04]  /*3b100*/  STL.64 [R1+0x3a28], R12 ;  /* 0x003a280c01007387 */ /* 0x0001e80000100a00 */
[----:B0-----:R-:W2:Y:S01]  /*3b110*/  LDL.LU R12, [R1+0x2f0] ;  /* 0x0002f000010c7983 */ /* 0x001ea20000300800 */
[----:B------:R-:W2:Y:S02]  /*3b120*/  LDL.LU R13, [R1+0x2f4] ;  /* 0x0002f400010d7983 */ /* 0x000ea40000300800 */
[----:B------:R-:W-:-:S02]  /*3b130*/  FMUL R16, R27, R9 ;  /* 0x000000091b107220 */ /* 0x000fc40000400000 */
[----:B---3--:R-:W-:Y:S02]  /*3b140*/  FMUL R17, R27, R8 ;  /* 0x000000081b117220 */ /* 0x008fe40000400000 */
[C---:B----4-:R-:W-:Y:S02]  /*3b150*/  FMUL R18, R29.reuse, R7 ;  /* 0x000000071d127220 */ /* 0x050fe40000400000 */
[----:B-----5:R-:W-:-:S07]  /*3b160*/  FMUL R19, R29, R6 ;  /* 0x000000061d137220 */ /* 0x020fce0000400000 */
[C---:B--2---:R-:W-:Y:S01]  /*3b170*/  HMMA.16816.F32.BF16 R16, R20.reuse, R4, R16 ;  /* 0x000000041410723c */ /* 0x044fe20000041810 */
[----:B------:R0:W-:Y:S04]  /*3b180*/  STL.64 [R1+0x3a40], R12 ;  /* 0x003a400c01007387 */ /* 0x0001e80000100a00 */
[----:B0-----:R-:W2:Y:S01]  /*3b190*/  LDL.LU R12, [R1+0x310] ;  /* 0x00031000010c7983 */ /* 0x001ea20000300800 */
[----:B------:R-:W2:Y:S02]  /*3b1a0*/  LDL.LU R13, [R1+0x314] ;  /* 0x00031400010d7983 */ /* 0x000ea40000300800 */
[----:B------:R-:W3:Y:S02]  /*3b1b0*/  LDL.LU R8, [R1+0x2c0] ;  /* 0x0002c00001087983 */ /* 0x000ee40000300800 */
[----:B------:R-:W3:Y:S01]  /*3b1c0*/  LDL.LU R9, [R1+0x2c4] ;  /* 0x0002c40001097983 */ /* 0x000ee20000300800 */
[----:B------:R-:W4:Y:S11]  /*3b1d0*/  LDL.LU.64 R4, [R1+0x3a48] ;  /* 0x003a480001047983 */ /* 0x000f360000300a00 */
[----:B------:R-:W-:Y:S01]  /*3b1e0*/  @!UPT UIADD3 URZ, URZ, URZ, URZ ;  /* 0x0000003f3f3ff290 */ /* 0x000fe2000fffe03f */
[----:B------:R-:W-:Y:S01]  /*3b1f0*/  STL.64 [R1+0x3d0], R16 ;  /* 0x0003d01001007387 */ /* 0x000fe20000100a00 */
[----:B------:R0:W-:Y:S02]  /*3b200*/  STL.64 [R1+0x3d8], R18 ;  /* 0x0003d81201007387 */ /* 0x0001e40000100a00 */
[C---:B0-----:R-:W-:Y:S02]  /*3b210*/  FMUL R18, R29.reuse, R2 ;  /* 0x000000021d127220 */ /* 0x041fe40000400000 */
[----:B------:R-:W-:Y:S02]  /*3b220*/  FMUL R19, R29, R0 ;  /* 0x000000001d137220 */ /* 0x000fe40000400000 */
[C---:B----4-:R-:W-:Y:S02]  /*3b230*/  FMUL R16, R27.reuse, R5 ;  /* 0x000000051b107220 */ /* 0x050fe40000400000 */
[C---:B------:R-:W-:Y:S01]  /*3b240*/  FMUL R17, R27.reuse, R4 ;  /* 0x000000041b117220 */ /* 0x040fe20000400000 */
[----:B------:R-:W4:Y:S01]  /*3b250*/  LDL.LU R5, [R1+0x740] ;  /* 0x0007400001057983 */ /* 0x000f220000300800 */
[----:B------:R-:W5:Y:S02]  /*3b260*/  LDL.LU R4, [R1+0x744] ;  /* 0x0007440001047983 */ /* 0x000f640000300800 */
[----:B------:R-:W3:Y:S02]  /*3b270*/  LDL.LU R2, [R1+0x748] ;  /* 0x0007480001027983 */ /* 0x000ee40000300800 */
[----:B------:R-:W3:Y:S01]  /*3b280*/  LDL.LU R0, [R1+0x74c] ;  /* 0x00074c0001007983 */ /* 0x000ee20000300800 */
[----:B--2---:R-:W-:Y:S01]  /*3b290*/  HMMA.16816.F32.BF16 R16, R20, R12, R16 ;  /* 0x0000000c1410723c */ /* 0x004fe20000041810 */
[----:B------:R-:W2:Y:S01]  /*3b2a0*/  LDL.LU.64 R12, [R1+0x3a40] ;  /* 0x003a4000010c7983 */ /* 0x000ea20000300a00 */
[----:B------:R-:W2:Y:S02]  /*3b2b0*/  LDL.LU R25, [R1+0x720] ;  /* 0x0007200001197983 */ /* 0x000ea40000300800 */
[----:B------:R-:W2:Y:S11]  /*3b2c0*/  LDL.LU R24, [R1+0x724] ;  /* 0x0007240001187983 */ /* 0x000eb60000300800 */
[----:B------:R-:W-:Y:S08]  /*3b2d0*/  @!UPT UIADD3 URZ, URZ, URZ, URZ ;  /* 0x0000003f3f3ff290 */ /* 0x000ff0000fffe03f */
[----:B------:R-:W-:Y:S01]  /*3b2e0*/  STL.64 [R1+0x360], R16 ;  /* 0x0003601001007387 */ /* 0x000fe20000100a00 */
[----:B------:R-:W-:Y:S02]  /*3b2f0*/  STL.64 [R1+0x368], R18 ;  /* 0x0003681201007387 */ /* 0x000fe40000100a00 */
        /* <DEDUP_REMOVED lines=10> */
[----:B----4-:R-:W-:-:S02]  /*3b3a0*/  FMUL R16, R27, R5 ;  /* 0x000000051b107220 */ /* 0x010fc40000400000 */
[----:B-----5:R-:W-:Y:S02]  /*3b3b0*/  FMUL R17, R27, R4 ;  /* 0x000000041b117220 */ /* 0x020fe40000400000 */
[C---:B---3--:R-:W-:Y:S02]  /*3b3c0*/  FMUL R18, R29.reuse, R2 ;  /* 0x000000021d127220 */ /* 0x048fe40000400000 */
[----:B------:R-:W-:Y:S01]  /*3b3d0*/  FMUL R19, R29, R0 ;  /* 0x000000001d137220 */ /* 0x000fe20000400000 */
[----:B------:R-:W3:Y:S06]  /*3b3e0*/  LDL.LU.64 R14, [R1+0x3a38] ;  /* 0x003a3800010e7983 */ /* 0x000eec0000300a00 */
[----:B--2---:R-:W-:Y:S01]  /*3b3f0*/  HMMA.16816.F32.BF16 R16, R20, R12, R16 ;  /* 0x0000000c1410723c */ /* 0x004fe20000041810 */
[----:B------:R-:W2:Y:S01]  /*3b400*/  LDL.LU.64 R12, [R1+0x3a30] ;  /* 0x003a3000010c7983 */ /* 0x000ea20000300a00 */
[----:B------:R-:W4:Y:S02]  /*3b410*/  LDL.LU R5, [R1+0x700] ;  /* 0x0007000001057983 */ /* 0x000f240000300800 */
[----:B------:R-:W5:Y:S11]  /*3b420*/  LDL.LU R4, [R1+0x704] ;  /* 0x0007040001047983 */ /* 0x000f760000300800 */
[----:B------:R-:W-:Y:S08]  /*3b430*/  @!UPT UIADD3 URZ, URZ, URZ, URZ ;  /* 0x0000003f3f3ff290 */ /* 0x000ff0000fffe03f */
[----:B------:R0:W-:Y:S01]  /*3b440*/  STL.64 [R1+0x340], R16 ;  /* 0x0003401001007387 */ /* 0x0001e20000100a00 */
[----:B------:R3:W-:Y:S02]  /*3b450*/  STL.64 [R1+0x348], R18 ;  /* 0x0003481201007387 */ /* 0x0007e40000100a00 */
[----:B------:R-:W4:Y:S02]  /*3b460*/  LDL.LU R2, [R1+0x708] ;  /* 0x0007080001027983 */ /* 0x000f240000300800 */
[----:B------:R-:W4:Y:S02]  /*3b470*/  LDL.LU R0, [R1+0x70c] ;  /* 0x00070c0001007983 */ /* 0x000f240000300800 */
[C---:B0-----:R-:W-:Y:S02]  /*3b480*/  FMUL R16, R27.reuse, R25 ;  /* 0x000000191b107220 */ /* 0x041fe40000400000 */
[----:B------:R-:W-:Y:S02]  /*3b490*/  FMUL R17, R27, R24 ;  /* 0x000000181b117220 */ /* 0x000fe40000400000 */
[----:B---3--:R-:W-:-:S02]  /*3b4a0*/  FMUL R18, R29, R15 ;  /* 0x0000000f1d127220 */ /* 0x008fc40000400000 */
[----:B------:R-:W-:-:S07]  /*3b4b0*/  FMUL R19, R29, R14 ;  /* 0x0000000e1d137220 */ /* 0x000fce0000400000 */
[----:B--2---:R-:W-:Y:S01]  /*3b4c0*/  HMMA.16816.F32.BF16 R16, R20, R12, R16 ;  /* 0x0000000c1410723c */ /* 0x004fe20000041810 */
[----:B------:R-:W2:Y:S11]  /*3b4d0*/  LDL.LU.64 R12, [R1+0x3a28] ;  /* 0x003a2800010c7983 */ /* 0x000eb60000300a00 */
[----:B------:R-:W-:Y:S11]  /*3b4e0*/  @!UPT UIADD3 URZ, URZ, URZ, URZ ;  /* 0x0000003f3f3ff290 */ /* 0x000ff6000fffe03f */
[----:B------:R0:W-:Y:S01]  /*3b4f0*/  STL.64 [R1+0x2d0], R16 ;  /* 0x0002d01001007387 */ /* 0x0001e20000100a00 */
[----:B------:R1:W-:Y:S02]  /*3b500*/  STL.64 [R1+0x2d8], R18 ;  /* 0x0002d81201007387 */ /* 0x0003e40000100a00 */
[C---:B0-----:R-:W-:Y:S02]  /*3b510*/  FMUL R16, R27.reuse, R11 ;  /* 0x0000000b1b107220 */ /* 0x041fe40000400000 */
[----:B------:R-:W-:Y:S02]  /*3b520*/  FMUL R17, R27, R10 ;  /* 0x0000000a1b117220 */ /* 0x000fe40000400000 */
[C---:B-1----:R-:W-:Y:S02]  /*3b530*/  FMUL R18, R29.reuse, R7 ;  /* 0x000000071d127220 */ /* 0x042fe40000400000 */
[----:B------:R-:W-:-:S07]  /*3b540*/  FMUL R19, R29, R6 ;  /* 0x000000061d137220 */ /* 0x000fce0000400000 */
[----:B--2---:R-:W-:Y:S01]  /*3b550*/  HMMA.16816.F32.BF16 R16, R20, R12, R16 ;  /* 0x0000000c1410723c */ /* 0x004fe20000041810 */
[----:B------:R-:W2:Y:S11]  /*3b560*/  LDL.LU R12, [R1+0x220] ;  /* 0x00022000010c7983 */ /* 0x000eb60000300800 */
[----:B------:R-:W-:Y:S11]  /*3b570*/  @!UPT UIADD3 URZ, URZ, URZ, URZ ;  /* 0x0000003f3f3ff290 */ /* 0x000ff6000fffe03f */
[----:B------:R4:W-:Y:S01]  /*3b580*/  STL.64 [R1+0x2a0], R16 ;  /* 0x0002a01001007387 */ /* 0x0009e20000100a00 */
[----:B------:R0:W-:Y:S02]  /*3b590*/  STL.64 [R1+0x2a8], R18 ;  /* 0x0002a81201007387 */ /* 0x0001e40000100a00 */
[----:B------:R-:W2:Y:S02]  /*3b5a0*/  LDL.LU R13, [R1+0x224] ;  /* 0x00022400010d7983 */ /* 0x000ea40000300800 */
[C---:B----4-:R-:W-:Y:S02]  /*3b5b0*/  FMUL R16, R27.reuse, R5 ;  /* 0x000000051b107220 */ /* 0x050fe40000400000 */
[----:B-----5:R-:W-:Y:S02]  /*3b5c0*/  FMUL R17, R27, R4 ;  /* 0x000000041b117220 */ /* 0x020fe40000400000 */
[C---:B0-----:R-:W-:Y:S02]  /*3b5d0*/  FMUL R18, R29.reuse, R2 ;  /* 0x000000021d127220 */ /* 0x041fe40000400000 */
[----:B------:R-:W-:-:S07]  /*3b5e0*/  FMUL R19, R29, R0 ;  /* 0x000000001d137220 */ /* 0x000fce0000400000 */
[----:B------:R-:W-:Y:S01]  /*3b5f0*/  HMMA.16816.F32.BF16 R4, R20, R8, R16 ;  /* 0x000000081404723c */ /* 0x000fe20000041810 */
[----:B--2---:R0:W-:Y:S04]  /*3b600*/  STL.64 [R1+0x3a18], R12 ;  /* 0x003a180c01007387 */ /* 0x0041e80000100a00 */
[----:B0-----:R-:W2:Y:S01]  /*3b610*/  LDL.LU R12, [R1+0x240] ;  /* 0x00024000010c7983 */ /* 0x001ea20000300800 */
[----:B------:R-:W2:Y:S02]  /*3b620*/  LDL.LU R13, [R1+0x244] ;  /* 0x00024400010d7983 */ /* 0x000ea40000300800 */
[----:B------:R-:W3:Y:S02]  /*3b630*/  LDL.LU R11, [R1+0x6f0] ;  /* 0x0006f000010b7983 */ /* 0x000ee40000300800 */
[----:B------:R-:W4:Y:S11]  /*3b640*/  LDL.LU R10, [R1+0x6f4] ;  /* 0x0006f400010a7983 */ /* 0x000f360000300800 */
[----:B------:R-:W-:Y:S02]  /*3b650*/  @!UPT UIADD3 URZ, URZ, URZ, URZ ;  /* 0x0000003f3f3ff290 */ /* 0x000fe4000fffe03f */
[----:B------:R0:W-:Y:S01]  /*3b660*/  STL.64 [R1+0x290], R4 ;  /* 0x0002900401007387 */ /* 0x0001e20000100a00 */
[----:B------:R-:W-:Y:S03]  /*3b670*/  STL.64 [R1+0x298], R6 ;  /* 0x0002980601007387 */ /* 0x000fe60000100a00 */
[----:B0-----:R-:W5:Y:S01]  /*3b680*/  LDL.LU R5, [R1+0x6f8] ;  /* 0x0006f80001057983 */ /* 0x001f620000300800 */
[----:B------:R-:W2:Y:S02]  /*3b690*/  LDL.LU R4, [R1+0x6fc] ;  /* 0x0006fc0001047983 */ /* 0x000ea40000300800 */
[----:B------:R-:W2:Y:S02]  /*3b6a0*/  LDL.LU R8, [R1+0x1a0] ;  /* 0x0001a00001087983 */ /* 0x000ea40000300800 */
[----:B------:R-:W2:Y:S02]  /*3b6b0*/  LDL.LU R9, [R1+0x1a4] ;  /* 0x0001a40001097983 */ /* 0x000ea40000300800 */
[----:B--2---:R0:W-:Y:S04]  /*3b6c0*/  STL.64 [R1+0x3a10], R8 ;  /* 0x003a100801007387 */ /* 0x0041e80000100a00 */
[----:B0-----:R-:W2:Y:S01]  /*3b6d0*/  LDL.LU R8, [R1+0x210] ;  /* 0x0002100001087983 */ /* 0x001ea20000300800 */
[----:B------:R-:W2:Y:S02]  /*3b6e0*/  LDL.LU R9, [R1+0x214] ;  /* 0x0002140001097983 */ /* 0x000ea40000300800 */
[----:B---3--:R-:W-:-:S02]  /*3b6f0*/  FMUL R16, R27, R11 ;  /* 0x0000000b1b107220 */ /* 0x008fc40000400000 */
[----:B----4-:R-:W-:Y:S02]  /*3b700*/  FMUL R17, R27, R10 ;  /* 0x0000000a1b117220 */ /* 0x010fe40000400000 */
[C---:B-----5:R-:W-:Y:S02]  /*3b710*/  FMUL R18, R29.reuse, R5 ;  /* 0x000000051d127220 */ /* 0x060fe40000400000 */
[----:B------:R-:W-:Y:S01]  /*3b720*/  FMUL R19, R29, R4 ;  /* 0x000000041d137220 */ /* 0x000fe20000400000 */
[----:B--2---:R0:W-:Y:S04]  /*3b730*/  STL.64 [R1+0x3a20], R8 ;  /* 0x003a200801007387 */ /* 0x0041e80000100a00 */
[----:B0-----:R-:W2:Y:S01]  /*3b740*/  LDL.LU R8, [R1+0x2b0] ;  /* 0x0002b00001087983 */ /* 0x001ea20000300800 */
[----:B------:R-:W2:Y:S02]  /*3b750*/  LDL.LU R9, [R1+0x2b4] ;  /* 0x0002b40001097983 */ /* 0x000ea40000300800 */
[----:B------:R-:W3:Y:S02]  /*3b760*/  LDL.LU R25, [R1+0x6e0] ;  /* 0x0006e00001197983 */ /* 0x000ee40000300800 */
[----:B------:R-:W4:Y:S01]  /*3b770*/  LDL.LU R24, [R1+0x6e4] ;  /* 0x0006e40001187983 */ /* 0x000f220000300800 */
[----:B------:R-:W5:Y:S01]  /*3b780*/  LDL.LU R15, [R1+0x6e8] ;  /* 0x0006e800010f7983 */ /* 0x000f620000300800 */
[----:B------:R-:W3:Y:S02]  /*3b790*/  LDL.LU R14, [R1+0x6ec] ;  /* 0x0006ec00010e7983 */ /* 0x000ee40000300800 */
[----:B------:R-:W3:Y:S02]  /*3b7a0*/  LDL.LU R7, [R1+0x6d0] ;  /* 0x0006d00001077983 */ /* 0x000ee40000300800 */
[----:B------:R-:W3:Y:S01]  /*3b7b0*/  LDL.LU R6, [R1+0x6d4] ;  /* 0x0006d40001067983 */ /* 0x000ee20000300800 */
[----:B------:R-:W3:Y:S01]  /*3b7c0*/  LDL.LU R2, [R1+0x6d8] ;  /* 0x0006d80001027983 */ /* 0x000ee20000300800 */
[----:B------:R-:W3:Y:S01]  /*3b7d0*/  LDL.LU R0, [R1+0x6dc] ;  /* 0x0006dc0001007983 */ /* 0x000ee20000300800 */
[----:B--2---:R-:W-:Y:S02]  /*3b7e0*/  HMMA.16816.F32.BF16 R16, R20, R8, R16 ;  /* 0x000000081410723c */ /* 0x004fe40000041810 */
[----:B------:R-:W2:Y:S01]  /*3b7f0*/  LDL.LU.64 R8, [R1+0x3a20] ;  /* 0x003a200001087983 */ /* 0x000ea20000300a00 */
[----:B------:R-:W2:Y:S02]  /*3b800*/  LDL.LU R11, [R1+0x6c0] ;  /* 0x0006c000010b7983 */ /* 0x000ea40000300800 */
[----:B------:R-:W2:Y:S11]  /*3b810*/  LDL.LU R10, [R1+0x6c4] ;  /* 0x0006c400010a7983 */ /* 0x000eb60000300800 */
[----:B------:R-:W-:Y:S07]  /*3b820*/  @!UPT UIADD3 URZ, URZ, URZ, URZ ;  /* 0x0000003f3f3ff290 */ /* 0x000fee000fffe03f */
[----:B------:R3:W-:Y:S01]  /*3b830*/  STL.64 [R1+0x140], R16 ;  /* 0x0001401001007387 */ /* 0x0007e20000100a00 */
[----:B------:R5:W-:Y:S02]  /*3b840*/  STL.64 [R1+0x148], R18 ;  /* 0x0001481201007387 */ /* 0x000be40000100a00 */
[----:B------:R-:W2:Y:S02]  /*3b850*/  LDL.LU R5, [R1+0x6c8] ;  /* 0x0006c80001057983 */ /* 0x000ea40000300800 */
[----:B------:R-:W2:Y:S02]  /*3b860*/  LDL.LU R4, [R1+0x6cc] ;  /* 0x0006cc0001047983 */ /* 0x000ea40000300800 */
[C---:B---3--:R-:W-:Y:S02]  /*3b870*/  FMUL R16, R27.reuse, R25 ;  /* 0x000000191b107220 */ /* 0x048fe40000400000 */
[----:B----4-:R-:W-:Y:S02]  /*3b880*/  FMUL R17, R27, R24 ;  /* 0x000000181b117220 */ /* 0x010fe40000400000 */
[----:B-----5:R-:W-:-:S02]  /*3b890*/  FMUL R18, R29, R15 ;  /* 0x0000000f1d127220 */ /* 0x020fc40000400000 */
[----:B------:R-:W-:-:S07]  /*3b8a0*/  FMUL R19, R29, R14 ;  /* 0x0000000e1d137220 */ /* 0x000fce0000400000 */
[C---:B------:R-:W-:Y:S01]  /*3b8b0*/  HMMA.16816.F32.BF16 R16, R20.reuse, R12, R16 ;  /* 0x0000000c1410723c */ /* 0x040fe20000041810 */
[----:B------:R-:W3:Y:S11]  /*3b8c0*/  LDL.LU.64 R12, [R1+0x3a18] ;  /* 0x003a1800010c7983 */ /* 0x000ef60000300a00 */
[----:B------:R-:W-:Y:S11]  /*3b8d0*/  @!UPT UIADD3 URZ, URZ, URZ, URZ ;  /* 0x0000003f3f3ff290 */ /* 0x000ff6000fffe03f */
[----:B------:R0:W-:Y:S01]  /*3b8e0*/  STL.64 [R1+0xf0], R16 ;  /* 0x0000f01001007387 */ /* 0x0001e20000100a00 */
[----:B------:R1:W-:Y:S02]  /*3b8f0*/  STL.64 [R1+0xf8], R18 ;  /* 0x0000f81201007387 */ /* 0x0003e40000100a00 */
[C---:B0-----:R-:W-:Y:S02]  /*3b900*/  FMUL R16, R27.reuse, R7 ;  /* 0x000000071b107220 */ /* 0x041fe40000400000 */
[----:B------:R-:W-:Y:S02]  /*3b910*/  FMUL R17, R27, R6 ;  /* 0x000000061b117220 */ /* 0x000fe40000400000 */
[C---:B-1----:R-:W-:Y:S02]  /*3b920*/  FMUL R18, R29.reuse, R2 ;  /* 0x000000021d127220 */ /* 0x042fe40000400000 */
[----:B------:R-:W-:Y:S01]  /*3b930*/  FMUL R19, R29, R0 ;  /* 0x000000001d137220 */ /* 0x000fe20000400000 */
[----:B------:R-:W4:Y:S01]  /*3b940*/  LDL.LU R7, [R1+0x6b0] ;  /* 0x0006b00001077983 */ /* 0x000f220000300800 */
[----:B------:R-:W5:Y:S02]  /*3b950*/  LDL.LU R6, [R1+0x6b4] ;  /* 0x0006b40001067983 */ /* 0x000f640000300800 */
[----:B------:R-:W4:Y:S02]  /*3b960*/  LDL.LU R2, [R1+0x6b8] ;  /* 0x0006b80001027983 */ /* 0x000f240000300800 */
[----:B------:R-:W4:Y:S01]  /*3b970*/  LDL.LU R0, [R1+0x6bc] ;  /* 0x0006bc0001007983 */ /* 0x000f220000300800 */
[----:B---3--:R-:W-:Y:S01]  /*3b980*/  HMMA.16816.F32.BF16 R16, R20, R12, R16 ;  /* 0x0000000c1410723c */ /* 0x008fe20000041810 */
[----:B------:R-:W3:Y:S11]  /*3b990*/  LDL.LU R12, [R1+0x170] ;  /* 0x00017000010c7983 */ /* 0x000ef60000300800 */
[----:B------:R-:W-:Y:S11]  /*3b9a0*/  @!UPT UIADD3 URZ, URZ, URZ, URZ ;  /* 0x0000003f3f3ff290 */ /* 0x000ff6000fffe03f */
[----:B------:R2:W-:Y:S01]  /*3b9b0*/  STL.64 [R1+0xe0], R16 ;  /* 0x0000e01001007387 */ /* 0x0005e20000100a00 */
[----:B------:R0:W-:Y:S02]  /*3b9c0*/  STL.64 [R1+0xe8], R18 ;  /* 0x0000e81201007387 */ /* 0x0001e40000100a00 */
[----:B------:R-:W3:Y:S02]  /*3b9d0*/  LDL.LU R13, [R1+0x174] ;  /* 0x00017400010d7983 */ /* 0x000ee40000300800 */
[C---:B--2---:R-:W-:Y:S02]  /*3b9e0*/  FMUL R16, R27.reuse, R11 ;  /* 0x0000000b1b107220 */ /* 0x044fe40000400000 */
[----:B------:R-:W-:Y:S02]  /*3b9f0*/  FMUL R17, R27, R10 ;  /* 0x0000000a1b117220 */ /* 0x000fe40000400000 */
[C---:B0-----:R-:W-:Y:S02]  /*3ba00*/  FMUL R18, R29.reuse, R5 ;  /* 0x000000051d127220 */ /* 0x041fe40000400000 */
[----:B------:R-:W-:-:S07]  /*3ba10*/  FMUL R19, R29, R4 ;  /* 0x000000041d137220 */ /* 0x000fce0000400000 */
[----:B------:R-:W-:Y:S01]  /*3ba20*/  HMMA.16816.F32.BF16 R16, R20, R8, R16 ;  /* 0x000000081410723c */ /* 0x000fe20000041810 */
[----:B------:R-:W2:Y:S01]  /*3ba30*/  LDL.LU.64 R8, [R1+0x3a10] ;  /* 0x003a100001087983 */ /* 0x000ea20000300a00 */
[----:B------:R-:W3:Y:S11]  /*3ba40*/  LDL.LU R4, [R1+0x160] ;  /* 0x0001600001047983 */ /* 0x000ef60000300800 */
[----:B------:R-:W-:Y:S10]  /*3ba50*/  @!UPT UIADD3 URZ, URZ, URZ, URZ ;  /* 0x0000003f3f3ff290 */ /* 0x000ff4000fffe03f */
[----:B------:R4:W-:Y:S01]  /*3ba60*/  STL.64 [R1+0xd0], R16 ;  /* 0x0000d01001007387 */ /* 0x0009e20000100a00 */
[----:B------:R0:W-:Y:S02]  /*3ba70*/  STL.64 [R1+0xd8], R18 ;  /* 0x0000d81201007387 */ /* 0x0001e40000100a00 */
[----:B------:R-:W3:Y:S02]  /*3ba80*/  LDL.LU R5, [R1+0x164] ;  /* 0x0001640001057983 */ /* 0x000ee40000300800 */
[C---:B----4-:R-:W-:Y:S02]  /*3ba90*/  FMUL R16, R27.reuse, R7 ;  /* 0x000000071b107220 */ /* 0x050fe40000400000 */
[----:B-----5:R-:W-:Y:S02]  /*3baa0*/  FMUL R17, R27, R6 ;  /* 0x000000061b117220 */ /* 0x020fe40000400000 */
[C---:B0-----:R-:W-:Y:S02]  /*3bab0*/  FMUL R18, R29.reuse, R2 ;  /* 0x000000021d127220 */ /* 0x041fe40000400000 */
[----:B------:R-:W-:-:S07]  /*3bac0*/  FMUL R19, R29, R0 ;  /* 0x000000001d137220 */ /* 0x000fce0000400000 */
[----:B--2---:R-:W-:Y:S01]  /*3bad0*/  HMMA.16816.F32.BF16 R8, R20, R8, R16 ;  /* 0x000000081408723c */ /* 0x004fe20000041810 */
[----:B---3--:R0:W-:Y:S04]  /*3bae0*/  STL.64 [R1+0x3a08], R4 ;  /* 0x003a080401007387 */ /* 0x0081e80000100a00 */
[----:B0-----:R-:W2:Y:S01]  /*3baf0*/  LDL.LU R4, [R1+0x190] ;  /* 0x0001900001047983 */ /* 0x001ea20000300800 */
[----:B------:R-:W2:Y:S02]  /*3bb00*/  LDL.LU R5, [R1+0x194] ;  /* 0x0001940001057983 */ /* 0x000ea40000300800 */
[----:B------:R-:W3:Y:S02]  /*3bb10*/  LDL.LU R7, [R1+0x6a0] ;  /* 0x0006a00001077983 */ /* 0x000ee40000300800 */
[----:B------:R-:W4:Y:S11]  /*3bb20*/  LDL.LU R6, [R1+0x6a4] ;  /* 0x0006a40001067983 */ /* 0x000f360000300800 */
[----:B------:R-:W-:Y:S02]  /*3bb30*/  @!UPT UIADD3 URZ, URZ, URZ, URZ ;  /* 0x0000003f3f3ff290 */ /* 0x000fe4000fffe03f */
[----:B------:R0:W-:Y:S01]  /*3bb40*/  STL.64 [R1+0xc0], R8 ;  /* 0x0000c00801007387 */ /* 0x0001e20000100a00 */
[----:B------:R-:W-:Y:S02]  /*3bb50*/  STL.64 [R1+0xc8], R10 ;  /* 0x0000c80a01007387 */ /* 0x000fe40000100a00 */
[----:B------:R-:W5:Y:S02]  /*3bb60*/  LDL.LU R2, [R1+0x6a8] ;  /* 0x0006a80001027983 */ /* 0x000f640000300800 */
[----:B------:R-:W2:Y:S01]  /*3bb70*/  LDL.LU R0, [R1+0x6ac] ;  /* 0x0006ac0001007983 */ /* 0x000ea20000300800 */
[----:B0-----:R-:W2:Y:S01]  /*3bb80*/  LDL.LU R8, [R1+0x150] ;  /* 0x0001500001087983 */ /* 0x001ea20000300800 */
[----:B------:R-:W2:Y:S02]  /*3bb90*/  LDL.LU R9, [R1+0x154] ;  /* 0x0001540001097983 */ /* 0x000ea40000300800 */
[----:B------:R-:W2:Y:S02]  /*3bba0*/  LDL.LU R26, [R1+0x694] ;  /* 0x00069400011a7983 */ /* 0x000ea40000300800 */
[----:B------:R-:W2:Y:S01]  /*3bbb0*/  LDL.LU R25, [R1+0x698] ;  /* 0x0006980001197983 */ /* 0x000ea20000300800 */
[----:B------:R-:W2:Y:S01]  /*3bbc0*/  LDL.LU R24, [R1+0x69c] ;  /* 0x00069c0001187983 */ /* 0x000ea20000300800 */
[----:B------:R-:W2:Y:S02]  /*3bbd0*/  LDL.LU R15, [R1+0x680] ;  /* 0x00068000010f7983 */ /* 0x000ea40000300800 */
[----:B------:R-:W2:Y:S02]  /*3bbe0*/  LDL.LU R14, [R1+0x684] ;  /* 0x00068400010e7983 */ /* 0x000ea40000300800 */
[----:B--2---:R0:W-:Y:S04]  /*3bbf0*/  STL.64 [R1+0x3a00], R14 ;  /* 0x003a000e01007387 */ /* 0x0041e80000100a00 */
[----:B0-----:R-:W2:Y:S01]  /*3bc00*/  LDL.LU R15, [R1+0x690] ;  /* 0x00069000010f7983 */ /* 0x001ea20000300800 */
[----:B------:R0:W-:Y:S03]  /*3bc10*/  STL.64 [R1+0x39f8], R12 ;  /* 0x0039f80c01007387 */ /* 0x0001e60000100a00 */
[----:B0-----:R-:W2:Y:S01]  /*3bc20*/  LDL.LU R12, [R1+0x180] ;  /* 0x00018000010c7983 */ /* 0x001ea20000300800 */
[----:B------:R-:W2:Y:S02]  /*3bc30*/  LDL.LU R13, [R1+0x184] ;  /* 0x00018400010d7983 */ /* 0x000ea40000300800 */
[----:B---3--:R-:W-:-:S02]  /*3bc40*/  FMUL R16, R27, R7 ;  /* 0x000000071b107220 */ /* 0x008fc40000400000 */
[----:B----4-:R-:W-:Y:S02]  /*3bc50*/  FMUL R17, R27, R6 ;  /* 0x000000061b117220 */ /* 0x010fe40000400000 */
[C---:B-----5:R-:W-:Y:S02]  /*3bc60*/  FMUL R18, R29.reuse, R2 ;  /* 0x000000021d127220 */ /* 0x060fe40000400000 */
[----:B------:R-:W-:Y:S01]  /*3bc70*/  FMUL R19, R29, R0 ;  /* 0x000000001d137220 */ /* 0x000fe20000400000 */
[----:B------:R-:W3:Y:S01]  /*3bc80*/  LDL.LU R11, [R1+0x688] ;  /* 0x00068800010b7983 */ /* 0x000ee20000300800 */
[----:B------:R-:W4:Y:S05]  /*3bc90*/  LDL.LU R10, [R1+0x68c] ;  /* 0x00068c00010a7983 */ /* 0x000f2a0000300800 */
[----:B------:R-:W-:Y:S01]  /*3bca0*/  HMMA.16816.F32.BF16 R16, R20, R4, R16 ;  /* 0x000000041410723c */ /* 0x000fe20000041810 */
[----:B------:R-:W5:Y:S01]  /*3bcb0*/  LDL.LU.64 R4, [R1+0x3a08] ;  /* 0x003a080001047983 */ /* 0x000f620000300a00 */
[----:B------:R-:W3:Y:S02]  /*3bcc0*/  LDL.LU R7, [R1+0x670] ;  /* 0x0006700001077983 */ /* 0x000ee40000300800 */
[----:B------:R-:W3:Y:S11]  /*3bcd0*/  LDL.LU R6, [R1+0x674] ;  /* 0x0006740001067983 */ /* 0x000ef60000300800 */
[----:B------:R-:W-:Y:S08]  /*3bce0*/  @!UPT UIADD3 URZ, URZ, URZ, URZ ;  /* 0x0000003f3f3ff290 */ /* 0x000ff0000fffe03f */
[----:B------:R0:W-:Y:S01]  /*3bcf0*/  STL.64 [R1+0xb0], R16 ;  /* 0x0000b01001007387 */ /* 0x0001e20000100a00 */
[----:B------:R1:W-:Y:S02]  /*3bd00*/  STL.64 [R1+0xb8], R18 ;  /* 0x0000b81201007387 */ /* 0x0003e40000100a00 */
[----:B------:R-:W3:Y:S02]  /*3bd10*/  LDL.LU R2, [R1+0x678] ;  /* 0x0006780001027983 */ /* 0x000ee40000300800 */
[----:B------:R-:W4:Y:S02]  /*3bd20*/  LDL.LU R0, [R1+0x67c] ;  /* 0x00067c0001007983 */ /* 0x000f240000300800 */
[----:B0-----:R-:W-:Y:S02]  /*3bd30*/  FMUL R17, R27, R26 ;  /* 0x0000001a1b117220 */ /* 0x001fe40000400000 */
[C---:B-1----:R-:W-:Y:S02]  /*3bd40*/  FMUL R18, R29.reuse, R25 ;  /* 0x000000191d127220 */ /* 0x042fe40000400000 */
[----:B------:R-:W-:-:S02]  /*3bd50*/  FMUL R19, R29, R24 ;  /* 0x000000181d137220 */ /* 0x000fc40000400000 */
[----:B--2---:R-:W-:Y:S02]  /*3bd60*/  FMUL R16, R27, R15 ;  /* 0x0000000f1b107220 */ /* 0x004fe40000400000 */
[----:B------:R-:W2:Y:S05]  /*3bd70*/  LDL.LU.64 R14, [R1+0x3a00] ;  /* 0x003a0000010e7983 */ /* 0x000eaa0000300a00 */
[----:B------:R-:W-:Y:S01]  /*3bd80*/  HMMA.16816.F32.BF16 R16, R20, R12, R16 ;  /* 0x0000000c1410723c */ /* 0x000fe20000041810 */
[----:B------:R-:W5:Y:S11]  /*3bd90*/  LDL.LU.64 R12, [R1+0x39f8] ;  /* 0x0039f800010c7983 */ /* 0x000f760000300a00 */
[----:B------:R-:W-:Y:S11]  /*3bda0*/  @!UPT UIADD3 URZ, URZ, URZ, URZ ;  /* 0x0000003f3f3ff290 */ /* 0x000ff6000fffe03f */
[----:B------:R-:W-:Y:S01]  /*3bdb0*/  STL.64 [R1+0xa0], R16 ;  /* 0x0000a01001007387 */ /* 0x000fe20000100a00 */
[----:B------:R3:W-:Y:S02]  /*3bdc0*/  STL.64 [R1+0xa8], R18 ;  /* 0x0000a81201007387 */ /* 0x0007e40000100a00 */
[C---:B---3--:R-:W-:Y:S02]  /*3bdd0*/  FMUL R18, R29.reuse, R11 ;  /* 0x0000000b1d127220 */ /* 0x048fe40000400000 */
[----:B----4-:R-:W-:Y:S02]  /*3bde0*/  FMUL R19, R29, R10 ;  /* 0x0000000a1d137220 */ /* 0x010fe40000400000 */
[C---:B--2---:R-:W-:Y:S02]  /*3bdf0*/  FMUL R16, R27.reuse, R15 ;  /* 0x0000000f1b107220 */ /* 0x044fe40000400000 */
[----:B------:R-:W-:-:S07]  /*3be00*/  FMUL R17, R27, R14 ;  /* 0x0000000e1b117220 */ /* 0x000fce0000400000 */
[----:B-----5:R-:W-:Y:S01]  /*3be10*/  HMMA.16816.F32.BF16 R16, R20, R12, R16 ;  /* 0x0000000c1410723c */ /* 0x020fe20000041810 */
[----:B------:R-:W2:Y:S01]  /*3be20*/  LDL.LU.64 R12, [R1+0x39f0] ;  /* 0x0039f000010c7983 */ /* 0x000ea20000300a00 */
[----:B------:R-:W3:Y:S02]  /*3be30*/  LDL.LU R15, [R1+0x660] ;  /* 0x00066000010f7983 */ /* 0x000ee40000300800 */
[----:B------:R-:W4:Y:S11]  /*3be40*/  LDL.LU R14, [R1+0x664] ;  /* 0x00066400010e7983 */ /* 0x000f360000300800 */
[----:B------:R-:W-:Y:S08]  /*3be50*/  @!UPT UIADD3 URZ, URZ, URZ, URZ ;  /* 0x0000003f3f3ff290 */ /* 0x000ff0000fffe03f */
[----:B------:R0:W-:Y:S01]  /*3be60*/  STL.64 [R1+0x90], R16 ;  /* 0x0000901001007387 */ /* 0x0001e20000100a00 */
[----:B------:R1:W-:Y:S02]  /*3be70*/  STL.64 [R1+0x98], R18 ;  /* 0x0000981201007387 */ /* 0x0003e40000100a00 */
[----:B------:R-:W5:Y:S02]  /*3be80*/  LDL.LU R11, [R1+0x668] ;  /* 0x00066800010b7983 */ /* 0x000f640000300800 */
[----:B------:R-:W2:Y:S02]  /*3be90*/  LDL.LU R10, [R1+0x66c] ;  /* 0x00066c00010a7983 */ /* 0x000ea40000300800 */
[C---:B0-----:R-:W-:Y:S02]  /*3bea0*/  FMUL R16, R27.reuse, R7 ;  /* 0x000000071b107220 */ /* 0x041fe40000400000 */
[----:B------:R-:W-:Y:S02]  /*3beb0*/  FMUL R17, R27, R6 ;  /* 0x000000061b117220 */ /* 0x000fe40000400000 */
[----:B------:R-:W2:Y:S01]  /*3bec0*/  LDL.LU.64 R6, [R1+0x39e8] ;  /* 0x0039e80001067983 */ /* 0x000ea20000300a00 */
[----:B-1----:R-:W-:-:S02]  /*3bed0*/  FMUL R18, R29, R2 ;  /* 0x000000021d127220 */ /* 0x002fc40000400000 */
[----:B------:R-:W-:-:S07]  /*3bee0*/  FMUL R19, R29, R0 ;  /* 0x000000001d137220 */ /* 0x000fce0000400000 */
[----:B------:R-:W-:Y:S11]  /*3bef0*/  HMMA.16816.F32.BF16 R16, R20, R4, R16 ;  /* 0x000000041410723c */ /* 0x000ff60000041810 */
[----:B------:R-:W-:Y:S11]  /*3bf00*/  @!UPT UIADD3 URZ, URZ, URZ, URZ ;  /* 0x0000003f3f3ff290 */ /* 0x000ff6000fffe03f */
[----:B------:R-:W-:Y:S01]  /*3bf10*/  @!UPT UIADD3 URZ, URZ, URZ, URZ ;  /* 0x0000003f3f3ff290 */ /* 0x000fe2000fffe03f */
[----:B------:R-:W-:Y:S01]  /*3bf20*/  STL.64 [R1+0x80], R16 ;  /* 0x0000801001007387 */ /* 0x000fe20000100a00 */
[----:B------:R-:W-:Y:S01]  /*3bf30*/  STL.64 [R1+0x88], R18 ;  /* 0x0000881201007387 */ /* 0x000fe20000100a00 */
[----:B--2---:R-:W-:Y:S02]  /*3bf40*/  MOV R4, R7 ;  /* 0x0000000700047202 */ /* 0x004fe40000000f00 */
[----:B------:R-:W-:Y:S01]  /*3bf50*/  MOV R5, R6 ;  /* 0x0000000600057202 */ /* 0x000fe20000000f00 */
[----:B------:R-:W2:Y:S01]  /*3bf60*/  LDL.LU R7, [R1+0x650] ;  /* 0x0006500001077983 */ /* 0x000ea20000300800 */
[----:B------:R-:W2:Y:S02]  /*3bf70*/  LDL.LU R6, [R1+0x654] ;  /* 0x0006540001067983 */ /* 0x000ea40000300800 */
[----:B------:R-:W2:Y:S02]  /*3bf80*/  LDL.LU R2, [R1+0x658] ;  /* 0x0006580001027983 */ /* 0x000ea40000300800 */
[----:B------:R-:W2:Y:S01]  /*3bf90*/  LDL.LU R0, [R1+0x65c] ;  /* 0x00065c0001007983 */ /* 0x000ea20000300800 */
[----:B------:R0:W-:Y:S04]  /*3bfa0*/  STL.64 [R1+0x39d8], R4 ;  /* 0x0039d80401007387 */ /* 0x0001e80000100a00 */
[----:B0-----:R-:W2:Y:S01]  /*3bfb0*/  LDL.LU R4, [R1+0x130] ;  /* 0x0001300001047983 */ /* 0x001ea20000300800 */
[----:B------:R-:W2:Y:S02]  /*3bfc0*/  LDL.LU R5, [R1+0x134] ;  /* 0x0001340001057983 */ /* 0x000ea40000300800 */
[----:B---3--:R-:W-:-:S02]  /*3bfd0*/  FMUL R16, R27, R15 ;  /* 0x0000000f1b107220 */ /* 0x008fc40000400000 */
[----:B----4-:R-:W-:Y:S02]  /*3bfe0*/  FMUL R17, R27, R14 ;  /* 0x0000000e1b117220 */ /* 0x010fe40000400000 */
[C---:B-----5:R-:W-:Y:S02]  /*3bff0*/  FMUL R18, R29.reuse, R11 ;  /* 0x0000000b1d127220 */ /* 0x060fe40000400000 */
[----:B------:R-:W-:-:S07]  /*3c000*/  FMUL R19, R29, R10 ;  /* 0x0000000a1d137220 */ /* 0x000fce0000400000 */
[----:B------:R-:W-:Y:S07]  /*3c010*/  HMMA.16816.F32.BF16 R16, R20, R8, R16 ;  /* 0x000000081410723c */ /* 0x000fee0000041810 */
[----:B------:R-:W-:Y:S02]  /*3c020*/  IMAD.MOV.U32 R8, RZ, RZ, R28 ;  /* 0x000000ffff087224 */ /* 0x000fe400078e001c */
[----:B------:R-:W3:Y:S11]  /*3c030*/  LDL.LU R28, [R1+0x39e4] ;  /* 0x0039e400011c7983 */ /* 0x000ef60000300800 */
[----:B------:R-:W-:Y:S03]  /*3c040*/  @!UPT UIADD3 URZ, URZ, URZ, URZ ;  /* 0x0000003f3f3ff290 */ /* 0x000fe6000fffe03f */
[----:B------:R-:W-:Y:S01]  /*3c050*/  STL.64 [R1+0x70], R16 ;  /* 0x0000701001007387 */ /* 0x000fe20000100a00 */
[----:B------:R-:W-:Y:S01]  /*3c060*/  STL.64 [R1+0x78], R18 ;  /* 0x0000781201007387 */ /* 0x000fe20000100a00 */
[----:B------:R-:W-:Y:S02]  /*3c070*/  MOV R9, R3 ;  /* 0x0000000300097202 */ /* 0x000fe40000000f00 */
[----:B------:R-:W4:Y:S03]  /*3c080*/  LDL.LU R3, [R1+0x39e0] ;  /* 0x0039e00001037983 */ /* 0x000f260000300800 */
[----:B------:R0:W-:Y:S02]  /*3c090*/  STL.64 [R1+0x39d0], R8 ;  /* 0x0039d00801007387 */ /* 0x0001e40000100a00 */
[----:B0-----:R-:W5:Y:S01]  /*3c0a0*/  LDL.LU R8, [R1+0x120] ;  /* 0x0001200001087983 */ /* 0x001f620000300800 */
[----:B------:R-:W5:Y:S02]  /*3c0b0*/  LDL.LU R9, [R1+0x124] ;  /* 0x0001240001097983 */ /* 0x000f640000300800 */
[----:B------:R-:W3:Y:S02]  /*3c0c0*/  LDL.LU R14, [R1+0x640] ;  /* 0x00064000010e7983 */ /* 0x000ee40000300800 */
[----:B------:R-:W4:Y:S01]  /*3c0d0*/  LDL.LU R11, [R1+0x644] ;  /* 0x00064400010b7983 */ /* 0x000f220000300800 */
[----:B------:R-:W5:Y:S01]  /*3c0e0*/  LDL.LU R10, [R1+0x648] ;  /* 0x00064800010a7983 */ /* 0x000f620000300800 */
[----:B--2---:R-:W-:-:S02]  /*3c0f0*/  FMUL R16, R27, R7 ;  /* 0x000000071b107220 */ /* 0x004fc40000400000 */
[----:B------:R-:W-:Y:S02]  /*3c100*/  FMUL R17, R27, R6 ;  /* 0x000000061b117220 */ /* 0x000fe40000400000 */
[C---:B------:R-:W-:Y:S02]  /*3c110*/  FMUL R18, R29.reuse, R2 ;  /* 0x000000021d127220 */ /* 0x040fe40000400000 */
[----:B------:R-:W-:Y:S02]  /*3c120*/  FMUL R19, R29, R0 ;  /* 0x000000001d137220 */ /* 0x000fe40000400000 */
[----:B------:R-:W2:Y:S05]  /*3c130*/  LDL.LU R0, [R1+0x64c] ;  /* 0x00064c0001007983 */ /* 0x000eaa0000300800 */
[----:B------:R-:W-:Y:S01]  /*3c140*/  HMMA.16816.F32.BF16 R16, R20, R4, R16 ;  /* 0x000000041410723c */ /* 0x000fe20000041810 */
[----:B------:R-:W2:Y:S01]  /*3c150*/  LDL.LU.64 R4, [R1+0x39d8] ;  /* 0x0039d80001047983 */ /* 0x000ea20000300a00 */
[----:B------:R-:W2:Y:S02]  /*3c160*/  LDL.LU R26, [R1+0x630] ;  /* 0x00063000011a7983 */ /* 0x000ea40000300800 */
[----:B------:R-:W2:Y:S11]  /*3c170*/  LDL.LU R25, [R1+0x634] ;  /* 0x0006340001197983 */ /* 0x000eb60000300800 */
[----:B------:R-:W-:Y:S08]  /*3c180*/  @!UPT UIADD3 URZ, URZ, URZ, URZ ;  /* 0x0000003f3f3ff290 */ /* 0x000ff0000fffe03f */
[----:B------:R3:W-:Y:S01]  /*3c190*/  STL.64 [R1+0x60], R16 ;  /* 0x0000601001007387 */ /* 0x0007e20000100a00 */
[----:B------:R5:W-:Y:S02]  /*3c1a0*/  STL.64 [R1+0x68], R18 ;  /* 0x0000681201007387 */ /* 0x000be40000100a00 */
[----:B------:R-:W2:Y:S02]  /*3c1b0*/  LDL.LU R24, [R1+0x638] ;  /* 0x0006380001187983 */ /* 0x000ea40000300800 */
[----:B------:R-:W2:Y:S01]  /*3c1c0*/  LDL.LU R15, [R1+0x63c] ;  /* 0x00063c00010f7983 */ /* 0x000ea20000300800 */
[----:B------:R-:W2:Y:S01]  /*3c1d0*/  LDL.LU R7, [R1+0x620] ;  /* 0x0006200001077983 */ /* 0x000ea20000300800 */
[----:B------:R-:W2:Y:S02]  /*3c1e0*/  LDL.LU R6, [R1+0x624] ;  /* 0x0006240001067983 */ /* 0x000ea40000300800 */
[C---:B---3--:R-:W-:Y:S02]  /*3c1f0*/  FMUL R16, R27.reuse, R14 ;  /* 0x0000000e1b107220 */ /* 0x048fe40000400000 */
[----:B----4-:R-:W-:-:S02]  /*3c200*/  FMUL R17, R27, R11 ;  /* 0x0000000b1b117220 */ /* 0x010fc40000400000 */
[C---:B-----5:R-:W-:Y:S01]  /*3c210*/  FMUL R18, R29.reuse, R10 ;  /* 0x0000000a1d127220 */ /* 0x060fe20000400000 */
[----:B--2---:R-:W-:Y:S01]  /*3c220*/  STL.64 [R1+0x39c8], R6 ;  /* 0x0039c80601007387 */ /* 0x004fe20000100a00 */
[----:B------:R0:W-:Y:S03]  /*3c230*/  STL.64 [R1+0x39c0], R4 ;  /* 0x0039c00401007387 */ /* 0x0001e60000100a00 */
[----:B0-----:R-:W2:Y:S01]  /*3c240*/  LDL.LU R4, [R1+0x110] ;  /* 0x0001100001047983 */ /* 0x001ea20000300800 */
[----:B------:R-:W-:-:S07]  /*3c250*/  FMUL R19, R29, R0 ;  /* 0x000000001d137220 */ /* 0x000fce0000400000 */
[----:B------:R-:W-:Y:S01]  /*3c260*/  HMMA.16816.F32.BF16 R16, R20, R8, R16 ;  /* 0x000000081410723c */ /* 0x000fe20000041810 */
[----:B------:R-:W-:Y:S02]  /*3c270*/  MOV R5, R3 ;  /* 0x0000000300057202 */ /* 0x000fe40000000f00 */
[----:B------:R-:W3:Y:S01]  /*3c280*/  LDL.LU R3, [R1+0x628] ;  /* 0x0006280001037983 */ /* 0x000ee20000300800 */
[----:B------:R-:W4:Y:S02]  /*3c290*/  LDL.LU R2, [R1+0x62c] ;  /* 0x00062c0001027983 */ /* 0x000f240000300800 */
[----:B------:R-:W5:Y:S02]  /*3c2a0*/  LDL.LU.64 R8, [R1+0x39d0] ;  /* 0x0039d00001087983 */ /* 0x000f640000300a00 */
[----:B------:R-:W3:Y:S01]  /*3c2b0*/  LDL.LU R14, [R1+0x610] ;  /* 0x00061000010e7983 */ /* 0x000ee20000300800 */
[----:B------:R-:W3:Y:S11]  /*3c2c0*/  LDL.LU R11, [R1+0x614] ;  /* 0x00061400010b7983 */ /* 0x000ef60000300800 */
[----:B------:R-:W-:Y:S03]  /*3c2d0*/  @!UPT UIADD3 URZ, URZ, URZ, URZ ;  /* 0x0000003f3f3ff290 */ /* 0x000fe6000fffe03f */
[----:B------:R0:W-:Y:S01]  /*3c2e0*/  STL.64 [R1+0x50], R16 ;  /* 0x0000501001007387 */ /* 0x0001e20000100a00 */
[----:B------:R1:W-:Y:S02]  /*3c2f0*/  STL.64 [R1+0x58], R18 ;  /* 0x0000581201007387 */ /* 0x0003e40000100a00 */
[----:B------:R-:W3:Y:S02]  /*3c300*/  LDL.LU R10, [R1+0x618] ;  /* 0x00061800010a7983 */ /* 0x000ee40000300800 */
[----:B------:R-:W3:Y:S01]  /*3c310*/  LDL.LU R0, [R1+0x61c] ;  /* 0x00061c0001007983 */ /* 0x000ee20000300800 */
[----:B------:R-:W3:Y:S01]  /*3c320*/  LDL.LU.64 R6, [R1+0x39c8] ;  /* 0x0039c80001067983 */ /* 0x000ee20000300a00 */
[C---:B0-----:R-:W-:Y:S02]  /*3c330*/  FMUL R16, R27.reuse, R26 ;  /* 0x0000001a1b107220 */ /* 0x041fe40000400000 */
[----:B------:R-:W-:Y:S02]  /*3c340*/  FMUL R17, R27, R25 ;  /* 0x000000191b117220 */ /* 0x000fe40000400000 */
[----:B-1----:R-:W-:-:S02]  /*3c350*/  FMUL R18, R29, R24 ;  /* 0x000000181d127220 */ /* 0x002fc40000400000 */
[----:B------:R-:W-:-:S07]  /*3c360*/  FMUL R19, R29, R15 ;  /* 0x0000000f1d137220 */ /* 0x000fce0000400000 */
[----:B--2---:R-:W-:Y:S01]  /*3c370*/  HMMA.16816.F32.BF16 R16, R20, R4, R16 ;  /* 0x000000041410723c */ /* 0x004fe20000041810 */
[----:B------:R-:W2:Y:S11]  /*3c380*/  LDL.LU.64 R4, [R1+0x39c0] ;  /* 0x0039c00001047983 */ /* 0x000eb60000300a00 */
[----:B------:R-:W-:Y:S11]  /*3c390*/  @!UPT UIADD3 URZ, URZ, URZ, URZ ;  /* 0x0000003f3f3ff290 */ /* 0x000ff6000fffe03f */
[----:B------:R3:W-:Y:S01]  /*3c3a0*/  STL.64 [R1+0x40], R16 ;  /* 0x0000401001007387 */ /* 0x0007e20000100a00 */
[----:B------:R0:W-:Y:S02]  /*3c3b0*/  STL.64 [R1+0x48], R18 ;  /* 0x0000481201007387 */ /* 0x0001e40000100a00 */
[C---:B---3--:R-:W-:Y:S02]  /*3c3c0*/  FMUL R16, R27.reuse, R7 ;  /* 0x000000071b107220 */ /* 0x048fe40000400000 */
[----:B------:R-:W-:Y:S02]  /*3c3d0*/  FMUL R17, R27, R6 ;  /* 0x000000061b117220 */ /* 0x000fe40000400000 */
[C---:B0-----:R-:W-:Y:S02]  /*3c3e0*/  FMUL R18, R29.reuse, R3 ;  /* 0x000000031d127220 */ /* 0x041fe40000400000 */
[----:B----4-:R-:W-:-:S07]  /*3c3f0*/  FMUL R19, R29, R2 ;  /* 0x000000021d137220 */ /* 0x010fce0000400000 */
[----:B--2---:R-:W-:Y:S01]  /*3c400*/  HMMA.16816.F32.BF16 R16, R20, R4, R16 ;  /* 0x000000041410723c */ /* 0x004fe20000041810 */
[----:B------:R-:W2:Y:S01]  /*3c410*/  LDL.LU.64 R4, [R1+0x39b8] ;  /* 0x0039b80001047983 */ /* 0x000ea20000300a00 */
[----:B------:R-:W3:Y:S02]  /*3c420*/  LDL.LU R3, [R1+0x60c] ;  /* 0x00060c0001037983 */ /* 0x000ee40000300800 */
[----:B------:R-:W4:Y:S11]  /*3c430*/  LDL.LU R2, [R1+0x5c0] ;  /* 0x0005c00001027983 */ /* 0x000f360000300800 */
[----:B------:R-:W-:Y:S08]  /*3c440*/  @!UPT UIADD3 URZ, URZ, URZ, URZ ;  /* 0x0000003f3f3ff290 */ /* 0x000ff0000fffe03f */
[----:B------:R0:W-:Y:S01]  /*3c450*/  STL.64 [R1+0x30], R16 ;  /* 0x0000301001007387 */ /* 0x0001e20000100a00 */
[----:B------:R1:W-:Y:S02]  /*3c460*/  STL.64 [R1+0x38], R18 ;  /* 0x0000381201007387 */ /* 0x0003e40000100a00 */
[----:B------:R-:W2:Y:S02]  /*3c470*/  LDL.LU R6, [R1+0x5c4] ;  /* 0x0005c40001067983 */ /* 0x000ea40000300800 */
[----:B------:R-:W2:Y:S01]  /*3c480*/  LDL.LU R7, [R1+0x5b0] ;  /* 0x0005b00001077983 */ /* 0x000ea20000300800 */
[----:B------:R-:W2:Y:S01]  /*3c490*/  LDL.LU R26, [R1+0x5f0] ;  /* 0x0005f000011a7983 */ /* 0x000ea20000300800 */
[----:B------:R-:W2:Y:S02]  /*3c4a0*/  LDL.LU R24, [R1+0x5f4] ;  /* 0x0005f40001187983 */ /* 0x000ea40000300800 */
[----:B------:R-:W2:Y:S02]  /*3c4b0*/  LDL.LU R15, [R1+0x5f8] ;  /* 0x0005f800010f7983 */ /* 0x000ea40000300800 */
[----:B0-----:R-:W-:-:S02]  /*3c4c0*/  FMUL R16, R27, R14 ;  /* 0x0000000e1b107220 */ /* 0x001fc40000400000 */
[----:B------:R-:W-:Y:S02]  /*3c4d0*/  FMUL R17, R27, R11 ;  /* 0x0000000b1b117220 */ /* 0x000fe40000400000 */
[C---:B-1----:R-:W-:Y:S02]  /*3c4e0*/  FMUL R18, R29.reuse, R10 ;  /* 0x0000000a1d127220 */ /* 0x042fe40000400000 */
[----:B------:R-:W-:Y:S02]  /*3c4f0*/  FMUL R19, R29, R0 ;  /* 0x000000001d137220 */ /* 0x000fe40000400000 */
[----:B------:R-:W2:Y:S01]  /*3c500*/  LDL.LU R0, [R1+0x5fc] ;  /* 0x0005fc0001007983 */ /* 0x000ea20000300800 */
[----:B------:R-:W2:Y:S04]  /*3c510*/  LDL.LU.64 R10, [R1+0x39b0] ;  /* 0x0039b000010a7983 */ /* 0x000ea80000300a00 */
[----:B-----5:R-:W-:Y:S01]  /*3c520*/  HMMA.16816.F32.BF16 R16, R20, R8, R16 ;  /* 0x000000081410723c */ /* 0x020fe20000041810 */
[----:B------:R-:W5:Y:S11]  /*3c530*/  LDL.LU.64 R8, [R1+0x39a8] ;  /* 0x0039a80001087983 */ /* 0x000f760000300a00 */
[----:B------:R-:W-:Y:S11]  /*3c540*/  @!UPT UIADD3 URZ, URZ, URZ, URZ ;  /* 0x0000003f3f3ff290 */ /* 0x000ff6000fffe03f */
[----:B------:R0:W-:Y:S01]  /*3c550*/  STL.64 [R1+0x20], R16 ;  /* 0x0000201001007387 */ /* 0x0001e20000100a00 */
[----:B------:R1:W-:Y:S03]  /*3c560*/  STL.64 [R1+0x28], R18 ;  /* 0x0000281201007387 */ /* 0x0003e60000100a00 */
[----:B0-----:R-:W2:Y:S01]  /*3c570*/  LDL.LU R17, [R1+0x600] ;  /* 0x0006000001117983 */ /* 0x001ea20000300800 */
[----:B-1----:R-:W3:Y:S02]  /*3c580*/  LDL.LU R18, [R1+0x604] ;  /* 0x0006040001127983 */ /* 0x002ee40000300800 */
[----:B------:R-:W4:Y:S02]  /*3c590*/  LDL.LU R19, [R1+0x608] ;  /* 0x0006080001137983 */ /* 0x000f240000300800 */
[----:B------:R-:W5:Y:S01]  /*3c5a0*/  LDL.LU R14, [R1+0x5b4] ;  /* 0x0005b400010e7983 */ /* 0x000f620000300800 */
[----:B------:R-:W5:Y:S01]  /*3c5b0*/  LDL R25, [R1+0x984] ;  /* 0x0009840001197983 */ /* 0x000f620000100800 */
[----:B--2---:R-:W-:-:S02]  /*3c5c0*/  FMUL R16, R27, R17 ;  /* 0x000000111b107220 */ /* 0x004fc40000400000 */
[----:B---3--:R-:W-:Y:S02]  /*3c5d0*/  FMUL R17, R27, R18 ;  /* 0x000000121b117220 */ /* 0x008fe40000400000 */
[C---:B----4-:R-:W-:Y:S02]  /*3c5e0*/  FMUL R18, R29.reuse, R19 ;  /* 0x000000131d127220 */ /* 0x050fe40000400000 */
[----:B------:R-:W-:-:S07]  /*3c5f0*/  FMUL R19, R29, R3 ;  /* 0x000000031d137220 */ /* 0x000fce0000400000 */
[----:B------:R-:W-:Y:S11]  /*3c600*/  HMMA.16816.F32.BF16 R16, R20, R12, R16 ;  /* 0x0000000c1410723c */ /* 0x000ff60000041810 */
[----:B------:R-:W-:Y:S11]  /*3c610*/  @!UPT UIADD3 URZ, URZ, URZ, URZ ;  /* 0x0000003f3f3ff290 */ /* 0x000ff6000fffe03f */
[----:B------:R-:W-:Y:S01]  /*3c620*/  @!UPT UIADD3 URZ, URZ, URZ, URZ ;  /* 0x0000003f3f3ff290 */ /* 0x000fe2000fffe03f */
[----:B------:R-:W-:Y:S01]  /*3c630*/  STL.64 [R1], R16 ;  /* 0x0000001001007387 */ /* 0x000fe20000100a00 */
[----:B------:R-:W-:Y:S02]  /*3c640*/  IMAD.MOV.U32 R3, RZ, RZ, R19 ;  /* 0x000000ffff037224 */ /* 0x000fe400078e0013 */
[----:B------:R-:W-:Y:S02]  /*3c650*/  STL [R1+0x8], R18 ;  /* 0x0000081201007387 */ /* 0x000fe40000100800 */
[----:B------:R-:W2:Y:S01]  /*3c660*/  LDL.LU R12, [R1+0x5c8] ;  /* 0x0005c800010c7983 */ /* 0x000ea20000300800 */
[----:B------:R-:W3:Y:S01]  /*3c670*/  LDL.LU R13, [R1+0x5cc] ;  /* 0x0005cc00010d7983 */ /* 0x000ee20000300800 */
[----:B------:R0:W-:Y:S03]  /*3c680*/  STL [R1+0x3608], R3 ;  /* 0x0036080301007387 */ /* 0x0001e60000100800 */
[----:B0-----:R-:W4:Y:S01]  /*3c690*/  LDL R3, [R1+0x980] ;  /* 0x0009800001037983 */ /* 0x001f220000100800 */
[----:B------:R-:W-:-:S02]  /*3c6a0*/  FMUL R16, R27, R26 ;  /* 0x0000001a1b107220 */ /* 0x000fc40000400000 */
[----:B------:R-:W-:Y:S02]  /*3c6b0*/  FMUL R17, R27, R24 ;  /* 0x000000181b117220 */ /* 0x000fe40000400000 */
[C---:B------:R-:W-:Y:S02]  /*3c6c0*/  FMUL R18, R29.reuse, R15 ;  /* 0x0000000f1d127220 */ /* 0x040fe40000400000 */
[----:B------:R-:W-:Y:S01]  /*3c6d0*/  FMUL R19, R29, R0 ;  /* 0x000000001d137220 */ /* 0x000fe20000400000 */
[----:B------:R-:W2:Y:S01]  /*3c6e0*/  LDL.LU R24, [R1+0x5b8] ;  /* 0x0005b80001187983 */ /* 0x000ea20000300800 */
[----:B------:R-:W2:Y:S02]  /*3c6f0*/  LDL.LU R26, [R1+0x5bc] ;  /* 0x0005bc00011a7983 */ /* 0x000ea40000300800 */
[----:B------:R-:W2:Y:S03]  /*3c700*/  LDL.LU R15, [R1+0x730] ;  /* 0x00073000010f7983 */ /* 0x000ea60000300800 */
[----:B-----5:R-:W-:Y:S01]  /*3c710*/  HMMA.16816.F32.BF16 R16, R20, R8, R16 ;  /* 0x000000081410723c */ /* 0x020fe20000041810 */
[----:B------:R0:W-:Y:S11]  /*3c720*/  STL.64 [R1+0x3858], R10 ;  /* 0x0038580a01007387 */ /* 0x0001f60000100a00 */
[----:B------:R-:W-:Y:S11]  /*3c730*/  @!UPT UIADD3 URZ, URZ, URZ, URZ ;  /* 0x0000003f3f3ff290 */ /* 0x000ff6000fffe03f */
[----:B------:R1:W-:Y:S01]  /*3c740*/  STL.64 [R1+0x3490], R18 ;  /* 0x0034901201007387 */ /* 0x0003e20000100a00 */
[----:B------:R-:W-:Y:S02]  /*3c750*/  STL.64 [R1+0x3488], R16 ;  /* 0x0034881001007387 */ /* 0x000fe40000100a00 */
[----:B----4-:R-:W-:-:S04]  /*3c760*/  FFMA R0, R2, c[0x0][0x188], -R3 ;  /* 0x0000620002007a23 */ /* 0x010fc80000000803 */
[----:B------:R-:W-:Y:S02]  /*3c770*/  FMUL R2, R0, 1.4426950216293334961 ;  /* 0x3fb8aa3b00027820 */ /* 0x000fe40000400000 */
[--C-:B------:R-:W-:Y:S02]  /*3c780*/  FFMA R0, R6, c[0x0][0x188], -R3.reuse ;  /* 0x0000620006007a23 */ /* 0x100fe40000000803 */
[----:B------:R4:W5:Y:S02]  /*3c790*/  MUFU.EX2 R6, R2 ;  /* 0x0000000200067308 */ /* 0x0009640000000800 */
[----:B----4-:R-:W-:Y:S02]  /*3c7a0*/  FMUL R2, R0, 1.4426950216293334961 ;  /* 0x3fb8aa3b00027820 */ /* 0x010fe40000400000 */
[----:B------:R-:W-:-:S04]  /*3c7b0*/  FFMA R0, R7, c[0x0][0x188], -R3 ;  /* 0x0000620007007a23 */ /* 0x000fc80000000803 */
[----:B------:R4:W1:Y:S01]  /*3c7c0*/  MUFU.EX2 R7, R2 ;  /* 0x0000000200077308 */ /* 0x0008620000000800 */
[----:B-----5:R-:W-:Y:S01]  /*3c7d0*/  STL [R1+0xb94], R6 ;  /* 0x000b940601007387 */ /* 0x020fe20000100800 */
[----:B----4-:R-:W-:Y:S02]  /*3c7e0*/  FMUL R2, R0, 1.4426950216293334961 ;  /* 0x3fb8aa3b00027820 */ /* 0x010fe40000400000 */
[----:B------:R-:W-:Y:S02]  /*3c7f0*/  FFMA R0, R14, c[0x0][0x188], -R3 ;  /* 0x000062000e007a23 */ /* 0x000fe40000000803 */
[----:B------:R-:W4:Y:S01]  /*3c800*/  LDL.LU R14, [R1+0x734] ;  /* 0x00073400010e7983 */ /* 0x000f220000300800 */
[----:B0-----:R-:W5:Y:S02]  /*3c810*/  LDL.LU R11, [R1+0x738] ;  /* 0x00073800010b7983 */ /* 0x001f640000300800 */
[----:B------:R-:W5:Y:S01]  /*3c820*/  LDL.LU R10, [R1+0x73c] ;  /* 0x00073c00010a7983 */ /* 0x000f620000300800 */
[----:B------:R0:W2:Y:S02]  /*3c830*/  MUFU.EX2 R8, R2 ;  /* 0x0000000200087308 */ /* 0x0000a40000000800 */
[----:B0-----:R-:W-:-:S06]  /*3c840*/  FMUL R2, R0, 1.4426950216293334961 ;  /* 0x3fb8aa3b00027820 */ /* 0x001fcc0000400000 */
[----:B------:R-:W0:Y:S01]  /*3c850*/  MUFU.EX2 R9, R2 ;  /* 0x0000000200097308 */ /* 0x000e220000000800 */
[----:B-1----:R-:W-:Y:S01]  /*3c860*/  STL [R1+0xb9c], R7 ;  /* 0x000b9c0701007387 */ /* 0x002fe20000100800 */
[----:B--2---:R-:W-:Y:S03]  /*3c870*/  STL [R1+0xba4], R8 ;  /* 0x000ba40801007387 */ /* 0x004fe60000100800 */
[----:B0-----:R-:W-:Y:S01]  /*3c880*/  STL [R1+0xba8], R9 ;  /* 0x000ba80901007387 */ /* 0x001fe20000100800 */
[----:B------:R-:W2:Y:S02]  /*3c890*/  LDL.LU R18, [R1+0x248] ;  /* 0x0002480001127983 */ /* 0x000ea40000300800 */
[----:B------:R-:W2:Y:S02]  /*3c8a0*/  LDL.LU R19, [R1+0x24c] ;  /* 0x00024c0001137983 */ /* 0x000ea40000300800 */
[----:B------:R-:W-:-:S04]  /*3c8b0*/  FFMA R0, R12, c[0x0][0x188], -R25 ;  /* 0x000062000c007a23 */ /* 0x000fc80000000819 */
[----:B------:R-:W-:Y:S02]  /*3c8c0*/  FMUL R2, R0, 1.4426950216293334961 ;  /* 0x3fb8aa3b00027820 */ /* 0x000fe40000400000 */
[--C-:B---3--:R-:W-:Y:S02]  /*3c8d0*/  FFMA R0, R13, c[0x0][0x188], -R25.reuse ;  /* 0x000062000d007a23 */ /* 0x108fe40000000819 */
[----:B------:R0:W1:Y:S02]  /*3c8e0*/  MUFU.EX2 R12, R2 ;  /* 0x00000002000c7308 */ /* 0x0000640000000800 */
[----:B0-----:R-:W-:Y:S02]  /*3c8f0*/  FMUL R2, R0, 1.4426950216293334961 ;  /* 0x3fb8aa3b00027820 */ /* 0x001fe40000400000 */
[----:B------:R-:W-:-:S04]  /*3c900*/  FFMA R0, R24, c[0x0][0x188], -R25 ;  /* 0x0000620018007a23 */ /* 0x000fc80000000819 */
[----:B------:R0:W3:Y:S01]  /*3c910*/  MUFU.EX2 R13, R2 ;  /* 0x00000002000d7308 */ /* 0x0000e20000000800 */
[----:B------:R-:W-:Y:S02]  /*3c920*/  FMUL R24, R27, R15 ;  /* 0x0000000f1b187220 */ /* 0x000fe40000400000 */
[----:B0-----:R-:W-:Y:S02]  /*3c930*/  FMUL R2, R0, 1.4426950216293334961 ;  /* 0x3fb8aa3b00027820 */ /* 0x001fe40000400000 */
[----:B------:R-:W-:-:S04]  /*3c940*/  FFMA R0, R26, c[0x0][0x188], -R25 ;  /* 0x000062001a007a23 */ /* 0x000fc80000000819 */
[----:B------:R-:W-:Y:S01]  /*3c950*/  FMUL R0, R0, 1.4426950216293334961 ;  /* 0x3fb8aa3b00007820 */ /* 0x000fe20000400000 */
[----:B------:R-:W0:Y:S08]  /*3c960*/  MUFU.EX2 R2, R2 ;  /* 0x0000000200027308 */ /* 0x000e300000000800 */
[----:B------:R-:W0:Y:S01]  /*3c970*/  MUFU.EX2 R3, R0 ;  /* 0x0000000000037308 */ /* 0x000e220000000800 */
[----:B----4-:R-:W-:-:S02]  /*3c980*/  FMUL R25, R27, R14 ;  /* 0x0000000e1b197220 */ /* 0x010fc40000400000 */
[C---:B-----5:R-:W-:Y:S02]  /*3c990*/  FMUL R26, R29.reuse, R11 ;  /* 0x0000000b1d1a7220 */ /* 0x060fe40000400000 */
[----:B------:R-:W-:-:S07]  /*3c9a0*/  FMUL R27, R29, R10 ;  /* 0x0000000a1d1b7220 */ /* 0x000fce0000400000 */
[----:B------:R-:W-:Y:S01]  /*3c9b0*/  HMMA.16816.F32.BF16 R24, R20, R4, R24 ;  /* 0x000000041418723c */ /* 0x000fe20000041818 */
[----:B--2---:R-:W-:Y:S01]  /*3c9c0*/  STL.64 [R1+0x38d8], R18 ;  /* 0x0038d81201007387 */ /* 0x004fe20000100a00 */
[----:B-1----:R-:W-:Y:S02]  /*3c9d0*/  STL [R1+0xb8c], R12 ;  /* 0x000b8c0c01007387 */ /* 0x002fe40000100800 */
[----:B---3--:R-:W-:Y:S02]  /*3c9e0*/  STL [R1+0xb90], R13 ;  /* 0x000b900d01007387 */ /* 0x008fe40000100800 */
[----:B0-----:R-:W-:Y:S01]  /*3c9f0*/  STL [R1+0xb98], R2 ;  /* 0x000b980201007387 */ /* 0x001fe20000100800 */
[----:B------:R-:W-:Y:S01]  /*3ca00*/  STL [R1+0xba0], R3 ;  /* 0x000ba00301007387 */ /* 0x000fe20000100800 */
[----:B------:R-:W2:Y:S11]  /*3ca10*/  LDL.LU R29, [R1+0x39a0] ;  /* 0x0039a000011d7983 */ /* 0x000eb60000300800 */
[----:B------:R-:W-:Y:S04]  /*3ca20*/  @!UPT UIADD3 URZ, URZ, URZ, URZ ;  /* 0x0000003f3f3ff290 */ /* 0x000fe8000fffe03f */
[----:B------:R-:W-:Y:S02]  /*3ca30*/  STL.64 [R1+0x34a0], R26 ;  /* 0x0034a01a01007387 */ /* 0x000fe40000100a00 */
[----:B------:R0:W-:Y:S02]  /*3ca40*/  STL.64 [R1+0x3498], R24 ;  /* 0x0034981801007387 */ /* 0x0001e40000100a00 */
        /* <DEDUP_REMOVED lines=21> */
[----:B------:R-:W4:Y:S01]  /*3cba0*/  LDL.LU R27, [R1+0x20c] ;  /* 0x00020c00011b7983 */ /* 0x000f220000300800 */
[----:B------:R-:W5:Y:S04]  /*3cbb0*/  LDL.64 R14, [R1+0x3c8] ;  /* 0x0003c800010e7983 */ /* 0x000f680000100a00 */
        /* <DEDUP_REMOVED lines=24> */
[----:B------:R-:W-:-:S02]  /*3cd40*/  F2FP.BF16.PACK_AB R20, R7, R6 ;  /* 0x000000060714723e */ /* 0x000fc400000010ff */
[----:B------:R-:W-:Y:S01]  /*3cd50*/  F2FP.BF16.PACK_AB R21, R13, R12 ;  /* 0x0000000c0d15723e */ /* 0x000fe200000010ff */
[----:B----4-:R-:W-:Y:S01]  /*3cd60*/  STL.64 [R1+0x3998], R26 ;  /* 0x0039981a01007387 */ /* 0x010fe20000100a00 */
[----:B---3--:R0:W-:Y:S03]  /*3cd70*/  STL.64 [R1+0x3990], R24 ;  /* 0x0039901801007387 */ /* 0x0081e60000100a00 */
[----:B0-----:R-:W5:Y:S01]  /*3cd80*/  LDL.LU R24, [R1+0x280] ;  /* 0x0002800001187983 */ /* 0x001f620000300800 */
[----:B------:R-:W5:Y:S02]  /*3cd90*/  LDL.LU R25, [R1+0x284] ;  /* 0x0002840001197983 */ /* 0x000f640000300800 */
[----:B------:R-:W5:Y:S02]  /*3cda0*/  LDL.LU R26, [R1+0x288] ;  /* 0x00028800011a7983 */ /* 0x000f640000300800 */
[----:B------:R-:W5:Y:S01]  /*3cdb0*/  LDL.LU R27, [R1+0x28c] ;  /* 0x00028c00011b7983 */ /* 0x000f620000300800 */
[----:B------:R-:W-:-:S02]  /*3cdc0*/  F2FP.BF16.PACK_AB R22, R9, R8 ;  /* 0x000000080916723e */ /* 0x000fc400000010ff */
[----:B------:R-:W-:Y:S01]  /*3cdd0*/  F2FP.BF16.PACK_AB R23, R3, R2 ;  /* 0x000000020317723e */ /* 0x000fe200000010ff */
[----:B------:R-:W3:Y:S01]  /*3cde0*/  LDL.64 R6, [R1+0x328] ;  /* 0x0003280001067983 */ /* 0x000ee20000100a00 */
[----:B------:R-:W4:Y:S02]  /*3cdf0*/  LDL.LU R16, [R1+0x1c0] ;  /* 0x0001c00001107983 */ /* 0x000f240000300800 */
[----:B------:R-:W4:Y:S02]  /*3ce00*/  LDL.LU R17, [R1+0x1c4] ;  /* 0x0001c40001117983 */ /* 0x000f240000300800 */
[----:B------:R-:W4:Y:S01]  /*3ce10*/  LDL.LU R18, [R1+0x1c8] ;  /* 0x0001c80001127983 */ /* 0x000f220000300800 */
[----:B------:R-:W4:Y:S01]  /*3ce20*/  LDL.LU R19, [R1+0x1cc] ;  /* 0x0001cc0001137983 */ /* 0x000f220000300800 */
[----:B------:R-:W4:Y:S01]  /*3ce30*/  LDL.64 R10, [R1+0x318] ;  /* 0x00031800010a7983 */ /* 0x000f220000100a00 */
[C---:B-----5:R-:W-:Y:S11]  /*3ce40*/  HMMA.16816.F32.BF16 R24, R20.reuse, R14, R24 ;  /* 0x0000000e1418723c */ /* 0x060ff60000041818 */
[----:B------:R-:W-:Y:S11]  /*3ce50*/  @!UPT UIADD3 URZ, URZ, URZ, URZ ;  /* 0x0000003f3f3ff290 */ /* 0x000ff6000fffe03f */
[----:B------:R-:W-:Y:S01]  /*3ce60*/  @!UPT UIADD3 URZ, URZ, URZ, URZ ;  /* 0x0000003f3f3ff290 */ /* 0x000fe2000fffe03f */
[----:B------:R-:W-:Y:S01]  /*3ce70*/  STL.64 [R1+0x280], R24 ;  /* 0x0002801801007387 */ /* 0x000fe20000100a00 */
[----:B------:R0:W-:Y:S03]  /*3ce80*/  STL.64 [R1+0x288], R26 ;  /* 0x0002881a01007387 */ /* 0x0001e60000100a00 */
[----:B0-----:R-:W5:Y:S01]  /*3ce90*/  LDL.LU.64 R26, [R1+0x3998] ;  /* 0x00399800011a7983 */ /* 0x001f620000300a00 */
[----:B------:R-:W5:Y:S02]  /*3cea0*/  LDL.LU.64 R24, [R1+0x3990] ;  /* 0x0039900001187983 */ /* 0x000f640000300a00 */
[----:B------:R0:W-:Y:S02]  /*3ceb0*/  STL [R1+0x37d4], R14 ;  /* 0x0037d40e01007387 */ /* 0x0001e40000100800 */
[----:B0-----:R-:W5:Y:S02]  /*3cec0*/  LDL.64 R14, [R1+0x3b8] ;  /* 0x0003b800010e7983 */ /* 0x001f640000100a00 */
[C---:B-----5:R-:W-:Y:S07]  /*3ced0*/  HMMA.16816.F32.BF16 R24, R20.reuse, R14, R24 ;  /* 0x0000000e1418723c */ /* 0x060fee0000041818 */
[----:B------:R-:W-:Y:S11]  /*3cee0*/  MOV R15, R14 ;  /* 0x0000000e000f7202 */ /* 0x000ff60000000f00 */
[----:B------:R-:W-:Y:S05]  /*3cef0*/  @!UPT UIADD3 URZ, URZ, URZ, URZ ;  /* 0x0000003f3f3ff290 */ /* 0x000fea000fffe03f */
        /* <DEDUP_REMOVED lines=25> */
[----:B------:R-:W-:Y:S11]  /*3d090*/  IMAD.MOV.U32 R14, RZ, RZ, R15 ;  /* 0x000000ffff0e7224 */ /* 0x000ff600078e000f */
        /* <DEDUP_REMOVED lines=31> */
[----:B------:R-:W5:Y:S01]  /*3d290*/  LDL.LU.64 R24, [R1+0x3920] ;  /* 0x0039200001187983 */ /* 0x000f620000300a00 */
[----:B---3--:R-:W-:Y:S01]  /*3d2a0*/  MOV R14, R7 ;  /* 0x00000007000e7202 */ /* 0x008fe20000000f00 */
[----:B------:R-:W-:Y:S04]  /*3d2b0*/  STL [R1+0x37f0], R15 ;  /* 0x0037f00f01007387 */ /* 0x000fe80000100800 */
[----:B------:R-:W-:Y:S01]  /*3d2c0*/  STL [R1+0x37f4], R14 ;  /* 0x0037f40e01007387 */ /* 0x000fe20000100800 */
[C---:B-----5:R-:W-:Y:S08]  /*3d2d0*/  HMMA.16816.F32.BF16 R24, R20.reuse, R6, R24 ;  /* 0x000000061418723c */ /* 0x060ff00000041818 */
[C---:B----4-:R-:W-:Y:S11]  /*3d2e0*/  HMMA.16816.F32.BF16 R4, R20.reuse, R10, R16 ;  /* 0x0000000a1404723c */ /* 0x050ff60000041810 */
[----:B------:R-:W-:Y:S04]  /*3d2f0*/  @!UPT UIADD3 URZ, URZ, URZ, URZ ;  /* 0x0000003f3f3ff290 */ /* 0x000fe8000fffe03f */
[----:B------:R0:W-:Y:S01]  /*3d300*/  STL.64 [R1+0x1d0], R24 ;  /* 0x0001d01801007387 */ /* 0x0001e20000100a00 */
[----:B------:R1:W-:Y:S03]  /*3d310*/  STL.64 [R1+0x1d8], R26 ;  /* 0x0001d81a01007387 */ /* 0x0003e60000100a00 */
[----:B0-----:R-:W3:Y:S04]  /*3d320*/  LDL.LU R24, [R1+0x530] ;  /* 0x0005300001187983 */ /* 0x001ee80000300800 */
[----:B------:R0:W-:Y:S02]  /*3d330*/  STL.64 [R1+0x1c0], R4 ;  /* 0x0001c00401007387 */ /* 0x0001e40000100a00 */
[----:B------:R4:W-:Y:S02]  /*3d340*/  STL.64 [R1+0x1c8], R6 ;  /* 0x0001c80601007387 */ /* 0x0009e40000100a00 */
[----:B------:R-:W3:Y:S01]  /*3d350*/  LDL.LU R25, [R1+0x534] ;  /* 0x0005340001197983 */ /* 0x000ee20000300800 */
[----:B-1----:R-:W5:Y:S01]  /*3d360*/  LDL.LU R26, [R1+0x538] ;  /* 0x00053800011a7983 */ /* 0x002f620000300800 */
[----:B------:R-:W5:Y:S02]  /*3d370*/  LDL.LU R27, [R1+0x53c] ;  /* 0x00053c00011b7983 */ /* 0x000f640000300800 */
[----:B------:R-:W2:Y:S02]  /*3d380*/  LDL.LU R16, [R1+0x580] ;  /* 0x0005800001107983 */ /* 0x000ea40000300800 */
[----:B------:R-:W2:Y:S01]  /*3d390*/  LDL.LU R17, [R1+0x584] ;  /* 0x0005840001117983 */ /* 0x000ea20000300800 */
[----:B------:R-:W2:Y:S01]  /*3d3a0*/  LDL.LU R18, [R1+0x588] ;  /* 0x0005880001127983 */ /* 0x000ea20000300800 */
[----:B------:R-:W2:Y:S03]  /*3d3b0*/  LDL.LU R19, [R1+0x58c] ;  /* 0x00058c0001137983 */ /* 0x000ea60000300800 */
[----:B0-----:R-:W2:Y:S01]  /*3d3c0*/  LDL.LU R4, [R1+0x590] ;  /* 0x0005900001047983 */ /* 0x001ea20000300800 */
[----:B------:R-:W2:Y:S02]  /*3d3d0*/  LDL.LU R5, [R1+0x594] ;  /* 0x0005940001057983 */ /* 0x000ea40000300800 */
[----:B----4-:R-:W4:Y:S02]  /*3d3e0*/  LDL.LU R6, [R1+0x598] ;  /* 0x0005980001067983 */ /* 0x010f240000300800 */
[----:B------:R-:W4:Y:S02]  /*3d3f0*/  LDL.LU R7, [R1+0x59c] ;  /* 0x00059c0001077983 */ /* 0x000f240000300800 */
[----:B----4-:R0:W-:Y:S01]  /*3d400*/  STL.64 [R1+0x38f8], R6 ;  /* 0x0038f80601007387 */ /* 0x0101e20000100a00 */
[----:B--2---:R-:W-:Y:S03]  /*3d410*/  STL.64 [R1+0x38f0], R4 ;  /* 0x0038f00401007387 */ /* 0x004fe60000100a00 */
[----:B0-----:R-:W2:Y:S04]  /*3d420*/  LDL R6, [R1+0x2f8] ;  /* 0x0002f80001067983 */ /* 0x001ea80000100800 */
[----:B------:R-:W2:Y:S04]  /*3d430*/  LDL R7, [R1+0x2fc] ;  /* 0x0002fc0001077983 */ /* 0x000ea80000100800 */
[----:B--2---:R0:W-:Y:S04]  /*3d440*/  STL.64 [R1+0x3908], R6 ;  /* 0x0039080601007387 */ /* 0x0041e80000100a00 */
[----:B0-----:R-:W2:Y:S01]  /*3d450*/  LDL.64 R6, [R1+0x308] ;  /* 0x0003080001067983 */ /* 0x001ea20000100a00 */
[----:B------:R0:W-:Y:S02]  /*3d460*/  STL.64 [R1+0x38e8], R18 ;  /* 0x0038e81201007387 */ /* 0x0001e40000100a00 */
[----:B------:R1:W-:Y:S01]  /*3d470*/  STL.64 [R1+0x38e0], R16 ;  /* 0x0038e01001007387 */ /* 0x0003e20000100a00 */
[----:B0-----:R-:W4:Y:S04]  /*3d480*/  LDL.LU.64 R18, [R1+0x2e8] ;  /* 0x0002e80001127983 */ /* 0x001f280000300a00 */
[----:B----4-:R0:W-:Y:S01]  /*3d490*/  STL.64 [R1+0x3900], R18 ;  /* 0x0039001201007387 */ /* 0x0101e20000100a00 */
[----:B-1----:R-:W4:Y:S02]  /*3d4a0*/  LDL.LU R16, [R1+0x5a0] ;  /* 0x0005a00001107983 */ /* 0x002f240000300800 */
[----:B------:R-:W4:Y:S01]  /*3d4b0*/  LDL.LU R17, [R1+0x5a4] ;  /* 0x0005a40001117983 */ /* 0x000f220000300800 */
[----:B0-----:R-:W2:Y:S01]  /*3d4c0*/  LDL.LU R18, [R1+0x5a8] ;  /* 0x0005a80001127983 */ /* 0x001ea20000300800 */
[----:B------:R-:W2:Y:S03]  /*3d4d0*/  LDL.LU R19, [R1+0x5ac] ;  /* 0x0005ac0001137983 */ /* 0x000ea60000300800 */
[----:B--2---:R-:W-:Y:S01]  /*3d4e0*/  STL.64 [R1+0x3918], R18 ;  /* 0x0039181201007387 */ /* 0x004fe20000100a00 */
[----:B----4-:R0:W-:Y:S03]  /*3d4f0*/  STL.64 [R1+0x3910], R16 ;  /* 0x0039101001007387 */ /* 0x0101e60000100a00 */
[----:B0-----:R-:W2:Y:S01]  /*3d500*/  LDL.LU R16, [R1+0x1b0] ;  /* 0x0001b00001107983 */ /* 0x001ea20000300800 */
[----:B------:R-:W2:Y:S02]  /*3d510*/  LDL.LU R17, [R1+0x1b4] ;  /* 0x0001b40001117983 */ /* 0x000ea40000300800 */
[----:B------:R-:W2:Y:S02]  /*3d520*/  LDL.LU R18, [R1+0x1b8] ;  /* 0x0001b80001127983 */ /* 0x000ea40000300800 */
[----:B------:R-:W2:Y:S01]  /*3d530*/  LDL.LU R19, [R1+0x1bc] ;  /* 0x0001bc0001137983 */ /* 0x000ea20000300800 */
[----:B-----5:R-:W-:Y:S01]  /*3d540*/  STL.64 [R1+0x3898], R26 ;  /* 0x0038981a01007387 */ /* 0x020fe20000100a00 */
[----:B---3--:R0:W-:Y:S03]  /*3d550*/  STL.64 [R1+0x3890], R24 ;  /* 0x0038901801007387 */ /* 0x0081e60000100a00 */
[----:B0-----:R-:W3:Y:S01]  /*3d560*/  LDL.LU R24, [R1+0x540] ;  /* 0x0005400001187983 */ /* 0x001ee20000300800 */
[----:B------:R-:W3:Y:S02]  /*3d570*/  LDL.LU R25, [R1+0x544] ;  /* 0x0005440001197983 */ /* 0x000ee40000300800 */
[----:B------:R-:W4:Y:S02]  /*3d580*/  LDL.LU R26, [R1+0x548] ;  /* 0x00054800011a7983 */ /* 0x000f240000300800 */
[----:B------:R-:W4:Y:S02]  /*3d590*/  LDL.LU R27, [R1+0x54c] ;  /* 0x00054c00011b7983 */ /* 0x000f240000300800 */
[----:B----4-:R0:W-:Y:S01]  /*3d5a0*/  STL.64 [R1+0x38a8], R26 ;  /* 0x0038a81a01007387 */ /* 0x0101e20000100a00 */
[----:B---3--:R1:W-:Y:S03]  /*3d5b0*/  STL.64 [R1+0x38a0], R24 ;  /* 0x0038a01801007387 */ /* 0x0083e60000100a00 */
[----:B0-----:R-:W3:Y:S04]  /*3d5c0*/  LDL.LU.64 R26, [R1+0x228] ;  /* 0x00022800011a7983 */ /* 0x001ee80000300a00 */
[----:B---3--:R0:W-:Y:S01]  /*3d5d0*/  STL.64 [R1+0x38b0], R26 ;  /* 0x0038b01a01007387 */ /* 0x0081e20000100a00 */
[----:B-1----:R-:W3:Y:S02]  /*3d5e0*/  LDL.LU R24, [R1+0x560] ;  /* 0x0005600001187983 */ /* 0x002ee40000300800 */
[----:B------:R-:W3:Y:S01]  /*3d5f0*/  LDL.LU R25, [R1+0x564] ;  /* 0x0005640001197983 */ /* 0x000ee20000300800 */
[----:B0-----:R-:W4:Y:S01]  /*3d600*/  LDL.LU R26, [R1+0x568] ;  /* 0x00056800011a7983 */ /* 0x001f220000300800 */
[----:B------:R-:W4:Y:S03]  /*3d610*/  LDL.LU R27, [R1+0x56c] ;  /* 0x00056c00011b7983 */ /* 0x000f260000300800 */
[----:B----4-:R0:W-:Y:S01]  /*3d620*/  STL.64 [R1+0x38c0], R26 ;  /* 0x0038c01a01007387 */ /* 0x0101e20000100a00 */
[----:B---3--:R-:W-:Y:S03]  /*3d630*/  STL.64 [R1+0x38b8], R24 ;  /* 0x0038b81801007387 */ /* 0x008fe60000100a00 */
[----:B0-----:R-:W3:Y:S01]  /*3d640*/  LDL.LU.64 R26, [R1+0x2b8] ;  /* 0x0002b800011a7983 */ /* 0x001ee20000300a00 */
[----:B------:R-:W-:Y:S01]  /*3d650*/  IMAD.MOV.U32 R15, RZ, RZ, R11 ;  /* 0x000000ffff0f7224 */ /* 0x000fe200078e000b */
[C---:B--2---:R-:W-:Y:S02]  /*3d660*/  HMMA.16816.F32.BF16 R16, R20.reuse, R6, R16 ;  /* 0x000000061410723c */ /* 0x044fe40000041810 */
[----:B---3--:R0:W-:Y:S04]  /*3d670*/  STL.64 [R1+0x38d0], R26 ;  /* 0x0038d01a01007387 */ /* 0x0081e80000100a00 */
[----:B0-----:R-:W2:Y:S01]  /*3d680*/  LDL.LU.64 R26, [R1+0x2c8] ;  /* 0x0002c800011a7983 */ /* 0x001ea20000300a00 */
[----:B------:R-:W3:Y:S02]  /*3d690*/  LDL.LU R12, [R1+0x5e0] ;  /* 0x0005e000010c7983 */ /* 0x000ee40000300800 */
[----:B------:R-:W4:Y:S01]  /*3d6a0*/  LDL.LU.64 R10, [R1+0x1a8] ;  /* 0x0001a800010a7983 */ /* 0x000f220000300a00 */
[----:B------:R-:W-:Y:S01]  /*3d6b0*/  MOV R14, R7 ;  /* 0x00000007000e7202 */ /* 0x000fe20000000f00 */
[----:B----4-:R0:W-:Y:S01]  /*3d6c0*/  STL.64 [R1+0x38c8], R10 ;  /* 0x0038c80a01007387 */ /* 0x0101e20000100a00 */
[----:B------:R-:W4:Y:S02]  /*3d6d0*/  LDL.LU R8, [R1+0x570] ;  /* 0x0005700001087983 */ /* 0x000f240000300800 */
[----:B------:R-:W4:Y:S01]  /*3d6e0*/  LDL.LU R9, [R1+0x574] ;  /* 0x0005740001097983 */ /* 0x000f220000300800 */
[----:B0-----:R-:W4:Y:S01]  /*3d6f0*/  LDL.LU R10, [R1+0x578] ;  /* 0x00057800010a7983 */ /* 0x001f220000300800 */
[----:B------:R-:W4:Y:S07]  /*3d700*/  LDL.LU R11, [R1+0x57c] ;  /* 0x00057c00010b7983 */ /* 0x000f2e0000300800 */
[----:B------:R-:W-:Y:S02]  /*3d710*/  STL.64 [R1+0x1b0], R16 ;  /* 0x0001b01001007387 */ /* 0x000fe40000100a00 */
[----:B------:R0:W-:Y:S02]  /*3d720*/  STL.64 [R1+0x1b8], R18 ;  /* 0x0001b81201007387 */ /* 0x0001e40000100a00 */
[----:B0-----:R-:W5:Y:S01]  /*3d730*/  LDL.LU.64 R18, [R1+0x3918] ;  /* 0x0039180001127983 */ /* 0x001f620000300a00 */
[----:B------:R-:W5:Y:S02]  /*3d740*/  LDL.LU.64 R16, [R1+0x3910] ;  /* 0x0039100001107983 */ /* 0x000f640000300a00 */
[----:B------:R-:W5:Y:S02]  /*3d750*/  LDL.LU.64 R6, [R1+0x3908] ;  /* 0x0039080001067983 */ /* 0x000f640000300a00 */
[C---:B-----5:R-:W-:Y:S01]  /*3d760*/  HMMA.16816.F32.BF16 R4, R20.reuse, R6, R16 ;  /* 0x000000061404723c */ /* 0x060fe20000041810 */
[----:B------:R-:W5:Y:S11]  /*3d770*/  LDL.LU.64 R18, [R1+0x3900] ;  /* 0x0039000001127983 */ /* 0x000f760000300a00 */
[----:B------:R-:W-:Y:S11]  /*3d780*/  @!UPT UIADD3 URZ, URZ, URZ, URZ ;  /* 0x0000003f3f3ff290 */ /* 0x000ff6000fffe03f */
[----:B------:R-:W-:Y:S01]  /*3d790*/  STL.64 [R1+0x6b0], R4 ;  /* 0x0006b00401007387 */ /* 0x000fe20000100a00 */
[----:B------:R0:W-:Y:S03]  /*3d7a0*/  STL.64 [R1+0x6b8], R6 ;  /* 0x0006b80601007387 */ /* 0x0001e60000100a00 */
[----:B0-----:R-:W5:Y:S01]  /*3d7b0*/  LDL.LU.64 R6, [R1+0x38f8] ;  /* 0x0038f80001067983 */ /* 0x001f620000300a00 */
[----:B------:R-:W5:Y:S02]  /*3d7c0*/  LDL.LU.64 R4, [R1+0x38f0] ;  /* 0x0038f00001047983 */ /* 0x000f640000300a00 */
[C---:B-----5:R-:W-:Y:S11]  /*3d7d0*/  HMMA.16816.F32.BF16 R4, R20.reuse, R18, R4 ;  /* 0x000000121404723c */ /* 0x060ff60000041804 */
[----:B------:R-:W-:Y:S11]  /*3d7e0*/  @!UPT UIADD3 URZ, URZ, URZ, URZ ;  /* 0x0000003f3f3ff290 */ /* 0x000ff6000fffe03f */
[----:B------:R-:W-:Y:S01]  /*3d7f0*/  @!UPT UIADD3 URZ, URZ, URZ, URZ ;  /* 0x0000003f3f3ff290 */ /* 0x000fe2000fffe03f */
[----:B------:R-:W-:Y:S01]  /*3d800*/  STL.64 [R1+0x6a0], R4 ;  /* 0x0006a00401007387 */ /* 0x000fe20000100a00 */
[----:B------:R0:W-:Y:S02]  /*3d810*/  STL.64 [R1+0x6a8], R6 ;  /* 0x0006a80601007387 */ /* 0x0001e40000100a00 */
[----:B0-----:R-:W-:Y:S01]  /*3d820*/  MOV R6, R18 ;  /* 0x0000001200067202 */ /* 0x001fe20000000f00 */
[----:B------:R-:W-:Y:S02]  /*3d830*/  IMAD.MOV.U32 R7, RZ, RZ, R19 ;  /* 0x000000ffff077224 */ /* 0x000fe400078e0013 */
[----:B------:R-:W5:Y:S01]  /*3d840*/  LDL.LU.64 R18, [R1+0x38e8] ;  /* 0x0038e80001127983 */ /* 0x000f620000300a00 */
[----:B------:R-:W5:Y:S01]  /*3d850*/  LDL.LU.64 R16, [R1+0x38e0] ;  /* 0x0038e00001107983 */ /* 0x000f620000300a00 */
[----:B--2---:R-:W-:Y:S01]  /*3d860*/  MOV R4, R27 ;  /* 0x0000001b00047202 */ /* 0x004fe20000000f00 */
[C---:B-----5:R-:W-:Y:S11]  /*3d870*/  HMMA.16816.F32.BF16 R16, R20.reuse, R26, R16 ;  /* 0x0000001a1410723c */ /* 0x060ff60000041810 */
[----:B------:R-:W-:Y:S11]  /*3d880*/  @!UPT UIADD3 URZ, URZ, URZ, URZ ;  /* 0x0000003f3f3ff290 */ /* 0x000ff6000fffe03f */
[----:B------:R-:W-:Y:S01]  /*3d890*/  @!UPT UIADD3 URZ, URZ, URZ, URZ ;  /* 0x0000003f3f3ff290 */ /* 0x000fe2000fffe03f */
[----:B------:R0:W-:Y:S01]  /*3d8a0*/  STL.64 [R1+0x690], R16 ;  /* 0x0006901001007387 */ /* 0x0001e20000100a00 */
[----:B------:R1:W-:Y:S01]  /*3d8b0*/  STL.64 [R1+0x698], R18 ;  /* 0x0006981201007387 */ /* 0x0003e20000100a00 */
[----:B0-----:R-:W-:Y:S02]  /*3d8c0*/  MOV R16, R26 ;  /* 0x0000001a00107202 */ /* 0x001fe40000000f00 */
[----:B-1----:R-:W2:Y:S01]  /*3d8d0*/  LDL.LU.64 R18, [R1+0x38d8] ;  /* 0x0038d80001127983 */ /* 0x002ea20000300a00 */
[----:B------:R-:W4:Y:S02]  /*3d8e0*/  LDL.LU.64 R26, [R1+0x38d0] ;  /* 0x0038d000011a7983 */ /* 0x000f240000300a00 */
[----:B------:R-:W-:Y:S01]  /*3d8f0*/  STL [R1+0x3610], R4 ;  /* 0x0036100401007387 */ /* 0x000fe20000100800 */
        /* <DEDUP_REMOVED lines=8> */
[----:B------:R-:W2:Y:S02]  /*3d980*/  LDL.LU.64 R26, [R1+0x38c0] ;  /* 0x0038c000011a7983 */ /* 0x000ea40000300a00 */
[----:B------:R-:W2:Y:S02]  /*3d990*/  LDL.LU.64 R24, [R1+0x38b8] ;  /* 0x0038b80001187983 */ /* 0x000ea40000300a00 */
[----:B------:R-:W5:Y:S01]  /*3d9a0*/  LDL.LU R13, [R1+0x5e4] ;  /* 0x0005e400010d7983 */ /* 0x000f620000300800 */
[----:B------:R-:W-:Y:S01]  /*3d9b0*/  STL [R1+0x3618], R17 ;  /* 0x0036181101007387 */ /* 0x000fe20000100800 */
[----:B------:R-:W-:Y:S01]  /*3d9c0*/  STL [R1+0x3614], R3 ;  /* 0x0036140301007387 */ /* 0x000fe20000100800 */
[C---:B--2---:R-:W-:Y:S11]  /*3d9d0*/  HMMA.16816.F32.BF16 R24, R20.reuse, R18, R24 ;  /* 0x000000121418723c */ /* 0x044ff60000041818 */
[----:B------:R-:W-:Y:S11]  /*3d9e0*/  @!UPT UIADD3 URZ, URZ, URZ, URZ ;  /* 0x0000003f3f3ff290 */ /* 0x000ff6000fffe03f */
[----:B------:R-:W-:Y:S01]  /*3d9f0*/  @!UPT UIADD3 URZ, URZ, URZ, URZ ;  /* 0x0000003f3f3ff290 */ /* 0x000fe2000fffe03f */
[----:B------:R-:W-:Y:S01]  /*3da00*/  STL.64 [R1+0x670], R24 ;  /* 0x0006701801007387 */ /* 0x000fe20000100a00 */
[----:B------:R0:W-:Y:S03]  /*3da10*/  STL.64 [R1+0x678], R26 ;  /* 0x0006781a01007387 */ /* 0x0001e60000100a00 */
[----:B0-----:R-:W2:Y:S01]  /*3da20*/  LDL.LU.64 R26, [R1+0x38b0] ;  /* 0x0038b000011a7983 */ /* 0x001ea20000300a00 */
[----:B------:R0:W-:Y:S02]  /*3da30*/  STL.64 [R1+0x35e8], R18 ;  /* 0x0035e81201007387 */ /* 0x0001e40000100a00 */
[----:B------:R-:W2:Y:S02]  /*3da40*/  LDL.LU R16, [R1+0x550] ;  /* 0x0005500001107983 */ /* 0x000ea40000300800 */
[----:B------:R-:W2:Y:S01]  /*3da50*/  LDL.LU R17, [R1+0x554] ;  /* 0x0005540001117983 */ /* 0x000ea20000300800 */
[----:B0-----:R-:W2:Y:S01]  /*3da60*/  LDL.LU R18, [R1+0x558] ;  /* 0x0005580001127983 */ /* 0x001ea20000300800 */
[----:B------:R-:W2:Y:S02]  /*3da70*/  LDL.LU R19, [R1+0x55c] ;  /* 0x00055c0001137983 */ /* 0x000ea40000300800 */
[C---:B--2---:R-:W-:Y:S11]  /*3da80*/  HMMA.16816.F32.BF16 R16, R20.reuse, R26, R16 ;  /* 0x0000001a1410723c */ /* 0x044ff60000041810 */
[----:B------:R-:W-:Y:S11]  /*3da90*/  @!UPT UIADD3 URZ, URZ, URZ, URZ ;  /* 0x0000003f3f3ff290 */ /* 0x000ff6000fffe03f */
[----:B------:R-:W-:Y:S01]  /*3daa0*/  @!UPT UIADD3 URZ, URZ, URZ, URZ ;  /* 0x0000003f3f3ff290 */ /* 0x000fe2000fffe03f */
[----:B------:R-:W-:Y:S01]  /*3dab0*/  STL.64 [R1+0x660], R16 ;  /* 0x0006601001007387 */ /* 0x000fe20000100a00 */
[----:B------:R0:W-:Y:S02]  /*3dac0*/  STL.64 [R1+0x668], R18 ;  /* 0x0006681201007387 */ /* 0x0001e40000100a00 */
[----:B0-----:R-:W-:Y:S01]  /*3dad0*/  IMAD.MOV.U32 R18, RZ, RZ, R27 ;  /* 0x000000ffff127224 */ /* 0x001fe200078e001b */
[----:B------:R-:W-:Y:S02]  /*3dae0*/  MOV R19, R26 ;  /* 0x0000001a00137202 */ /* 0x000fe40000000f00 */
[----:B------:R-:W2:Y:S01]  /*3daf0*/  LDL.LU.64 R26, [R1+0x38a8] ;  /* 0x0038a800011a7983 */ /* 0x000ea20000300a00 */
[----:B------:R-:W2:Y:S02]  /*3db00*/  LDL.LU.64 R24, [R1+0x38a0] ;  /* 0x0038a00001187983 */ /* 0x000ea40000300a00 */
[----:B------:R-:W-:Y:S02]  /*3db10*/  STL [R1+0x3620], R18 ;  /* 0x0036201201007387 */ /* 0x000fe40000100800 */
[----:B------:R0:W-:Y:S02]  /*3db20*/  STL [R1+0x361c], R19 ;  /* 0x00361c1301007387 */ /* 0x0001e40000100800 */
[----:B0-----:R-:W2:Y:S02]  /*3db30*/  LDL.LU.64 R18, [R1+0x218] ;  /* 0x0002180001127983 */ /* 0x001ea40000300a00 */
[----:B--2---:R-:W-:Y:S11]  /*3db40*/  HMMA.16816.F32.BF16 R24, R20, R18, R24 ;  /* 0x000000121418723c */ /* 0x004ff60000041818 */
[----:B------:R-:W-:Y:S11]  /*3db50*/  @!UPT UIADD3 URZ, URZ, URZ, URZ ;  /* 0x0000003f3f3ff290 */ /* 0x000ff6000fffe03f */
[----:B------:R-:W-:Y:S01]  /*3db60*/  @!UPT UIADD3 URZ, URZ, URZ, URZ ;  /* 0x0000003f3f3ff290 */ /* 0x000fe2000fffe03f */
[----:B------:R-:W-:Y:S01]  /*3db70*/  STL.64 [R1+0x650], R24 ;  /* 0x0006501801007387 */ /* 0x000fe20000100a00 */
[----:B------:R0:W-:Y:S03]  /*3db80*/  STL.64 [R1+0x658], R26 ;  /* 0x0006581a01007387 */ /* 0x0001e60000100a00 */
[----:B0-----:R-:W4:Y:S01]  /*3db90*/  LDL.LU.64 R26, [R1+0x3898] ;  /* 0x00389800011a7983 */ /* 0x001f220000300a00 */
[----:B------:R-:W4:Y:S01]  /*3dba0*/  LDL.LU.64 R24, [R1+0x3890] ;  /* 0x0038900001187983 */ /* 0x000f220000300a00 */
[----:B------:R-:W-:Y:S02]  /*3dbb0*/  MOV R16, R19 ;  /* 0x0000001300107202 */ /* 0x000fe40000000f00 */
[----:B------:R-:W-:-:S03]  /*3dbc0*/  MOV R4, R18 ;  /* 0x0000001200047202 */ /* 0x000fc60000000f00 */
[----:B------:R-:W-:Y:S02]  /*3dbd0*/  STL [R1+0x3628], R16 ;  /* 0x0036281001007387 */ /* 0x000fe40000100800 */
[----:B------:R-:W-:Y:S02]  /*3dbe0*/  STL [R1+0x3624], R4 ;  /* 0x0036240401007387 */ /* 0x000fe40000100800 */
[----:B------:R4:W-:Y:S02]  /*3dbf0*/  STL.64 [R1+0x3880], R6 ;  /* 0x0038800601007387 */ /* 0x0009e40000100a00 */
[----:B----4-:R-:W-:Y:S11]  /*3dc00*/  HMMA.16816.F32.BF16 R4, R20, R10, R24 ;  /* 0x0000000a1404723c */ /* 0x010ff60000041818 */
[----:B------:R-:W-:Y:S11]  /*3dc10*/  @!UPT UIADD3 URZ, URZ, URZ, URZ ;  /* 0x0000003f3f3ff290 */ /* 0x000ff6000fffe03f */
[----:B------:R-:W-:Y:S01]  /*3dc20*/  @!UPT UIADD3 URZ, URZ, URZ, URZ ;  /* 0x0000003f3f3ff290 */ /* 0x000fe2000fffe03f */
[----:B------:R-:W-:Y:S01]  /*3dc30*/  STL.64 [R1+0x700], R4 ;  /* 0x0007000401007387 */ /* 0x000fe20000100a00 */
[----:B------:R0:W-:Y:S02]  /*3dc40*/  STL.64 [R1+0x708], R6 ;  /* 0x0007080601007387 */ /* 0x0001e40000100a00 */
[----:B------:R-:W2:Y:S01]  /*3dc50*/  LDL.LU R8, [R1+0x5d0] ;  /* 0x0005d00001087983 */ /* 0x000ea20000300800 */
[----:B0-----:R-:W4:Y:S01]  /*3dc60*/  LDL.LU.64 R6, [R1+0x188] ;  /* 0x0001880001067983 */ /* 0x001f220000300a00 */
[----:B---3--:R-:W-:Y:S01]  /*3dc70*/  FFMA R0, R12, c[0x0][0x188], -R29 ;  /* 0x000062000c007a23 */ /* 0x008fe2000000081d */
[----:B------:R-:W-:Y:S01]  /*3dc80*/  MOV R3, R11 ;  /* 0x0000000b00037202 */ /* 0x000fe20000000f00 */
[----:B------:R-:W-:Y:S02]  /*3dc90*/  IMAD.MOV.U32 R17, RZ, RZ, R10 ;  /* 0x000000ffff117224 */ /* 0x000fe400078e000a */
[----:B------:R-:W-:-:S06]  /*3dca0*/  FMUL R2, R0, 1.4426950216293334961 ;  /* 0x3fb8aa3b00027820 */ /* 0x000fcc0000400000 */
[----:B------:R-:W0:Y:S01]  /*3dcb0*/  MUFU.EX2 R2, R2 ;  /* 0x0000000200027308 */ /* 0x000e220000000800 */
[----:B-----5:R-:W-:Y:S01]  /*3dcc0*/  FFMA R0, R13, c[0x0][0x188], -R29 ;  /* 0x000062000d007a23 */ /* 0x020fe2000000081d */
[----:B----4-:R1:W-:Y:S04]  /*3dcd0*/  STL.64 [R1+0x3888], R6 ;  /* 0x0038880601007387 */ /* 0x0103e80000100a00 */
[----:B-1----:R-:W3:Y:S01]  /*3dce0*/  LDL.LU.64 R6, [R1+0x198] ;  /* 0x0001980001067983 */ /* 0x002ee20000300a00 */
[----:B------:R-:W-:Y:S02]  /*3dcf0*/  STL [R1+0x3630], R3 ;  /* 0x0036300301007387 */ /* 0x000fe40000100800 */
[----:B------:R1:W-:Y:S02]  /*3dd00*/  STL [R1+0x362c], R17 ;  /* 0x00362c1101007387 */ /* 0x0003e40000100800 */
[----:B------:R-:W3:Y:S01]  /*3dd10*/  LDL.LU R16, [R1+0x520] ;  /* 0x0005200001107983 */ /* 0x000ee20000300800 */
[----:B-1----:R-:W3:Y:S01]  /*3dd20*/  LDL.LU R17, [R1+0x524] ;  /* 0x0005240001117983 */ /* 0x002ee20000300800 */
[----:B------:R-:W3:Y:S02]  /*3dd30*/  LDL.LU R18, [R1+0x528] ;  /* 0x0005280001127983 */ /* 0x000ee40000300800 */
[----:B------:R-:W3:Y:S02]  /*3dd40*/  LDL.LU R19, [R1+0x52c] ;  /* 0x00052c0001137983 */ /* 0x000ee40000300800 */
[----:B------:R-:W4:Y:S01]  /*3dd50*/  LDL.LU R9, [R1+0x5d4] ;  /* 0x0005d40001097983 */ /* 0x000f220000300800 */
[----:B------:R-:W5:Y:S01]  /*3dd60*/  LDL.LU R13, [R1+0x5e8] ;  /* 0x0005e800010d7983 */ /* 0x000f620000300800 */
[----:B0-----:R-:W-:Y:S02]  /*3dd70*/  STL [R1+0xb7c], R2 ;  /* 0x000b7c0201007387 */ /* 0x001fe40000100800 */
[----:B------:R-:W2:Y:S02]  /*3dd80*/  LDL.LU R24, [R1+0x4f0] ;  /* 0x0004f00001187983 */ /* 0x000ea40000300800 */
[----:B------:R-:W2:Y:S01]  /*3dd90*/  LDL.LU R25, [R1+0x4f4] ;  /* 0x0004f40001197983 */ /* 0x000ea20000300800 */
[----:B------:R-:W2:Y:S01]  /*3dda0*/  LDL.LU R26, [R1+0x4f8] ;  /* 0x0004f800011a7983 */ /* 0x000ea20000300800 */
[----:B------:R-:W2:Y:S01]  /*3ddb0*/  LDL.LU R27, [R1+0x4fc] ;  /* 0x0004fc00011b7983 */ /* 0x000ea20000300800 */
[----:B---3--:R-:W-:Y:S02]  /*3ddc0*/  HMMA.16816.F32.BF16 R16, R20, R6, R16 ;  /* 0x000000061410723c */ /* 0x008fe40000041810 */
[----:B--2---:R-:W-:Y:S01]  /*3ddd0*/  STL.64 [R1+0x3878], R26 ;  /* 0x0038781a01007387 */ /* 0x004fe20000100a00 */
[----:B------:R0:W-:Y:S03]  /*3dde0*/  STL.64 [R1+0x3870], R24 ;  /* 0x0038701801007387 */ /* 0x0001e60000100a00 */
[----:B0-----:R-:W2:Y:S01]  /*3ddf0*/  LDL.LU R24, [R1+0x500] ;  /* 0x0005000001187983 */ /* 0x001ea20000300800 */
[----:B------:R-:W2:Y:S02]  /*3de00*/  LDL.LU R25, [R1+0x504] ;  /* 0x0005040001197983 */ /* 0x000ea40000300800 */
[----:B------:R-:W2:Y:S02]  /*3de10*/  LDL.LU R26, [R1+0x508] ;  /* 0x00050800011a7983 */ /* 0x000ea40000300800 */
[----:B------:R-:W2:Y:S11]  /*3de20*/  LDL.LU R27, [R1+0x50c] ;  /* 0x00050c00011b7983 */ /* 0x000eb60000300800 */
[----:B------:R-:W-:Y:S01]  /*3de30*/  @!UPT UIADD3 URZ, URZ, URZ, URZ ;  /* 0x0000003f3f3ff290 */ /* 0x000fe2000fffe03f */
[----:B------:R-:W-:Y:S01]  /*3de40*/  STL.64 [R1+0x6f0], R16 ;  /* 0x0006f01001007387 */ /* 0x000fe20000100a00 */
[----:B------:R0:W-:Y:S02]  /*3de50*/  STL.64 [R1+0x6f8], R18 ;  /* 0x0006f81201007387 */ /* 0x0001e40000100a00 */
[----:B0-----:R-:W-:Y:S01]  /*3de60*/  MOV R18, R6 ;  /* 0x0000000600127202 */ /* 0x001fe20000000f00 */
[----:B------:R-:W-:Y:S02]  /*3de70*/  IMAD.MOV.U32 R19, RZ, RZ, R7 ;  /* 0x000000ffff137224 */ /* 0x000fe400078e0007 */
[----:B------:R-:W3:Y:S01]  /*3de80*/  LDL.LU.64 R6, [R1+0x3888] ;  /* 0x0038880001067983 */ /* 0x000ee20000300a00 */
[----:B------:R-:W2:Y:S02]  /*3de90*/  LDL.LU R12, [R1+0x5ec] ;  /* 0x0005ec00010c7983 */ /* 0x000ea40000300800 */
[----:B------:R0:W-:Y:S01]  /*3dea0*/  STL.64 [R1+0x3868], R14 ;  /* 0x0038680e01007387 */ /* 0x0001e20000100a00 */
[----:B--2---:R-:W-:Y:S01]  /*3deb0*/  STL [R1+0x3860], R12 ;  /* 0x0038600c01007387 */ /* 0x004fe20000100800 */
[----:B0-----:R-:W2:Y:S02]  /*3dec0*/  LDL.LU.64 R14, [R1+0x168] ;  /* 0x00016800010e7983 */ /* 0x001ea40000300a00 */
[----:B------:R-:W2:Y:S02]  /*3ded0*/  LDL.LU.64 R10, [R1+0x158] ;  /* 0x00015800010a7983 */ /* 0x000ea40000300a00 */
[----:B------:R-:W-:Y:S01]  /*3dee0*/  STL [R1+0x3638], R19 ;  /* 0x0036381301007387 */ /* 0x000fe20000100800 */
[----:B------:R0:W-:Y:S01]  /*3def0*/  STL [R1+0x3634], R18 ;  /* 0x0036341201007387 */ /* 0x0001e20000100800 */
[----:B------:R-:W2:Y:S02]  /*3df00*/  LDL.LU R16, [R1+0x510] ;  /* 0x0005100001107983 */ /* 0x000ea40000300800 */
[----:B------:R-:W2:Y:S01]  /*3df10*/  LDL.LU R17, [R1+0x514] ;  /* 0x0005140001117983 */ /* 0x000ea20000300800 */
[----:B0-----:R-:W2:Y:S01]  /*3df20*/  LDL.LU R18, [R1+0x518] ;  /* 0x0005180001127983 */ /* 0x001ea20000300800 */
[----:B------:R-:W2:Y:S02]  /*3df30*/  LDL.LU R19, [R1+0x51c] ;  /* 0x00051c0001137983 */ /* 0x000ea40000300800 */
[----:B------:R-:W-:-:S06]  /*3df40*/  FMUL R2, R0, 1.4426950216293334961 ;  /* 0x3fb8aa3b00027820 */ /* 0x000fcc0000400000 */
[----:B------:R-:W0:Y:S01]  /*3df50*/  MUFU.EX2 R2, R2 ;  /* 0x0000000200027308 */ /* 0x000e220000000800 */
[----:B---3--:R-:W-:Y:S01]  /*3df60*/  MOV R4, R7 ;  /* 0x0000000700047202 */ /* 0x008fe20000000f00 */
[----:B--2---:R-:W-:Y:S11]  /*3df70*/  HMMA.16816.F32.BF16 R16, R20, R6, R16 ;  /* 0x000000061410723c */ /* 0x004ff60000041810 */
[----:B------:R-:W-:Y:S11]  /*3df80*/  @!UPT UIADD3 URZ, URZ, URZ, URZ ;  /* 0x0000003f3f3ff290 */ /* 0x000ff6000fffe03f */
[----:B------:R-:W-:Y:S01]  /*3df90*/  @!UPT UIADD3 URZ, URZ, URZ, URZ ;  /* 0x0000003f3f3ff290 */ /* 0x000fe2000fffe03f */
[----:B------:R1:W-:Y:S01]  /*3dfa0*/  STL.64 [R1+0x6e0], R16 ;  /* 0x0006e01001007387 */ /* 0x0003e20000100a00 */
[----:B0-----:R-:W-:Y:S02]  /*3dfb0*/  STL [R1+0xb80], R2 ;  /* 0x000b800201007387 */ /* 0x001fe40000100800 */
[----:B------:R0:W-:Y:S01]  /*3dfc0*/  STL.64 [R1+0x6e8], R18 ;  /* 0x0006e81201007387 */ /* 0x0001e20000100a00 */
[----:B-1----:R-:W-:Y:S02]  /*3dfd0*/  MOV R16, R6 ;  /* 0x0000000600107202 */ /* 0x002fe40000000f00 */
[----:B------:R-:W2:Y:S01]  /*3dfe0*/  LDL.LU.64 R6, [R1+0x3880] ;  /* 0x0038800001067983 */ /* 0x000ea20000300a00 */
[----:B------:R-:W-:Y:S02]  /*3dff0*/  STL [R1+0x3640], R4 ;  /* 0x0036400401007387 */ /* 0x000fe40000100800 */
[----:B------:R-:W-:Y:S02]  /*3e000*/  STL [R1+0x363c], R16 ;  /* 0x00363c1001007387 */ /* 0x000fe40000100800 */
[----:B0-----:R-:W3:Y:S02]  /*3e010*/  LDL.LU.64 R18, [R1+0x178] ;  /* 0x0001780001127983 */ /* 0x001ee40000300a00 */
[----:B------:R-:W-:-:S04]  /*3e020*/  FFMA R0, R8, c[0x0][0x188], -R29 ;  /* 0x0000620008007a23 */ /* 0x000fc8000000081d */
[----:B------:R-:W-:-:S06]  /*3e030*/  FMUL R2, R0, 1.4426950216293334961 ;  /* 0x3fb8aa3b00027820 */ /* 0x000fcc0000400000 */
[----:B------:R-:W0:Y:S01]  /*3e040*/  MUFU.EX2 R2, R2 ;  /* 0x0000000200027308 */ /* 0x000e220000000800 */
[----:B------:R-:W-:Y:S01]  /*3e050*/  STL [R1+0x32c0], R29 ;  /* 0x0032c01d01007387 */ /* 0x000fe20000100800 */
[----:B---3--:R-:W-:Y:S11]  /*3e060*/  HMMA.16816.F32.BF16 R24, R20, R18, R24 ;  /* 0x000000121418723c */ /* 0x008ff60000041818 */
[----:B------:R-:W-:Y:S11]  /*3e070*/  @!UPT UIADD3 URZ, URZ, URZ, URZ ;  /* 0x0000003f3f3ff290 */ /* 0x000ff6000fffe03f */
[----:B------:R-:W-:Y:S01]  /*3e080*/  @!UPT UIADD3 URZ, URZ, URZ, URZ ;  /* 0x0000003f3f3ff290 */ /* 0x000fe2000fffe03f */
[----:B------:R-:W-:Y:S01]  /*3e090*/  STL.64 [R1+0x6d0], R24 ;  /* 0x0006d01801007387 */ /* 0x000fe20000100a00 */
[----:B0-----:R-:W-:Y:S02]  /*3e0a0*/  STL [R1+0xb84], R2 ;  /* 0x000b840201007387 */ /* 0x001fe40000100800 */
[----:B------:R0:W-:Y:S02]  /*3e0b0*/  STL.64 [R1+0x6d8], R26 ;  /* 0x0006d81a01007387 */ /* 0x0001e40000100a00 */
[----:B0-----:R-:W3:Y:S01]  /*3e0c0*/  LDL.LU.64 R26, [R1+0x3878] ;  /* 0x00387800011a7983 */ /* 0x001ee20000300a00 */
[----:B------:R-:W3:Y:S02]  /*3e0d0*/  LDL.LU.64 R24, [R1+0x3870] ;  /* 0x0038700001187983 */ /* 0x000ee40000300a00 */
[----:B----4-:R-:W-:-:S04]  /*3e0e0*/  FFMA R0, R9, c[0x0][0x188], -R29 ;  /* 0x0000620009007a23 */ /* 0x010fc8000000081d */
[----:B------:R-:W-:-:S06]  /*3e0f0*/  FMUL R2, R0, 1.4426950216293334961 ;  /* 0x3fb8aa3b00027820 */ /* 0x000fcc0000400000 */
[----:B------:R-:W0:Y:S01]  /*3e100*/  MUFU.EX2 R2, R2 ;  /* 0x0000000200027308 */ /* 0x000e220000000800 */
[----:B------:R-:W-:Y:S01]  /*3e110*/  MOV R17, R19 ;  /* 0x0000001300117202 */ /* 0x000fe20000000f00 */
[----:B------:R-:W-:Y:S01]  /*3e120*/  IMAD.MOV.U32 R3, RZ, RZ, R18 ;  /* 0x000000ffff037224 */ /* 0x000fe200078e0012 */
[----:B------:R-:W-:Y:S01]  /*3e130*/  MOV R19, R14 ;  /* 0x0000000e00137202 */ /* 0x000fe20000000f00 */
[----:B------:R-:W-:Y:S02]  /*3e140*/  IMAD.MOV.U32 R18, RZ, RZ, R15 ;  /* 0x000000ffff127224 */ /* 0x000fe400078e000f */
[----:B------:R-:W-:Y:S01]  /*3e150*/  STL [R1+0x3648], R17 ;  /* 0x0036481101007387 */ /* 0x000fe20000100800 */
[----:B------:R-:W-:Y:S02]  /*3e160*/  STL [R1+0x3644], R3 ;  /* 0x0036440301007387 */ /* 0x000fe40000100800 */
[----:B-----5:R-:W-:Y:S01]  /*3e170*/  FFMA R0, R13, c[0x0][0x188], -R28 ;  /* 0x000062000d007a23 */ /* 0x020fe2000000081c */
[----:B0-----:R-:W-:Y:S01]  /*3e180*/  STL [R1+0xb88], R2 ;  /* 0x000b880201007387 */ /* 0x001fe20000100800 */
[----:B---3--:R-:W-:Y:S03]  /*3e190*/  HMMA.16816.F32.BF16 R24, R20, R14, R24 ;  /* 0x0000000e1418723c */ /* 0x008fe60000041818 */
[----:B------:R-:W3:Y:S01]  /*3e1a0*/  LDL.LU.64 R14, [R1+0x3868] ;  /* 0x00386800010e7983 */ /* 0x000ee20000300a00 */
[----:B------:R-:W4:Y:S11]  /*3e1b0*/  LDL.LU R12, [R1+0x3860] ;  /* 0x00386000010c7983 */ /* 0x000f360000300800 */
[----:B------:R-:W-:Y:S09]  /*3e1c0*/  @!UPT UIADD3 URZ, URZ, URZ, URZ ;  /* 0x0000003f3f3ff290 */ /* 0x000ff2000fffe03f */
[----:B------:R-:W-:Y:S01]  /*3e1d0*/  MOV R29, R27 ;  /* 0x0000001b001d7202 */ /* 0x000fe20000000f00 */
[----:B------:R0:W-:Y:S01]  /*3e1e0*/  STL.64 [R1+0x6c0], R24 ;  /* 0x0006c01801007387 */ /* 0x0001e20000100a00 */
[----:B------:R-:W-:Y:S02]  /*3e1f0*/  STL [R1+0x6c8], R26 ;  /* 0x0006c81a01007387 */ /* 0x000fe40000100800 */
[----:B------:R-:W5:Y:S01]  /*3e200*/  LDL.LU R13, [R1+0x5d8] ;  /* 0x0005d800010d7983 */ /* 0x000f620000300800 */
[----:B------:R-:W-:Y:S04]  /*3e210*/  STL [R1+0x3428], R29 ;  /* 0x0034281d01007387 */ /* 0x000fe80000100800 */
[----:B0-----:R-:W2:Y:S01]  /*3e220*/  LDL.LU R25, [R1+0x5dc] ;  /* 0x0005dc0001197983 */ /* 0x001ea20000300800 */
[----:B------:R-:W-:-:S06]  /*3e230*/  FMUL R2, R0, 1.4426950216293334961 ;  /* 0x3fb8aa3b00027820 */ /* 0x000fcc0000400000 */
[----:B------:R-:W0:Y:S01]  /*3e240*/  MUFU.EX2 R2, R2 ;  /* 0x0000000200027308 */ /* 0x000e220000000800 */
[----:B--2---:R1:W-:Y:S01]  /*3e250*/  STL [R1+0x3850], R25 ;  /* 0x0038501901007387 */ /* 0x0043e20000100800 */
[----:B0-----:R-:W-:Y:S02]  /*3e260*/  STL [R1+0xb70], R2 ;  /* 0x000b700201007387 */ /* 0x001fe40000100800 */
[----:B------:R-:W2:Y:S01]  /*3e270*/  LDL.LU R24, [R1+0x4e0] ;  /* 0x0004e00001187983 */ /* 0x000ea20000300800 */
[----:B-1----:R-:W2:Y:S01]  /*3e280*/  LDL.LU R25, [R1+0x4e4] ;  /* 0x0004e40001197983 */ /* 0x002ea20000300800 */
[----:B------:R-:W2:Y:S02]  /*3e290*/  LDL.LU R26, [R1+0x4e8] ;  /* 0x0004e800011a7983 */ /* 0x000ea40000300800 */
[----:B------:R-:W2:Y:S01]  /*3e2a0*/  LDL.LU R27, [R1+0x4ec] ;  /* 0x0004ec00011b7983 */ /* 0x000ea20000300800 */
[----:B------:R-:W-:Y:S01]  /*3e2b0*/  MOV R4, R10 ;  /* 0x0000000a00047202 */ /* 0x000fe20000000f00 */
[----:B------:R-:W-:Y:S01]  /*3e2c0*/  IMAD.MOV.U32 R16, RZ, RZ, R11 ;  /* 0x000000ffff107224 */ /* 0x000fe200078e000b */
[----:B--2---:R-:W-:Y:S01]  /*3e2d0*/  HMMA.16816.F32.BF16 R24, R20, R10, R24 ;  /* 0x0000000a1418723c */ /* 0x004fe20000041818 */
[----:B------:R-:W2:Y:S11]  /*3e2e0*/  LDL.LU.64 R10, [R1+0x3858] ;  /* 0x00385800010a7983 */ /* 0x000eb60000300a00 */
[----:B------:R-:W-:Y:S11]  /*3e2f0*/  @!UPT UIADD3 URZ, URZ, URZ, URZ ;  /* 0x0000003f3f3ff290 */ /* 0x000ff6000fffe03f */
[----:B------:R-:W-:Y:S01]  /*3e300*/  @!UPT UIADD3 URZ, URZ, URZ, URZ ;  /* 0x0000003f3f3ff290 */ /* 0x000fe2000fffe03f */
[----:B------:R-:W-:Y:S01]  /*3e310*/  MOV R9, R25 ;  /* 0x0000001900097202 */ /* 0x000fe20000000f00 */
[----:B------:R-:W-:Y:S01]  /*3e320*/  IMAD.MOV.U32 R8, RZ, RZ, R26 ;  /* 0x000000ffff087224 */ /* 0x000fe200078e001a */
[----:B------:R-:W2:Y:S01]  /*3e330*/  LDL.LU R25, [R1+0x3850] ;  /* 0x0038500001197983 */ /* 0x000ea20000300800 */
[----:B------:R-:W-:Y:S01]  /*3e340*/  STL [R1+0x3770], R4 ;  /* 0x0037700401007387 */ /* 0x000fe20000100800 */
[----:B------:R-:W-:Y:S01]  /*3e350*/  MOV R5, R27 ;  /* 0x0000001b00057202 */ /* 0x000fe20000000f00 */
[----:B------:R-:W2:Y:S01]  /*3e360*/  LDL.LU R26, [R1+0x18] ;  /* 0x00001800011a7983 */ /* 0x000ea20000300800 */
[----:B------:R-:W2:Y:S01]  /*3e370*/  LDL.LU R27, [R1+0x1c] ;  /* 0x00001c00011b7983 */ /* 0x000ea20000300800 */
[----:B----4-:R-:W-:Y:S01]  /*3e380*/  FFMA R0, R12, c[0x0][0x188], -R28 ;  /* 0x000062000c007a23 */ /* 0x010fe2000000081c */
[----:B------:R-:W-:Y:S02]  /*3e390*/  MOV R12, R24 ;  /* 0x00000018000c7202 */ /* 0x000fe40000000f00 */
[----:B--2---:R-:W-:Y:S01]  /*3e3a0*/  STL.64 [R1+0x3840], R26 ;  /* 0x0038401a01007387 */ /* 0x004fe20000100a00 */
[----:B------:R0:W-:Y:S02]  /*3e3b0*/  STL [R1+0x3838], R25 ;  /* 0x0038381901007387 */ /* 0x0001e40000100800 */
[----:B------:R-:W2:Y:S01]  /*3e3c0*/  LDL.LU R24, [R1+0x4d0] ;  /* 0x0004d00001187983 */ /* 0x000ea20000300800 */
[----:B0-----:R-:W2:Y:S01]  /*3e3d0*/  LDL.LU R25, [R1+0x4d4] ;  /* 0x0004d40001197983 */ /* 0x001ea20000300800 */
[----:B------:R-:W2:Y:S02]  /*3e3e0*/  LDL.LU R26, [R1+0x4d8] ;  /* 0x0004d800011a7983 */ /* 0x000ea40000300800 */
[----:B------:R-:W2:Y:S02]  /*3e3f0*/  LDL.LU R27, [R1+0x4dc] ;  /* 0x0004dc00011b7983 */ /* 0x000ea40000300800 */
[----:B------:R-:W-:Y:S01]  /*3e400*/  STL [R1+0x322c], R8 ;  /* 0x00322c0801007387 */ /* 0x000fe20000100800 */
[----:B------:R-:W-:Y:S01]  /*3e410*/  STL [R1+0x3228], R9 ;  /* 0x0032280901007387 */ /* 0x000fe20000100800 */
[----:B------:R0:W-:Y:S03]  /*3e420*/  STL.64 [R1+0x3830], R10 ;  /* 0x0038300a01007387 */ /* 0x0001e60000100a00 */
[----:B0-----:R-:W4:Y:S04]  /*3e430*/  LDL.LU.64 R10, [R1+0x128] ;  /* 0x00012800010a7983 */ /* 0x001f280000300a00 */
[----:B----4-:R0:W-:Y:S04]  /*3e440*/  STL.64 [R1+0x3848], R10 ;  /* 0x0038480a01007387 */ /* 0x0101e80000100a00 */
[----:B0-----:R-:W2:Y:S01]  /*3e450*/  LDL.LU.64 R10, [R1+0x138] ;  /* 0x00013800010a7983 */ /* 0x001ea20000300a00 */
[----:B------:R-:W-:-:S04]  /*3e460*/  FMUL R2, R0, 1.4426950216293334961 ;  /* 0x3fb8aa3b00027820 */ /* 0x000fc80000400000 */
[----:B------:R-:W0:Y:S01]  /*3e470*/  MUFU.EX2 R3, R2 ;  /* 0x0000000200037308 */ /* 0x000e220000000800 */
[----:B------:R-:W-:Y:S01]  /*3e480*/  STL [R1+0x3224], R12 ;  /* 0x0032240c01007387 */ /* 0x000fe20000100800 */
[----:B------:R-:W-:Y:S02]  /*3e490*/  STL [R1+0x3220], R5 ;  /* 0x0032200501007387 */ /* 0x000fe40000100800 */
[----:B-----5:R-:W-:Y:S01]  /*3e4a0*/  FFMA R0, R13, c[0x0][0x188], -R28 ;  /* 0x000062000d007a23 */ /* 0x020fe2000000081c */
[----:B0-----:R0:W-:Y:S01]  /*3e4b0*/  STL [R1+0xb6c], R3 ;  /* 0x000b6c0301007387 */ /* 0x0011e20000100800 */
[----:B--2---:R-:W-:Y:S01]  /*3e4c0*/  HMMA.16816.F32.BF16 R24, R20, R10, R24 ;  /* 0x0000000a1418723c */ /* 0x004fe20000041818 */
[----:B------:R-:W-:Y:S01]  /*3e4d0*/  MOV R17, R10 ;  /* 0x0000000a00117202 */ /* 0x000fe20000000f00 */
[----:B0-----:R-:W-:Y:S02]  /*3e4e0*/  IMAD.MOV.U32 R3, RZ, RZ, R11 ;  /* 0x000000ffff037224 */ /* 0x001fe400078e000b */
[----:B------:R-:W2:Y:S11]  /*3e4f0*/  LDL.LU.64 R10, [R1+0x3848] ;  /* 0x00384800010a7983 */ /* 0x000eb60000300a00 */
[----:B------:R-:W-:Y:S08]  /*3e500*/  @!UPT UIADD3 URZ, URZ, URZ, URZ ;  /* 0x0000003f3f3ff290 */ /* 0x000ff0000fffe03f */
[----:B------:R-:W-:Y:S01]  /*3e510*/  STL [R1+0x804], R25 ;  /* 0x0008041901007387 */ /* 0x000fe20000100800 */
[----:B------:R0:W-:Y:S01]  /*3e520*/  STL [R1+0x808], R26 ;  /* 0x0008081a01007387 */ /* 0x0001e20000100800 */
[----:B------:R-:W-:Y:S02]  /*3e530*/  MOV R13, R27 ;  /* 0x0000001b000d7202 */ /* 0x000fe40000000f00 */
[----:B------:R-:W-:Y:S01]  /*3e540*/  MOV R5, R24 ;  /* 0x0000001800057202 */ /* 0x000fe20000000f00 */
[----:B0-----:R-:W4:Y:S01]  /*3e550*/  LDL.LU.64 R26, [R1+0x3840] ;  /* 0x00384000011a7983 */ /* 0x001f220000300a00 */
[----:B------:R-:W5:Y:S02]  /*3e560*/  LDL.LU R25, [R1+0x3838] ;  /* 0x0038380001197983 */ /* 0x000f640000300800 */
[----:B------:R-:W-:Y:S02]  /*3e570*/  STL [R1+0x3774], R3 ;  /* 0x0037740301007387 */ /* 0x000fe40000100800 */
[----:B------:R0:W-:Y:S01]  /*3e580*/  STL.64 [R1+0x3658], R18 ;  /* 0x0036581201007387 */ /* 0x0001e20000100a00 */
[----:B------:R1:W-:Y:S01]  /*3e590*/  STL.64 [R1+0x3650], R16 ;  /* 0x0036501001007387 */ /* 0x0003e20000100a00 */
[----:B------:R-:W-:Y:S02]  /*3e5a0*/  STL [R1+0x3234], R5 ;  /* 0x0032340501007387 */ /* 0x000fe40000100800 */
[----:B------:R-:W-:Y:S01]  /*3e5b0*/  STL [R1+0x3230], R13 ;  /* 0x0032300d01007387 */ /* 0x000fe20000100800 */
[----:B0-----:R-:W2:Y:S04]  /*3e5c0*/  LDL.LU.64 R18, [R1+0x108] ;  /* 0x0001080001127983 */ /* 0x001ea80000300a00 */
[----:B--2---:R0:W-:Y:S01]  /*3e5d0*/  STL.64 [R1+0x3808], R18 ;  /* 0x0038081201007387 */ /* 0x0041e20000100a00 */
        /* <DEDUP_REMOVED lines=8> */
[----:B------:R-:W2:Y:S02]  /*3e660*/  LDL.LU R18, [R1+0x4c8] ;  /* 0x0004c80001127983 */ /* 0x000ea40000300800 */
[----:B------:R-:W2:Y:S02]  /*3e670*/  LDL.LU R19, [R1+0x4cc] ;  /* 0x0004cc0001137983 */ /* 0x000ea40000300800 */
[----:B------:R-:W-:-:S04]  /*3e680*/  FMUL R2, R0, 1.4426950216293334961 ;  /* 0x3fb8aa3b00027820 */ /* 0x000fc80000400000 */
[----:B------:R0:W1:Y:S01]  /*3e690*/  MUFU.EX2 R4, R2 ;  /* 0x0000000200047308 */ /* 0x0000620000000800 */
[----:B------:R-:W-:Y:S01]  /*3e6a0*/  STL [R1+0x342c], R28 ;  /* 0x00342c1c01007387 */ /* 0x000fe20000100800 */
[----:B------:R-:W-:Y:S01]  /*3e6b0*/  IMAD.MOV.U32 R24, RZ, RZ, R10 ;  /* 0x000000ffff187224 */ /* 0x000fe200078e000a */
[----:B0-----:R-:W-:Y:S01]  /*3e6c0*/  MOV R2, R11 ;  /* 0x0000000b00027202 */ /* 0x001fe20000000f00 */
[----:B--2---:R-:W-:Y:S01]  /*3e6d0*/  HMMA.16816.F32.BF16 R16, R20, R10, R16 ;  /* 0x0000000a1410723c */ /* 0x004fe20000041810 */
[----:B------:R-:W2:Y:S11]  /*3e6e0*/  LDL.LU.64 R10, [R1+0x3830] ;  /* 0x00383000010a7983 */ /* 0x000eb60000300a00 */
[----:B------:R-:W-:Y:S11]  /*3e6f0*/  @!UPT UIADD3 URZ, URZ, URZ, URZ ;  /* 0x0000003f3f3ff290 */ /* 0x000ff6000fffe03f */
[----:B------:R-:W-:Y:S01]  /*3e700*/  @!UPT UIADD3 URZ, URZ, URZ, URZ ;  /* 0x0000003f3f3ff290 */ /* 0x000fe2000fffe03f */
[----:B------:R-:W-:Y:S02]  /*3e710*/  MOV R9, R18 ;  /* 0x0000001200097202 */ /* 0x000fe40000000f00 */
[----:B------:R-:W-:Y:S02]  /*3e720*/  MOV R12, R19 ;  /* 0x00000013000c7202 */ /* 0x000fe40000000f00 */
[----:B------:R-:W-:Y:S01]  /*3e730*/  MOV R13, R16 ;  /* 0x00000010000d7202 */ /* 0x000fe20000000f00 */
[----:B------:R-:W-:Y:S01]  /*3e740*/  IMAD.MOV.U32 R8, RZ, RZ, R17 ;  /* 0x000000ffff087224 */ /* 0x000fe200078e0011 */
[----:B------:R-:W2:Y:S01]  /*3e750*/  LDL.LU.64 R18, [R1+0x3828] ;  /* 0x0038280001127983 */ /* 0x000ea20000300a00 */
[----:B------:R-:W2:Y:S02]  /*3e760*/  LDL.LU.64 R16, [R1+0x3820] ;  /* 0x0038200001107983 */ /* 0x000ea40000300a00 */
[----:B-1----:R-:W-:Y:S02]  /*3e770*/  STL [R1+0xb74], R4 ;  /* 0x000b740401007387 */ /* 0x002fe40000100800 */
[----:B------:R0:W-:Y:S01]  /*3e780*/  STL.64 [R1+0x3818], R6 ;  /* 0x0038180601007387 */ /* 0x0001e20000100a00 */
[----:B------:R1:W-:Y:S04]  /*3e790*/  STL [R1+0x3810], R4 ;  /* 0x0038100401007387 */ /* 0x0003e80000100800 */
[----:B0-----:R-:W2:Y:S01]  /*3e7a0*/  LDL.LU.64 R6, [R1+0x118] ;  /* 0x0001180001067983 */ /* 0x001ea20000300a00 */
[----:B-----5:R-:W-:-:S02]  /*3e7b0*/  FFMA R0, R25, c[0x0][0x188], -R28 ;  /* 0x0000620019007a23 */ /* 0x020fc4000000081c */
[----:B------:R-:W-:Y:S02]  /*3e7c0*/  STL [R1+0x3240], R8 ;  /* 0x0032400801007387 */ /* 0x000fe40000100800 */
[----:B------:R-:W-:Y:S01]  /*3e7d0*/  FMUL R0, R0, 1.4426950216293334961 ;  /* 0x3fb8aa3b00007820 */ /* 0x000fe20000400000 */
[----:B------:R-:W-:Y:S01]  /*3e7e0*/  STL [R1+0x323c], R9 ;  /* 0x00323c0901007387 */ /* 0x000fe20000100800 */
[----:B------:R0:W-:Y:S02]  /*3e7f0*/  STL [R1+0x3238], R12 ;  /* 0x0032380c01007387 */ /* 0x0001e40000100800 */
[----:B------:R5:W0:Y:S01]  /*3e800*/  MUFU.EX2 R3, R0 ;  /* 0x0000000000037308 */ /* 0x000a220000000800 */
[C---:B--2---:R-:W-:Y:S01]  /*3e810*/  HMMA.16816.F32.BF16 R16, R20.reuse, R6, R16 ;  /* 0x000000061410723c */ /* 0x044fe20000041810 */
[----:B------:R-:W-:Y:S01]  /*3e820*/  IMAD.MOV.U32 R25, RZ, RZ, R6 ;  /* 0x000000ffff197224 */ /* 0x000fe200078e0006 */
[----:B-----5:R-:W-:Y:S02]  /*3e830*/  MOV R0, R7 ;  /* 0x0000000700007202 */ /* 0x020fe40000000f00 */
[----:B------:R-:W2:Y:S01]  /*3e840*/  LDL.LU.64 R6, [R1+0x3818] ;  /* 0x0038180001067983 */ /* 0x000ea20000300a00 */
[----:B-1----:R-:W5:Y:S11]  /*3e850*/  LDL.LU R4, [R1+0x3810] ;  /* 0x0038100001047983 */ /* 0x002f760000300800 */
[----:B------:R-:W-:Y:S08]  /*3e860*/  @!UPT UIADD3 URZ, URZ, URZ, URZ ;  /* 0x0000003f3f3ff290 */ /* 0x000ff0000fffe03f */
[----:B0-----:R-:W-:Y:S02]  /*3e870*/  MOV R12, R18 ;  /* 0x00000012000c7202 */ /* 0x001fe40000000f00 */
[----:B------:R-:W-:Y:S02]  /*3e880*/  MOV R5, R19 ;  /* 0x0000001300057202 */ /* 0x000fe40000000f00 */
[----:B------:R-:W2:Y:S01]  /*3e890*/  LDL.LU.64 R18, [R1+0x3808] ;  /* 0x0038080001127983 */ /* 0x000ea20000300a00 */
[----:B----4-:R-:W-:Y:S02]  /*3e8a0*/  STL.64 [R1+0x3800], R26 ;  /* 0x0038001a01007387 */ /* 0x010fe40000100a00 */
[----:B------:R0:W-:Y:S02]  /*3e8b0*/  STL.64 [R1+0x37f8], R24 ;  /* 0x0037f81801007387 */ /* 0x0001e40000100a00 */
[----:B0-----:R-:W2:Y:S01]  /*3e8c0*/  LDL.LU R24, [R1+0x4a0] ;  /* 0x0004a00001187983 */ /* 0x001ea20000300800 */
[----:B------:R-:W2:Y:S02]  /*3e8d0*/  LDL.LU R25, [R1+0x4a4] ;  /* 0x0004a40001197983 */ /* 0x000ea40000300800 */
[----:B------:R-:W2:Y:S02]  /*3e8e0*/  LDL.LU R26, [R1+0x4a8] ;  /* 0x0004a800011a7983 */ /* 0x000ea40000300800 */
[----:B------:R-:W2:Y:S01]  /*3e8f0*/  LDL.LU R27, [R1+0x4ac] ;  /* 0x0004ac00011b7983 */ /* 0x000ea20000300800 */
[----:B------:R-:W-:Y:S01]  /*3e900*/  MOV R8, R16 ;  /* 0x0000001000087202 */ /* 0x000fe20000000f00 */
[----:B------:R-:W-:Y:S01]  /*3e910*/  IMAD.MOV.U32 R9, RZ, RZ, R17 ;  /* 0x000000ffff097224 */ /* 0x000fe200078e0011 */
[----:B------:R-:W-:Y:S04]  /*3e920*/  STL.64 [R1+0x37a8], R10 ;  /* 0x0037a80a01007387 */ /* 0x000fe80000100a00 */
[----:B------:R0:W-:Y:S04]  /*3e930*/  STL.64 [R1+0x37a0], R8 ;  /* 0x0037a00801007387 */ /* 0x0001e80000100a00 */
[----:B0-----:R-:W4:Y:S01]  /*3e940*/  LDL.LU R8, [R1+0x490] ;  /* 0x0004900001087983 */ /* 0x001f220000300800 */
[----:B------:R-:W4:Y:S02]  /*3e950*/  LDL.LU R9, [R1+0x494] ;  /* 0x0004940001097983 */ /* 0x000f240000300800 */
[----:B------:R-:W4:Y:S02]  /*3e960*/  LDL.LU R10, [R1+0x498] ;  /* 0x00049800010a7983 */ /* 0x000f240000300800 */
[----:B------:R-:W4:Y:S01]  /*3e970*/  LDL.LU R11, [R1+0x49c] ;  /* 0x00049c00010b7983 */ /* 0x000f220000300800 */
[----:B------:R-:W-:Y:S01]  /*3e980*/  STL [R1+0xb78], R3 ;  /* 0x000b780301007387 */ /* 0x000fe20000100800 */
[----:B------:R-:W-:Y:S01]  /*3e990*/  STL [R1+0x3430], R5 ;  /* 0x0034300501007387 */ /* 0x000fe20000100800 */
[----:B--2---:R-:W-:Y:S01]  /*3e9a0*/  HMMA.16816.F32.BF16 R24, R20, R18, R24 ;  /* 0x000000121418723c */ /* 0x004fe20000041818 */
[----:B------:R-:W-:Y:S01]  /*3e9b0*/  IMAD.MOV.U32 R29, RZ, RZ, R18 ;  /* 0x000000ffff1d7224 */ /* 0x000fe200078e0012 */
[----:B------:R-:W-:Y:S11]  /*3e9c0*/  MOV R28, R19 ;  /* 0x00000013001c7202 */ /* 0x000ff60000000f00 */
[----:B------:R-:W-:Y:S10]  /*3e9d0*/  @!UPT UIADD3 URZ, URZ, URZ, URZ ;  /* 0x0000003f3f3ff290 */ /* 0x000ff4000fffe03f */
[----:B------:R-:W-:Y:S01]  /*3e9e0*/  STL.64 [R1+0x7c0], R24 ;  /* 0x0007c01801007387 */ /* 0x000fe20000100a00 */
[----:B------:R0:W-:Y:S03]  /*3e9f0*/  STL.64 [R1+0x7c8], R26 ;  /* 0x0007c81a01007387 */ /* 0x0001e60000100a00 */
[----:B0-----:R-:W4:Y:S01]  /*3ea00*/  LDL.LU.64 R26, [R1+0x3800] ;  /* 0x00380000011a7983 */ /* 0x001f220000300a00 */
[----:B------:R-:W2:Y:S02]  /*3ea10*/  LDL.LU.64 R24, [R1+0x37f8] ;  /* 0x0037f80001187983 */ /* 0x000ea40000300a00 */
[----:B------:R-:W2:Y:S02]  /*3ea20*/  LDL.LU R16, [R1+0x2d0] ;  /* 0x0002d00001107983 */ /* 0x000ea40000300800 */
[----:B------:R-:W2:Y:S01]  /*3ea30*/  LDL.LU R17, [R1+0x2d4] ;  /* 0x0002d40001117983 */ /* 0x000ea20000300800 */
[----:B------:R-:W2:Y:S01]  /*3ea40*/  LDL.LU R18, [R1+0x2d8] ;  /* 0x0002d80001127983 */ /* 0x000ea20000300800 */
[----:B------:R-:W2:Y:S03]  /*3ea50*/  LDL.LU R19, [R1+0x2dc] ;  /* 0x0002dc0001137983 */ /* 0x000ea60000300800 */
[----:B--2---:R0:W-:Y:S01]  /*3ea60*/  STL.64 [R1+0x3668], R18 ;  /* 0x0036681201007387 */ /* 0x0041e20000100a00 */
[----:B------:R-:W-:Y:S03]  /*3ea70*/  STL.64 [R1+0x3660], R16 ;  /* 0x0036601001007387 */ /* 0x000fe60000100a00 */
[----:B0-----:R-:W2:Y:S01]  /*3ea80*/  LDL.LU R18, [R1+0x308] ;  /* 0x0003080001127983 */ /* 0x001ea20000300800 */
[----:B---3--:R-:W-:-:S02]  /*3ea90*/  MOV R19, R14 ;  /* 0x0000000e00137202 */ /* 0x008fc40000000f00 */
[----:B------:R-:W3:Y:S01]  /*3eaa0*/  LDL.LU R14, [R1+0x37f4] ;  /* 0x0037f400010e7983 */ /* 0x000ee20000300800 */
[----:B----4-:R-:W-:Y:S02]  /*3eab0*/  HMMA.16816.F32.BF16 R8, R20, R26, R8 ;  /* 0x0000001a1408723c */ /* 0x010fe40000041808 */
[----:B--2---:R0:W-:Y:S04]  /*3eac0*/  STL.64 [R1+0x3680], R18 ;  /* 0x0036801201007387 */ /* 0x0041e80000100a00 */
[----:B0-----:R-:W2:Y:S01]  /*3ead0*/  LDL.LU R18, [R1+0x318] ;  /* 0x0003180001127983 */ /* 0x001ea20000300800 */
[----:B------:R-:W-:Y:S11]  /*3eae0*/  IMAD.MOV.U32 R19, RZ, RZ, R15 ;  /* 0x000000ffff137224 */ /* 0x000ff600078e000f */
[----:B------:R-:W-:Y:S05]  /*3eaf0*/  @!UPT UIADD3 URZ, URZ, URZ, URZ ;  /* 0x0000003f3f3ff290 */ /* 0x000fea000fffe03f */
[----:B------:R-:W-:Y:S02]  /*3eb00*/  STL.64 [R1+0x7b0], R8 ;  /* 0x0007b00801007387 */ /* 0x000fe40000100a00 */
[----:B------:R-:W-:Y:S01]  /*3eb10*/  STL.64 [R1+0x7b8], R10 ;  /* 0x0007b80a01007387 */ /* 0x000fe20000100a00 */
[----:B------:R-:W4:Y:S04]  /*3eb20*/  LDL.LU R15, [R1+0x37f0] ;  /* 0x0037f000010f7983 */ /* 0x000f280000300800 */
[----:B--2---:R-:W-:Y:S01]  /*3eb30*/  STL.64 [R1+0x3698], R18 ;  /* 0x0036981201007387 */ /* 0x004fe20000100a00 */
[----:B------:R-:W-:Y:S02]  /*3eb40*/  STL.64 [R1+0x3678], R26 ;  /* 0x0036781a01007387 */ /* 0x000fe40000100a00 */
[----:B------:R0:W-:Y:S02]  /*3eb50*/  STL.64 [R1+0x3670], R24 ;  /* 0x0036701801007387 */ /* 0x0001e40000100a00 */
[----:B0-----:R-:W2:Y:S01]  /*3eb60*/  LDL.LU R24, [R1+0x340] ;  /* 0x0003400001187983 */ /* 0x001ea20000300800 */
[----:B------:R-:W2:Y:S02]  /*3eb70*/  LDL.LU R25, [R1+0x344] ;  /* 0x0003440001197983 */ /* 0x000ea40000300800 */
[----:B------:R-:W2:Y:S02]  /*3eb80*/  LDL.LU R26, [R1+0x348] ;  /* 0x00034800011a7983 */ /* 0x000ea40000300800 */
[----:B------:R-:W2:Y:S01]  /*3eb90*/  LDL.LU R27, [R1+0x34c] ;  /* 0x00034c00011b7983 */ /* 0x000ea20000300800 */
[----:B------:R-:W2:Y:S01]  /*3eba0*/  LDL.LU R18, [R1+0x328] ;  /* 0x0003280001127983 */ /* 0x000ea20000300800 */
[----:B---3--:R-:W-:-:S02]  /*3ebb0*/  MOV R19, R14 ;  /* 0x0000000e00137202 */ /* 0x008fc40000000f00 */
[----:B------:R-:W3:Y:S03]  /*3ebc0*/  LDL.LU R14, [R1+0x37ec] ;  /* 0x0037ec00010e7983 */ /* 0x000ee60000300800 */
        /* <DEDUP_REMOVED lines=8> */
[----:B----4-:R-:W-:-:S02]  /*3ec50*/  MOV R19, R15 ;  /* 0x0000000f00137202 */ /* 0x010fc40000000f00 */
[----:B------:R-:W4:Y:S03]  /*3ec60*/  LDL.LU R15, [R1+0x37e8] ;  /* 0x0037e800010f7983 */ /* 0x000f260000300800 */
        /* <DEDUP_REMOVED lines=8> */
[----:B---3--:R-:W-:-:S02]  /*3ecf0*/  IMAD.MOV.U32 R19, RZ, RZ, R14 ;  /* 0x000000ffff137224 */ /* 0x008fc400078e000e */
[----:B------:R-:W3:Y:S03]  /*3ed00*/  LDL.LU R14, [R1+0x37e4] ;  /* 0x0037e400010e7983 */ /* 0x000ee60000300800 */
[----:B--2---:R0:W-:Y:S04]  /*3ed10*/  STL.64 [R1+0x36e0], R18 ;  /* 0x0036e01201007387 */ /* 0x0041e80000100a00 */
[----:B0-----:R-:W2:Y:S01]  /*3ed20*/  LDL.LU R18, [R1+0x378] ;  /* 0x0003780001127983 */ /* 0x001ea20000300800 */
[----:B----4-:R-:W-:Y:S02]  /*3ed30*/  MOV R19, R15 ;  /* 0x0000000f00137202 */ /* 0x010fe40000000f00 */
        /* <DEDUP_REMOVED lines=19> */
[----:B----4-:R-:W-:-:S02]  /*3ee70*/  IMAD.MOV.U32 R19, RZ, RZ, R15 ;  /* 0x000000ffff137224 */ /* 0x010fc400078e000f */
        /* <DEDUP_REMOVED lines=11> */
[----:B--2---:R4:W-:Y:S02]  /*3ef30*/  STL.64 [R1+0x3740], R18 ;  /* 0x0037401201007387 */ /* 0x0049e40000100a00 */
[----:B----4-:R-:W-:Y:S02]  /*3ef40*/  MOV R18, R15 ;  /* 0x0000000f00127202 */ /* 0x010fe40000000f00 */
[----:B------:R-:W2:Y:S01]  /*3ef50*/  LDL.LU R15, [R1+0x37d0] ;  /* 0x0037d000010f7983 */ /* 0x000ea20000300800 */
[----:B------:R-:W4:Y:S03]  /*3ef60*/  LDL.LU R19, [R1+0x3bc] ;  /* 0x0003bc0001137983 */ /* 0x000f260000300800 */
[----:B----4-:R-:W-:Y:S01]  /*3ef70*/  STL.64 [R1+0x3758], R18 ;  /* 0x0037581201007387 */ /* 0x010fe20000100a00 */
[----:B------:R-:W-:Y:S02]  /*3ef80*/  STL.64 [R1+0x3708], R26 ;  /* 0x0037081a01007387 */ /* 0x000fe40000100a00 */
[----:B------:R0:W-:Y:S02]  /*3ef90*/  STL.64 [R1+0x3700], R24 ;  /* 0x0037001801007387 */ /* 0x0001e40000100a00 */
[----:B0-----:R-:W4:Y:S01]  /*3efa0*/  LDL.LU R24, [R1+0x410] ;  /* 0x0004100001187983 */ /* 0x001f220000300800 */
[----:B------:R-:W4:Y:S02]  /*3efb0*/  LDL.LU R25, [R1+0x414] ;  /* 0x0004140001197983 */ /* 0x000f240000300800 */
[----:B------:R-:W4:Y:S02]  /*3efc0*/  LDL.LU R26, [R1+0x418] ;  /* 0x00041800011a7983 */ /* 0x000f240000300800 */
[----:B--2---:R-:W-:Y:S01]  /*3efd0*/  IMAD.MOV.U32 R27, RZ, RZ, R15 ;  /* 0x000000ffff1b7224 */ /* 0x004fe200078e000f */
[----:B---3--:R-:W-:Y:S01]  /*3efe0*/  MOV R18, R14 ;  /* 0x0000000e00127202 */ /* 0x008fe20000000f00 */
[----:B------:R-:W2:Y:S01]  /*3eff0*/  LDL.LU R15, [R1+0x37cc] ;  /* 0x0037cc00010f7983 */ /* 0x000ea20000300800 */
[----:B------:R-:W3:Y:S02]  /*3f000*/  LDL.LU R14, [R1+0x37c8] ;  /* 0x0037c800010e7983 */ /* 0x000ee40000300800 */
[----:B------:R-:W2:Y:S01]  /*3f010*/  LDL.LU R19, [R1+0x3cc] ;  /* 0x0003cc0001137983 */ /* 0x000ea20000300800 */
[----:B----4-:R2:W-:Y:S01]  /*3f020*/  STL.64 [R1+0x3720], R26 ;  /* 0x0037201a01007387 */ /* 0x0105e20000100a00 */
[----:B------:R0:W-:Y:S01]  /*3f030*/  STL.64 [R1+0x3718], R24 ;  /* 0x0037181801007387 */ /* 0x0001e20000100a00 */
[----:B--2---:R-:W-:-:S02]  /*3f040*/  MOV R26, R15 ;  /* 0x0000000f001a7202 */ /* 0x004fc40000000f00 */
[----:B0-----:R-:W2:Y:S01]  /*3f050*/  LDL.LU R24, [R1+0x420] ;  /* 0x0004200001187983 */ /* 0x001ea20000300800 */
[----:B------:R-:W2:Y:S02]  /*3f060*/  LDL.LU R25, [R1+0x424] ;  /* 0x0004240001197983 */ /* 0x000ea40000300800 */
[----:B------:R-:W4:Y:S02]  /*3f070*/  LDL.LU R15, [R1+0x37c4] ;  /* 0x0037c400010f7983 */ /* 0x000f240000300800 */
[----:B---3--:R-:W-:Y:S02]  /*3f080*/  IMAD.MOV.U32 R27, RZ, RZ, R14 ;  /* 0x000000ffff1b7224 */ /* 0x008fe400078e000e */
[----:B------:R-:W3:Y:S01]  /*3f090*/  LDL.LU R14, [R1+0x37c0] ;  /* 0x0037c000010e7983 */ /* 0x000ee20000300800 */
[----:B------:R-:W2:Y:S02]  /*3f0a0*/  LDL.LU R8, [R1+0x480] ;  /* 0x0004800001087983 */ /* 0x000ea40000300800 */
[----:B------:R-:W2:Y:S02]  /*3f0b0*/  LDL.LU R9, [R1+0x484] ;  /* 0x0004840001097983 */ /* 0x000ea40000300800 */
[----:B------:R-:W2:Y:S01]  /*3f0c0*/  LDL.LU R10, [R1+0x488] ;  /* 0x00048800010a7983 */ /* 0x000ea20000300800 */
[----:B------:R-:W2:Y:S01]  /*3f0d0*/  LDL.LU R11, [R1+0x48c] ;  /* 0x00048c00010b7983 */ /* 0x000ea20000300800 */
[----:B------:R-:W2:Y:S02]  /*3f0e0*/  LDL R16, [R1+0xb70] ;  /* 0x000b700001107983 */ /* 0x000ea40000100800 */
[----:B------:R-:W2:Y:S02]  /*3f0f0*/  LDL R17, [R1+0xb88] ;  /* 0x000b880001117983 */ /* 0x000ea40000100800 */
[----:B------:R-:W-:Y:S01]  /*3f100*/  STL.64 [R1+0x3780], R18 ;  /* 0x0037801201007387 */ /* 0x000fe20000100a00 */
[----:B--2---:R0:W-:Y:S04]  /*3f110*/  STL.64 [R1+0x3778], R16 ;  /* 0x0037781001007387 */ /* 0x0041e80000100a00 */
        /* <DEDUP_REMOVED lines=10> */
[----:B------:R-:W2:Y:S01]  /*3f1c0*/  LDL R5, [R1+0xb84] ;  /* 0x000b840001057983 */ /* 0x000ea20000100800 */
[----:B------:R4:W-:Y:S02]  /*3f1d0*/  STL.64 [R1+0x3738], R26 ;  /* 0x0037381a01007387 */ /* 0x0009e40000100a00 */
[----:B------:R0:W-:Y:S01]  /*3f1e0*/  STL.64 [R1+0x3730], R24 ;  /* 0x0037301801007387 */ /* 0x0001e20000100a00 */
[----:B----4-:R-:W-:Y:S01]  /*3f1f0*/  MOV R26, R15 ;  /* 0x0000000f001a7202 */ /* 0x010fe20000000f00 */
[----:B0-----:R-:W4:Y:S01]  /*3f200*/  LDL.LU R24, [R1+0x430] ;  /* 0x0004300001187983 */ /* 0x001f220000300800 */
[----:B---3--:R-:W-:-:S02]  /*3f210*/  MOV R25, R14 ;  /* 0x0000000e00197202 */ /* 0x008fc40000000f00 */
[----:B------:R-:W3:Y:S02]  /*3f220*/  LDL.LU R14, [R1+0x37bc] ;  /* 0x0037bc00010e7983 */ /* 0x000ee40000300800 */
[----:B------:R-:W2:Y:S01]  /*3f230*/  LDL.LU R15, [R1+0x37b8] ;  /* 0x0037b800010f7983 */ /* 0x000ea20000300800 */
[----:B------:R-:W2:Y:S04]  /*3f240*/  LDL.LU R27, [R1+0x43c] ;  /* 0x00043c00011b7983 */ /* 0x000ea80000300800 */
[----:B--2---:R3:W-:Y:S01]  /*3f250*/  STL.64 [R1+0x3750], R26 ;  /* 0x0037501a01007387 */ /* 0x0047e20000100a00 */
[----:B----4-:R0:W-:Y:S02]  /*3f260*/  STL.64 [R1+0x3748], R24 ;  /* 0x0037481801007387 */ /* 0x0101e40000100a00 */
[----:B---3--:R-:W-:Y:S01]  /*3f270*/  IMAD.MOV.U32 R26, RZ, RZ, R14 ;  /* 0x000000ffff1a7224 */ /* 0x008fe200078e000e */
[----:B0-----:R-:W2:Y:S01]  /*3f280*/  LDL.LU R24, [R1+0x440] ;  /* 0x0004400001187983 */ /* 0x001ea20000300800 */
[----:B------:R-:W2:Y:S02]  /*3f290*/  LDL.LU R25, [R1+0x444] ;  /* 0x0004440001197983 */ /* 0x000ea40000300800 */
[----:B------:R-:W3:Y:S01]  /*3f2a0*/  LDL.LU R14, [R1+0x37b4] ;  /* 0x0037b400010e7983 */ /* 0x000ee20000300800 */
[----:B------:R-:W-:-:S02]  /*3f2b0*/  MOV R27, R15 ;  /* 0x0000000f001b7202 */ /* 0x000fc40000000f00 */
[----:B------:R-:W3:Y:S03]  /*3f2c0*/  LDL.LU R15, [R1+0x37b0] ;  /* 0x0037b000010f7983 */ /* 0x000ee60000300800 */
[----:B------:R-:W-:Y:S01]  /*3f2d0*/  STL.64 [R1+0x3768], R26 ;  /* 0x0037681a01007387 */ /* 0x000fe20000100a00 */
[----:B---3--:R-:W-:Y:S01]  /*3f2e0*/  HMMA.16816.F32.BF16 R8, R20, R14, R8 ;  /* 0x0000000e1408723c */ /* 0x008fe20000041808 */
[----:B--2---:R0:W-:Y:S04]  /*3f2f0*/  STL.64 [R1+0x3760], R24 ;  /* 0x0037601801007387 */ /* 0x0041e80000100a00 */
[----:B0-----:R-:W2:Y:S01]  /*3f300*/  LDL.LU R24, [R1+0x450] ;  /* 0x0004500001187983 */ /* 0x001ea20000300800 */
[----:B------:R-:W2:Y:S02]  /*3f310*/  LDL.LU R25, [R1+0x454] ;  /* 0x0004540001197983 */ /* 0x000ea40000300800 */
[----:B------:R-:W2:Y:S02]  /*3f320*/  LDL.LU R26, [R1+0x458] ;  /* 0x00045800011a7983 */ /* 0x000ea40000300800 */
[----:B------:R-:W2:Y:S11]  /*3f330*/  LDL.LU R27, [R1+0x45c] ;  /* 0x00045c00011b7983 */ /* 0x000eb60000300800 */
[----:B------:R-:W-:Y:S02]  /*3f340*/  @!UPT UIADD3 URZ, URZ, URZ, URZ ;  /* 0x0000003f3f3ff290 */ /* 0x000fe4000fffe03f */
[----:B------:R-:W-:Y:S01]  /*3f350*/  STL.64 [R1+0x7a0], R8 ;  /* 0x0007a00801007387 */ /* 0x000fe20000100a00 */
[----:B------:R0:W-:Y:S03]  /*3f360*/  STL.64 [R1+0x7a8], R10 ;  /* 0x0007a80a01007387 */ /* 0x0001e60000100a00 */
[----:B0-----:R-:W3:Y:S01]  /*3f370*/  LDL.LU.64 R10, [R1+0x37a8] ;  /* 0x0037a800010a7983 */ /* 0x001ee20000300a00 */
[----:B------:R-:W4:Y:S02]  /*3f380*/  LDL.LU.64 R8, [R1+0x37a0] ;  /* 0x0037a00001087983 */ /* 0x000f240000300a00 */
[----:B------:R0:W-:Y:S02]  /*3f390*/  STL.64 [R1+0x34b0], R14 ;  /* 0x0034b00e01007387 */ /* 0x0001e40000100a00 */
[----:B------:R1:W-:Y:S01]  /*3f3a0*/  STL.64 [R1+0x34a8], R12 ;  /* 0x0034a80c01007387 */ /* 0x0003e20000100a00 */
[----:B0-----:R-:W-:Y:S01]  /*3f3b0*/  MOV R14, R6 ;  /* 0x00000006000e7202 */ /* 0x001fe20000000f00 */
[----:B-1----:R-:W2:Y:S04]  /*3f3c0*/  LDL R12, [R1+0xb7c] ;  /* 0x000b7c00010c7983 */ /* 0x002ea80000100800 */
[----:B------:R-:W2:Y:S01]  /*3f3d0*/  LDL R13, [R1+0xb6c] ;  /* 0x000b6c00010d7983 */ /* 0x000ea20000100800 */
[----:B------:R-:W2:Y:S02]  /*3f3e0*/  LDL.LU R6, [R1+0x379c] ;  /* 0x00379c0001067983 */ /* 0x000ea40000300800 */
[----:B------:R-:W-:-:S02]  /*3f3f0*/  IMAD.MOV.U32 R15, RZ, RZ, R7 ;  /* 0x000000ffff0f7224 */ /* 0x000fc400078e0007 */
[----:B------:R-:W2:Y:S01]  /*3f400*/  LDL.LU R7, [R1+0x3798] ;  /* 0x0037980001077983 */ /* 0x000ea20000300800 */
[C---:B---3--:R-:W-:Y:S11]  /*3f410*/  HMMA.16816.F32.BF16 R16, R20.reuse, R10, R16 ;  /* 0x0000000a1410723c */ /* 0x048ff60000041810 */
[----:B------:R-:W-:Y:S11]  /*3f420*/  @!UPT UIADD3 URZ, URZ, URZ, URZ ;  /* 0x0000003f3f3ff290 */ /* 0x000ff6000fffe03f */
[----:B------:R-:W-:Y:S01]  /*3f430*/  @!UPT UIADD3 URZ, URZ, URZ, URZ ;  /* 0x0000003f3f3ff290 */ /* 0x000fe2000fffe03f */
[----:B------:R-:W-:Y:S01]  /*3f440*/  STL.64 [R1+0x790], R16 ;  /* 0x0007901001007387 */ /* 0x000fe20000100a00 */
[----:B------:R0:W-:Y:S03]  /*3f450*/  STL.64 [R1+0x798], R18 ;  /* 0x0007981201007387 */ /* 0x0001e60000100a00 */
[----:B0-----:R-:W2:Y:S01]  /*3f460*/  LDL.LU.64 R18, [R1+0x3790] ;  /* 0x0037900001127983 */ /* 0x001ea20000300a00 */
[----:B------:R-:W2:Y:S02]  /*3f470*/  LDL.LU.64 R16, [R1+0x3788] ;  /* 0x0037880001107983 */ /* 0x000ea40000300a00 */
[----:B------:R-:W-:Y:S02]  /*3f480*/  STL.64 [R1+0x34c0], R10 ;  /* 0x0034c00a01007387 */ /* 0x000fe40000100a00 */
[----:B----4-:R0:W-:Y:S02]  /*3f490*/  STL.64 [R1+0x34b8], R8 ;  /* 0x0034b80801007387 */ /* 0x0101e40000100a00 */
[----:B0-----:R-:W3:Y:S01]  /*3f4a0*/  LDL R9, [R1+0xb80] ;  /* 0x000b800001097983 */ /* 0x001ee20000100800 */
[----:B------:R-:W4:Y:S02]  /*3f4b0*/  LDL.LU R10, [R1+0x2f8] ;  /* 0x0002f800010a7983 */ /* 0x000f240000300800 */
[----:B------:R-:W4:Y:S01]  /*3f4c0*/  LDL.LU R11, [R1+0x2fc] ;  /* 0x0002fc00010b7983 */ /* 0x000f220000300800 */
[----:B--2---:R-:W-:Y:S01]  /*3f4d0*/  HMMA.16816.F32.BF16 R20, R20, R6, R16 ;  /* 0x000000061414723c */ /* 0x004fe20000041810 */
[----:B------:R-:W2:Y:S01]  /*3f4e0*/  LDL.LU.64 R18, [R1+0x3780] ;  /* 0x0037800001127983 */ /* 0x000ea20000300a00 */
[----:B------:R-:W2:Y:S11]  /*3f4f0*/  LDL.LU.64 R16, [R1+0x3778] ;  /* 0x0037780001107983 */ /* 0x000eb60000300a00 */
[----:B------:R-:W-:Y:S10]  /*3f500*/  @!UPT UIADD3 URZ, URZ, URZ, URZ ;  /* 0x0000003f3f3ff290 */ /* 0x000ff4000fffe03f */
[----:B------:R3:W-:Y:S01]  /*3f510*/  STL.64 [R1+0x780], R20 ;  /* 0x0007801401007387 */ /* 0x0007e20000100a00 */
[----:B------:R5:W-:Y:S01]  /*3f520*/  STL.64 [R1+0x788], R22 ;  /* 0x0007881601007387 */ /* 0x000be20000100a00 */
[----:B---3--:R-:W-:Y:S02]  /*3f530*/  F2FP.BF16.PACK_AB R20, R9, R12 ;  /* 0x0000000c0914723e */ /* 0x008fe400000010ff */
[----:B-----5:R-:W-:Y:S02]  /*3f540*/  F2FP.BF16.PACK_AB R23, R3, R4 ;  /* 0x000000040317723e */ /* 0x020fe400000010ff */
[----:B------:R-:W3:Y:S01]  /*3f550*/  LDL.LU R3, [R1+0x3774] ;  /* 0x0037740001037983 */ /* 0x000ee20000300800 */
[----:B------:R-:W5:Y:S01]  /*3f560*/  LDL.LU R4, [R1+0x3770] ;  /* 0x0037700001047983 */ /* 0x000f620000300800 */
[----:B--2---:R-:W-:Y:S02]  /*3f570*/  F2FP.BF16.PACK_AB R21, R13, R16 ;  /* 0x000000100d15723e */ /* 0x004fe400000010ff */
[----:B------:R-:W-:-:S07]  /*3f580*/  F2FP.BF16.PACK_AB R22, R17, R5 ;  /* 0x000000051116723e */ /* 0x000fce00000010ff */
[C---:B------:R-:W-:Y:S01]  /*3f590*/  HMMA.16816.F32.BF16 R16, R20.reuse, R18, R24 ;  /* 0x000000121410723c */ /* 0x040fe20000041818 */
        /* <DEDUP_REMOVED lines=13> */
[----:B------:R-:W3:Y:S02]  /*3f670*/  LDL R5, [R1+0x980] ;  /* 0x0009800001057983 */ /* 0x000ee40000100800 */
[----:B------:R-:W-:Y:S01]  /*3f680*/  STL.64 [R1+0x35f8], R6 ;  /* 0x0035f80601007387 */ /* 0x000fe20000100a00 */
[C---:B--2---:R-:W-:Y:S01]  /*3f690*/  HMMA.16816.F32.BF16 R16, R20.reuse, R18, R24 ;  /* 0x000000121410723c */ /* 0x044fe20000041818 */
[----:B---3--:R-:W-:Y:S01]  /*3f6a0*/  STL [R1+0x35f0], R5 ;  /* 0x0035f00501007387 */ /* 0x008fe20000100800 */
[----:B------:R-:W2:Y:S02]  /*3f6b0*/  LDL.LU.64 R26, [R1+0x3738] ;  /* 0x00373800011a7983 */ /* 0x000ea40000300a00 */
[----:B------:R-:W2:Y:S11]  /*3f6c0*/  LDL.LU.64 R24, [R1+0x3730] ;  /* 0x0037300001187983 */ /* 0x000eb60000300a00 */
[----:B------:R-:W-:Y:S08]  /*3f6d0*/  @!UPT UIADD3 URZ, URZ, URZ, URZ ;  /* 0x0000003f3f3ff290 */ /* 0x000ff0000fffe03f */
        /* <DEDUP_REMOVED lines=59> */
[----:B------:R-:W4:Y:S02]  /*3fa90*/  LDL.LU.64 R16, [R1+0x3660] ;  /* 0x0036600001107983 */ /* 0x000f240000300a00 */
[----:B----4-:R-:W-:Y:S01]  /*3faa0*/  HMMA.16816.F32.BF16 R8, R20, R10, R16 ;  /* 0x0000000a1408723c */ /* 0x010fe20000041810 */
[----:B------:R-:W4:Y:S01]  /*3fab0*/  LDL.LU.64 R18, [R1+0x3658] ;  /* 0x0036580001127983 */ /* 0x000f220000300a00 */
[----:B------:R-:W2:Y:S11]  /*3fac0*/  LDL.LU.64 R16, [R1+0x3650] ;  /* 0x0036500001107983 */ /* 0x000eb60000300a00 */
[----:B------:R-:W-:Y:S10]  /*3fad0*/  @!UPT UIADD3 URZ, URZ, URZ, URZ ;  /* 0x0000003f3f3ff290 */ /* 0x000ff4000fffe03f */
[----:B------:R-:W-:Y:S01]  /*3fae0*/  STL.64 [R1+0x300], R8 ;  /* 0x0003000801007387 */ /* 0x000fe20000100a00 */
[----:B------:R0:W-:Y:S02]  /*3faf0*/  STL.64 [R1+0x308], R10 ;  /* 0x0003080a01007387 */ /* 0x0001e40000100a00 */
[----:B0-----:R-:W-:Y:S02]  /*3fb00*/  MOV R10, R29 ;  /* 0x0000001d000a7202 */ /* 0x001fe40000000f00 */
[----:B------:R-:W-:-:S05]  /*3fb10*/  MOV R11, R28 ;  /* 0x0000001c000b7202 */ /* 0x000fca0000000f00 */
[----:B------:R0:W-:Y:S01]  /*3fb20*/  STL.64 [R1+0x34d8], R10 ;  /* 0x0034d80a01007387 */ /* 0x0001e20000100a00 */
[----:B------:R-:W2:Y:S02]  /*3fb30*/  LDL.LU R8, [R1+0x2a0] ;  /* 0x0002a00001087983 */ /* 0x000ea40000300800 */
[----:B------:R-:W2:Y:S01]  /*3fb40*/  LDL.LU R9, [R1+0x2a4] ;  /* 0x0002a40001097983 */ /* 0x000ea20000300800 */
[----:B0-----:R-:W2:Y:S01]  /*3fb50*/  LDL.LU R10, [R1+0x2a8] ;  /* 0x0002a800010a7983 */ /* 0x001ea20000300800 */
[----:B------:R-:W2:Y:S02]  /*3fb60*/  LDL.LU R11, [R1+0x2ac] ;  /* 0x0002ac00010b7983 */ /* 0x000ea40000300800 */
[----:B--2---:R-:W-:Y:S07]  /*3fb70*/  HMMA.16816.F32.BF16 R12, R20, R14, R8 ;  /* 0x0000000e140c723c */ /* 0x004fee0000041808 */
[----:B---3--:R-:W-:Y:S01]  /*3fb80*/  IMAD.MOV.U32 R10, RZ, RZ, R25 ;  /* 0x000000ffff0a7224 */ /* 0x008fe200078e0019 */
[----:B------:R-:W-:Y:S11]  /*3fb90*/  MOV R11, R0 ;  /* 0x00000000000b7202 */ /* 0x000ff60000000f00 */
[----:B------:R-:W-:Y:S04]  /*3fba0*/  @!UPT UIADD3 URZ, URZ, URZ, URZ ;  /* 0x0000003f3f3ff290 */ /* 0x000fe8000fffe03f */
[----:B------:R-:W-:Y:S01]  /*3fbb0*/  STL.64 [R1+0x2f0], R12 ;  /* 0x0002f00c01007387 */ /* 0x000fe20000100a00 */
[----:B------:R-:W-:Y:S02]  /*3fbc0*/  STL.64 [R1+0x2f8], R14 ;  /* 0x0002f80e01007387 */ /* 0x000fe40000100a00 */
[----:B------:R0:W-:Y:S02]  /*3fbd0*/  STL.64 [R1+0x34f0], R10 ;  /* 0x0034f00a01007387 */ /* 0x0001e40000100a00 */
[----:B0-----:R-:W-:Y:S01]  /*3fbe0*/  MOV R10, R24 ;  /* 0x00000018000a7202 */ /* 0x001fe20000000f00 */
[----:B------:R-:W-:-:S05]  /*3fbf0*/  IMAD.MOV.U32 R11, RZ, RZ, R2 ;  /* 0x000000ffff0b7224 */ /* 0x000fca00078e0002 */
[----:B------:R-:W-:Y:S01]  /*3fc00*/  STL.64 [R1+0x3508], R10 ;  /* 0x0035080a01007387 */ /* 0x000fe20000100a00 */
[----:B------:R-:W2:Y:S02]  /*3fc10*/  LDL.LU R28, [R1+0x830] ;  /* 0x00083000011c7983 */ /* 0x000ea40000300800 */
[----:B------:R-:W3:Y:S02]  /*3fc20*/  LDL.LU R29, [R1+0x834] ;  /* 0x00083400011d7983 */ /* 0x000ee40000300800 */
[----:B------:R-:W2:Y:S01]  /*3fc30*/  LDL.LU R25, [R1+0x820] ;  /* 0x0008200001197983 */ /* 0x000ea20000300800 */
[----:B------:R-:W-:Y:S04]  /*3fc40*/  STL.64 [R1+0x34d0], R26 ;  /* 0x0034d01a01007387 */ /* 0x000fe80000100a00 */
[----:B--2---:R0:W-:Y:S01]  /*3fc50*/  STL [R1+0x34c8], R25 ;  /* 0x0034c81901007387 */ /* 0x0041e20000100800 */
[----:B------:R-:W2:Y:S03]  /*3fc60*/  LDL.LU R24, [R1+0x30] ;  /* 0x0000300001187983 */ /* 0x000ea60000300800 */
[----:B0-----:R-:W2:Y:S01]  /*3fc70*/  LDL.LU R25, [R1+0x34] ;  /* 0x0000340001197983 */ /* 0x001ea20000300800 */
[----:B------:R-:W2:Y:S02]  /*3fc80*/  LDL.LU R26, [R1+0x38] ;  /* 0x00003800011a7983 */ /* 0x000ea40000300800 */
[----:B------:R-:W2:Y:S01]  /*3fc90*/  LDL.LU R27, [R1+0x3c] ;  /* 0x00003c00011b7983 */ /* 0x000ea20000300800 */
[----:B------:R-:W-:-:S02]  /*3fca0*/  MOV R10, R17 ;  /* 0x00000011000a7202 */ /* 0x000fc40000000f00 */
[----:B------:R-:W-:Y:S01]  /*3fcb0*/  MOV R11, R3 ;  /* 0x00000003000b7202 */ /* 0x000fe20000000f00 */
        /* <DEDUP_REMOVED lines=9> */
[----:B-----5:R-:W-:Y:S01]  /*3fd50*/  IMAD.MOV.U32 R10, RZ, RZ, R4 ;  /* 0x000000ffff0a7224 */ /* 0x020fe200078e0004 */
[----:B------:R-:W-:Y:S01]  /*3fd60*/  MOV R11, R16 ;  /* 0x00000010000b7202 */ /* 0x000fe20000000f00 */
[----:B------:R-:W5:Y:S01]  /*3fd70*/  LDL.LU R4, [R1+0x3640] ;  /* 0x0036400001047983 */ /* 0x000f620000300800 */
        /* <DEDUP_REMOVED lines=8> */
[----:B----4-:R-:W-:Y:S01]  /*3fe00*/  MOV R10, R19 ;  /* 0x00000013000a7202 */ /* 0x010fe20000000f00 */
[----:B------:R-:W-:Y:S01]  /*3fe10*/  IMAD.MOV.U32 R11, RZ, RZ, R18 ;  /* 0x000000ffff0b7224 */ /* 0x000fe200078e0012 */
        /* <DEDUP_REMOVED lines=9> */
[----:B---3--:R-:W-:-:S02]  /*3feb0*/  MOV R10, R3 ;  /* 0x00000003000a7202 */ /* 0x008fc40000000f00 */
[----:B------:R-:W-:Y:S01]  /*3fec0*/  MOV R11, R17 ;  /* 0x00000011000b7202 */ /* 0x000fe20000000f00 */
[----:B------:R-:W3:Y:S01]  /*3fed0*/  LDL.LU R3, [R1+0x3630] ;  /* 0x0036300001037983 */ /* 0x000ee20000300800 */
[----:B------:R-:W3:Y:S03]  /*3fee0*/  LDL.LU R17, [R1+0x362c] ;  /* 0x00362c0001117983 */ /* 0x000ee60000300800 */
[----:B------:R0:W-:Y:S02]  /*3fef0*/  STL.64 [R1+0x3568], R10 ;  /* 0x0035680a01007387 */ /* 0x0001e40000100a00 */
[----:B0-----:R-:W-:Y:S01]  /*3ff00*/  IMAD.MOV.U32 R10, RZ, RZ, R16 ;  /* 0x000000ffff0a7224 */ /* 0x001fe200078e0010 */
[----:B-----5:R-:W-:Y:S01]  /*3ff10*/  MOV R11, R4 ;  /* 0x00000004000b7202 */ /* 0x020fe20000000f00 */
        /* <DEDUP_REMOVED lines=9> */
[----:B------:R-:W-:Y:S01]  /*3ffb0*/  MOV R10, R18 ;  /* 0x00000012000a7202 */ /* 0x000fe20000000f00 */
[----:B----4-:R-:W-:Y:S01]  /*3ffc0*/  IMAD.MOV.U32 R11, RZ, RZ, R19 ;  /* 0x000000ffff0b7224 */ /* 0x010fe200078e0013 */
        /* <DEDUP_REMOVED lines=20> */
[----:B------:R-:W-:Y:S01]  /*40110*/  IMAD.MOV.U32 R10, RZ, RZ, R4 ;  /* 0x000000ffff0a7224 */ /* 0x000fe200078e0004 */
        /* <DEDUP_REMOVED lines=12> */
[----:B---3--:R-:W-:-:S02]  /*401e0*/  MOV R18, R3 ;  /* 0x0000000300127202 */ /* 0x008fc40000000f00 */
[----:B------:R-:W-:Y:S01]  /*401f0*/  MOV R19, R17 ;  /* 0x0000001100137202 */ /* 0x000fe20000000f00 */
[----:B------:R-:W3:Y:S01]  /*40200*/  LDL.LU R3, [R1+0x3608] ;  /* 0x0036080001037983 */ /* 0x000ee20000300800 */
[----:B------:R-:W-:-:S03]  /*40210*/  IMAD.MOV.U32 R14, RZ, RZ, R16 ;  /* 0x000000ffff0e7224 */ /* 0x000fc600078e0010 */
[----:B------:R0:W-:Y:S01]  /*40220*/  STL.64 [R1+0x3600], R18 ;  /* 0x0036001201007387 */ /* 0x0001e20000100a00 */
[----:B------:R-:W4:Y:S02]  /*40230*/  LDL.LU R16, [R1+0x290] ;  /* 0x0002900001107983 */ /* 0x000f240000300800 */
[----:B------:R-:W4:Y:S01]  /*40240*/  LDL.LU R17, [R1+0x294] ;  /* 0x0002940001117983 */ /* 0x000f220000300800 */
[----:B-----5:R-:W-:Y:S01]  /*40250*/  MOV R15, R4 ;  /* 0x00000004000f7202 */ /* 0x020fe20000000f00 */
[----:B0-----:R-:W4:Y:S01]  /*40260*/  LDL.LU R18, [R1+0x298] ;  /* 0x0002980001127983 */ /* 0x001f220000300800 */
[----:B------:R-:W4:Y:S02]  /*40270*/  LDL.LU R19, [R1+0x29c] ;  /* 0x00029c0001137983 */ /* 0x000f240000300800 */
[----:B------:R-:W5:Y:S02]  /*40280*/  LDL.LU R4, [R1+0x140] ;  /* 0x0001400001047983 */ /* 0x000f640000300800 */
[----:B------:R-:W5:Y:S01]  /*40290*/  LDL.LU R5, [R1+0x144] ;  /* 0x0001440001057983 */ /* 0x000f620000300800 */
[----:B------:R-:W5:Y:S01]  /*402a0*/  LDL.LU R6, [R1+0x148] ;  /* 0x0001480001067983 */ /* 0x000f620000300800 */
[----:B------:R-:W5:Y:S02]  /*402b0*/  LDL.LU R7, [R1+0x14c] ;  /* 0x00014c0001077983 */ /* 0x000f640000300800 */
[----:B------:R0:W-:Y:S02]  /*402c0*/  STL.64 [R1+0x35e0], R10 ;  /* 0x0035e00a01007387 */ /* 0x0001e40000100a00 */
[----:B------:R-:W3:Y:S01]  /*402d0*/  LDL.LU R8, [R1+0xf0] ;  /* 0x0000f00001087983 */ /* 0x000ee20000300800 */
[----:B------:R-:W3:Y:S04]  /*402e0*/  LDL.LU R9, [R1+0xf4] ;  /* 0x0000f40001097983 */ /* 0x000ee80000300800 */
[----:B0-----:R-:W3:Y:S01]  /*402f0*/  LDL.LU R10, [R1+0xf8] ;  /* 0x0000f800010a7983 */ /* 0x001ee20000300800 */
        /* <DEDUP_REMOVED lines=19> */
[C---:B----4-:R-:W-:Y:S01]  /*40430*/  HMMA.16816.F32.BF16 R12, R20.reuse, R14, R16 ;  /* 0x0000000e140c723c */ /* 0x050fe20000041810 */
[----:B--2---:R-:W-:Y:S01]  /*40440*/  STL.64 [R1+0x35d8], R26 ;  /* 0x0035d81a01007387 */ /* 0x004fe20000100a00 */
[----:B------:R0:W-:Y:S03]  /*40450*/  STL.64 [R1+0x35d0], R24 ;  /* 0x0035d01801007387 */ /* 0x0001e60000100a00 */
[----:B0-----:R-:W2:Y:S01]  /*40460*/  LDL.LU R24, [R1+0xe0] ;  /* 0x0000e00001187983 */ /* 0x001ea20000300800 */
[----:B------:R-:W2:Y:S02]  /*40470*/  LDL.LU R25, [R1+0xe4] ;  /* 0x0000e40001197983 */ /* 0x000ea40000300800 */
[----:B------:R-:W2:Y:S02]  /*40480*/  LDL.LU R26, [R1+0xe8] ;  /* 0x0000e800011a7983 */ /* 0x000ea40000300800 */
[----:B------:R-:W2:Y:S01]  /*40490*/  LDL.LU R27, [R1+0xec] ;  /* 0x0000ec00011b7983 */ /* 0x000ea20000300800 */
[----:B------:R-:W5:Y:S11]  /*404a0*/  LDL.LU.64 R18, [R1+0x3600] ;  /* 0x0036000001127983 */ /* 0x000f760000300a00 */
[----:B------:R-:W-:Y:S01]  /*404b0*/  @!UPT UIADD3 URZ, URZ, URZ, URZ ;  /* 0x0000003f3f3ff290 */ /* 0x000fe2000fffe03f */
[----:B------:R0:W-:Y:S02]  /*404c0*/  STL.64 [R1+0x2e0], R12 ;  /* 0x0002e00c01007387 */ /* 0x0001e40000100a00 */
[----:B------:R1:W-:Y:S01]  /*404d0*/  STL.64 [R1+0x2e8], R14 ;  /* 0x0002e80e01007387 */ /* 0x0003e20000100a00 */
[----:B0-----:R-:W4:Y:S01]  /*404e0*/  LDL.LU R12, [R1+0x20] ;  /* 0x00002000010c7983 */ /* 0x001f220000300800 */
[----:B------:R-:W4:Y:S02]  /*404f0*/  LDL.LU R13, [R1+0x24] ;  /* 0x00002400010d7983 */ /* 0x000f240000300800 */
[----:B-1----:R-:W4:Y:S02]  /*40500*/  LDL.LU R14, [R1+0x28] ;  /* 0x00002800010e7983 */ /* 0x002f240000300800 */
[----:B------:R-:W4:Y:S01]  /*40510*/  LDL.LU R15, [R1+0x2c] ;  /* 0x00002c00010f7983 */ /* 0x000f220000300800 */
[C---:B-----5:R-:W-:Y:S01]  /*40520*/  HMMA.16816.F32.BF16 R16, R20.reuse, R18, R4 ;  /* 0x000000121410723c */ /* 0x060fe20000041804 */
[----:B------:R-:W5:Y:S01]  /*40530*/  LDL.LU.64 R6, [R1+0x35f8] ;  /* 0x0035f80001067983 */ /* 0x000f620000300a00 */
[----:B------:R-:W2:Y:S11]  /*40540*/  LDL.LU R5, [R1+0x35f0] ;  /* 0x0035f00001057983 */ /* 0x000eb60000300800 */
[----:B------:R-:W-:Y:S10]  /*40550*/  @!UPT UIADD3 URZ, URZ, URZ, URZ ;  /* 0x0000003f3f3ff290 */ /* 0x000ff4000fffe03f */
[----:B------:R-:W-:Y:S01]  /*40560*/  STL.64 [R1+0x2d0], R16 ;  /* 0x0002d01001007387 */ /* 0x000fe20000100a00 */
[----:B------:R0:W-:Y:S03]  /*40570*/  STL.64 [R1+0x2d8], R18 ;  /* 0x0002d81201007387 */ /* 0x0001e60000100a00 */
[----:B0-----:R-:W3:Y:S01]  /*40580*/  LDL.LU.64 R18, [R1+0x35e8] ;  /* 0x0035e80001127983 */ /* 0x001ee20000300a00 */
[----:B------:R-:W2:Y:S01]  /*40590*/  LDL.LU R4, [R1+0x824] ;  /* 0x0008240001047983 */ /* 0x000ea20000300800 */
[C---:B---3--:R-:W-:Y:S02]  /*405a0*/  HMMA.16816.F32.BF16 R16, R20.reuse, R18, R8 ;  /* 0x000000121410723c */ /* 0x048fe40000041808 */
[----:B------:R-:W2:Y:S11]  /*405b0*/  LDL.LU.64 R10, [R1+0x35e0] ;  /* 0x0035e000010a7983 */ /* 0x000eb60000300a00 */
[----:B------:R-:W-:Y:S10]  /*405c0*/  @!UPT UIADD3 URZ, URZ, URZ, URZ ;  /* 0x0000003f3f3ff290 */ /* 0x000ff4000fffe03f */
[----:B------:R0:W-:Y:S01]  /*405d0*/  STL.64 [R1+0x2c0], R16 ;  /* 0x0002c01001007387 */ /* 0x0001e20000100a00 */
[----:B------:R1:W-:Y:S03]  /*405e0*/  STL.64 [R1+0x2c8], R18 ;  /* 0x0002c81201007387 */ /* 0x0003e60000100a00 */
[----:B0-----:R-:W3:Y:S01]  /*405f0*/  LDL.LU R16, [R1] ;  /* 0x0000000001107983 */ /* 0x001ee20000300800 */
[----:B------:R-:W3:Y:S02]  /*40600*/  LDL.LU R17, [R1+0x4] ;  /* 0x0000040001117983 */ /* 0x000ee40000300800 */
[----:B-1----:R-:W3:Y:S01]  /*40610*/  LDL.LU R18, [R1+0x8] ;  /* 0x0000080001127983 */ /* 0x002ee20000300800 */
        /* <DEDUP_REMOVED lines=28> */
[----:B------:R-:W-:Y:S02]  /*407e0*/  MOV R19, R3 ;  /* 0x0000000300137202 */ /* 0x000fe40000000f00 */
[----:B------:R-:W3:Y:S01]  /*407f0*/  LDL.LU R3, [R1+0x838] ;  /* 0x0008380001037983 */ /* 0x000ee20000300800 */
        /* <DEDUP_REMOVED lines=49> */
[----:B------:R-:W-:-:S04]  /*40b10*/  FFMA R0, R28, c[0x0][0x188], -R5 ;  /* 0x000062001c007a23 */ /* 0x000fc80000000805 */
[----:B------:R-:W-:-:S04]  /*40b20*/  FMUL R2, R0, 1.4426950216293334961 ;  /* 0x3fb8aa3b00027820 */ /* 0x000fc80000400000 */
[----:B------:R0:W1:Y:S01]  /*40b30*/  MUFU.EX2 R28, R2 ;  /* 0x00000002001c7308 */ /* 0x0000620000000800 */
[----:B--2---:R-:W-:Y:S01]  /*40b40*/  HMMA.16816.F32.BF16 R8, R20, R10, R24 ;  /* 0x0000000a1408723c */ /* 0x004fe20000041818 */
[----:B------:R-:W4:Y:S01]  /*40b50*/  LDL.LU.64 R26, [R1+0x34d0] ;  /* 0x0034d000011a7983 */ /* 0x000f220000300a00 */
[----:B------:R-:W2:Y:S02]  /*40b60*/  LDL.LU R25, [R1+0x34c8] ;  /* 0x0034c80001197983 */ /* 0x000ea40000300800 */
[----:B------:R-:W-:-:S04]  /*40b70*/  FFMA R0, R29, c[0x0][0x188], -R5 ;  /* 0x000062001d007a23 */ /* 0x000fc80000000805 */
[----:B0-----:R-:W-:Y:S11]  /*40b80*/  FMUL R2, R0, 1.4426950216293334961 ;  /* 0x3fb8aa3b00027820 */ /* 0x001ff60000400000 */
[----:B------:R-:W-:Y:S04]  /*40b90*/  @!UPT UIADD3 URZ, URZ, URZ, URZ ;  /* 0x0000003f3f3ff290 */ /* 0x000fe8000fffe03f */
[----:B------:R-:W-:Y:S01]  /*40ba0*/  STL.64 [R1+0x5f0], R8 ;  /* 0x0005f00801007387 */ /* 0x000fe20000100a00 */
[----:B------:R0:W-:Y:S03]  /*40bb0*/  STL.64 [R1+0x5f8], R10 ;  /* 0x0005f80a01007387 */ /* 0x0001e60000100a00 */
[----:B0-----:R-:W3:Y:S01]  /*40bc0*/  LDL.LU.64 R10, [R1+0x34c0] ;  /* 0x0034c000010a7983 */ /* 0x001ee20000300a00 */
[----:B------:R-:W3:Y:S02]  /*40bd0*/  LDL.LU.64 R8, [R1+0x34b8] ;  /* 0x0034b80001087983 */ /* 0x000ee40000300a00 */
[----:B-1----:R-:W-:Y:S02]  /*40be0*/  STL [R1+0xb68], R28 ;  /* 0x000b681c01007387 */ /* 0x002fe40000100800 */
[----:B------:R0:W-:Y:S02]  /*40bf0*/  STL [R1+0x3434], R28 ;  /* 0x0034341c01007387 */ /* 0x0001e40000100800 */
[----:B0-----:R-:W3:Y:S01]  /*40c00*/  LDL.LU R28, [R1+0x82c] ;  /* 0x00082c00011c7983 */ /* 0x001ee20000300800 */
[----:B--2---:R-:W-:-:S02]  /*40c10*/  FFMA R0, R25, c[0x0][0x188], -R5 ;  /* 0x0000620019007a23 */ /* 0x004fc40000000805 */
[----:B----4-:R-:W-:Y:S01]  /*40c20*/  HMMA.16816.F32.BF16 R24, R20, R26, R12 ;  /* 0x0000001a1418723c */ /* 0x010fe2000004180c */
[----:B------:R-:W3:Y:S01]  /*40c30*/  LDL.LU.64 R14, [R1+0x34b0] ;  /* 0x0034b000010e7983 */ /* 0x000ee20000300a00 */
[----:B------:R-:W2:Y:S01]  /*40c40*/  LDL.LU.64 R12, [R1+0x34a8] ;  /* 0x0034a800010c7983 */ /* 0x000ea20000300a00 */
[----:B------:R0:W1:Y:S02]  /*40c50*/  MUFU.EX2 R29, R2 ;  /* 0x00000002001d7308 */ /* 0x0000640000000800 */
[----:B0-----:R-:W-:-:S06]  /*40c60*/  FMUL R2, R0, 1.4426950216293334961 ;  /* 0x3fb8aa3b00027820 */ /* 0x001fcc0000400000 */
[----:B------:R-:W0:Y:S11]  /*40c70*/  MUFU.EX2 R2, R2 ;  /* 0x0000000200027308 */ /* 0x000e360000000800 */
[----:B------:R-:W-:Y:S01]  /*40c80*/  @!UPT UIADD3 URZ, URZ, URZ, URZ ;  /* 0x0000003f3f3ff290 */ /* 0x000fe2000fffe03f */
[----:B------:R-:W-:Y:S01]  /*40c90*/  STL.64 [R1+0x5e0], R24 ;  /* 0x0005e01801007387 */ /* 0x000fe20000100a00 */
[----:B------:R4:W-:Y:S03]  /*40ca0*/  STL.64 [R1+0x5e8], R26 ;  /* 0x0005e81a01007387 */ /* 0x0009e60000100a00 */
[----:B----4-:R-:W5:Y:S01]  /*40cb0*/  LDL.LU.64 R26, [R1+0x34a0] ;  /* 0x0034a000011a7983 */ /* 0x010f620000300a00 */
[----:B------:R-:W5:Y:S02]  /*40cc0*/  LDL.LU.64 R24, [R1+0x3498] ;  /* 0x0034980001187983 */ /* 0x000f640000300a00 */
[----:B-1----:R-:W-:Y:S02]  /*40cd0*/  STL [R1+0xb64], R29 ;  /* 0x000b641d01007387 */ /* 0x002fe40000100800 */
[----:B------:R1:W-:Y:S02]  /*40ce0*/  STL [R1+0x3438], R29 ;  /* 0x0034381d01007387 */ /* 0x0003e40000100800 */
[----:B-1----:R-:W4:Y:S01]  /*40cf0*/  LDL R29, [R1+0x984] ;  /* 0x00098400011d7983 */ /* 0x002f220000100800 */
        /* <DEDUP_REMOVED lines=8> */
[----:B------:R-:W5:Y:S02]  /*40d80*/  LDL.LU R14, [R1+0x828] ;  /* 0x00082800010e7983 */ /* 0x000f640000300800 */
[----:B--2---:R0:W-:Y:S02]  /*40d90*/  STL.64 [R1+0x32c8], R12 ;  /* 0x0032c80c01007387 */ /* 0x0041e40000100a00 */
[----:B0-----:R-:W2:Y:S01]  /*40da0*/  LDL.LU R13, [R1+0x83c] ;  /* 0x00083c00010d7983 */ /* 0x001ea20000300800 */
[----:B------:R-:W-:-:S04]  /*40db0*/  FFMA R0, R4, c[0x0][0x188], -R5 ;  /* 0x0000620004007a23 */ /* 0x000fc80000000805 */
[----:B------:R-:W-:Y:S02]  /*40dc0*/  FMUL R2, R0, 1.4426950216293334961 ;  /* 0x3fb8aa3b00027820 */ /* 0x000fe40000400000 */
[----:B----4-:R-:W-:Y:S02]  /*40dd0*/  FFMA R0, R3, c[0x0][0x188], -R29 ;  /* 0x0000620003007a23 */ /* 0x010fe4000000081d */
[----:B------:R-:W0:Y:S04]  /*40de0*/  S2R R3, SR_TID.X ;  /* 0x0000000000037919 */ /* 0x000e280000002100 */
[----:B------:R1:W-:Y:S04]  /*40df0*/  STL.64 [R1+0x3248], R8 ;  /* 0x0032480801007387 */ /* 0x0003e80000100a00 */
[----:B------:R-:W4:Y:S01]  /*40e00*/  S2R R15, SR_TID.X ;  /* 0x00000000000f7919 */ /* 0x000f220000002100 */
[----:B------:R-:W0:Y:S02]  /*40e10*/  MUFU.EX2 R5, R2 ;  /* 0x0000000200057308 */ /* 0x000e240000000800 */
[----:B0-----:R-:W-:Y:S01]  /*40e20*/  LOP3.LUT R4, R3, 0x7, RZ, 0xc0, !PT ;  /* 0x0000000703047812 */ /* 0x001fe200078ec0ff */
[----:B------:R-:W-:-:S05]  /*40e30*/  FMUL R3, R0, 1.4426950216293334961 ;  /* 0x3fb8aa3b00037820 */ /* 0x000fca0000400000 */
[----:B-1----:R-:W0:Y:S01]  /*40e40*/  MUFU.EX2 R9, R3 ;  /* 0x0000000300097308 */ /* 0x002e220000000800 */
[----:B------:R-:W-:Y:S02]  /*40e50*/  IMAD R4, R4, 0x110, RZ ;  /* 0x0000011004047824 */ /* 0x000fe400078e02ff */
[----:B----4-:R-:W-:-:S05]  /*40e60*/  IMAD.SHL.U32 R15, R15, 0x2, RZ ;  /* 0x000000020f0f7824 */ /* 0x010fca00078e00ff */
[----:B------:R-:W-:Y:S01]  /*40e70*/  LOP3.LUT R4, R4, 0x30, R15, 0x78, !PT ;  /* 0x0000003004047812 */ /* 0x000fe200078e780f */
[C---:B---3--:R-:W-:Y:S11]  /*40e80*/  HMMA.16816.F32.BF16 R16, R20.reuse, R10, R16 ;  /* 0x0000000a1410723c */ /* 0x048ff60000041810 */
[----:B------:R-:W-:Y:S11]  /*40e90*/  @!UPT UIADD3 URZ, URZ, URZ, URZ ;  /* 0x0000003f3f3ff290 */ /* 0x000ff6000fffe03f */
[----:B------:R-:W-:Y:S01]  /*40ea0*/  @!UPT UIADD3 URZ, URZ, URZ, URZ ;  /* 0x0000003f3f3ff290 */ /* 0x000fe2000fffe03f */
[----:B------:R-:W-:Y:S01]  /*40eb0*/  STL.64 [R1+0x5c0], R16 ;  /* 0x0005c01001007387 */ /* 0x000fe20000100a00 */
[----:B------:R5:W-:Y:S02]  /*40ec0*/  STL.64 [R1+0x5c8], R18 ;  /* 0x0005c81201007387 */ /* 0x000be40000100a00 */
[----:B-----5:R-:W-:Y:S01]  /*40ed0*/  HMMA.16816.F32.BF16 R16, R20, R6, R24 ;  /* 0x000000061410723c */ /* 0x020fe20000041818 */
[----:B------:R-:W-:Y:S01]  /*40ee0*/  STL [R1+0xb60], R5 ;  /* 0x000b600501007387 */ /* 0x000fe20000100800 */
[----:B------:R-:W-:Y:S02]  /*40ef0*/  STL [R1+0x343c], R5 ;  /* 0x00343c0501007387 */ /* 0x000fe40000100800 */
[----:B------:R-:W3:Y:S02]  /*40f00*/  LDL.LU R12, [R1+0x670] ;  /* 0x00067000010c7983 */ /* 0x000ee40000300800 */
[--C-:B--2---:R-:W-:Y:S02]  /*40f10*/  FFMA R0, R13, c[0x0][0x188], -R29.reuse ;  /* 0x000062000d007a23 */ /* 0x104fe4000000081d */
[----:B------:R-:W-:Y:S11]  /*40f20*/  FFMA R2, R14, c[0x0][0x188], -R29 ;  /* 0x000062000e027a23 */ /* 0x000ff6000000081d */
[----:B------:R-:W-:Y:S04]  /*40f30*/  @!UPT UIADD3 URZ, URZ, URZ, URZ ;  /* 0x0000003f3f3ff290 */ /* 0x000fe8000fffe03f */
[----:B------:R-:W-:Y:S01]  /*40f40*/  STL.64 [R1+0x5a0], R16 ;  /* 0x0005a01001007387 */ /* 0x000fe20000100a00 */
[----:B------:R-:W-:Y:S02]  /*40f50*/  STL.64 [R1+0x5a8], R18 ;  /* 0x0005a81201007387 */ /* 0x000fe40000100a00 */
[----:B0-----:R-:W-:Y:S02]  /*40f60*/  STL [R1+0xb54], R9 ;  /* 0x000b540901007387 */ /* 0x001fe40000100800 */
[----:B------:R-:W-:Y:S01]  /*40f70*/  STL [R1+0x3440], R9 ;  /* 0x0034400901007387 */ /* 0x000fe20000100800 */
[----:B------:R-:W3:Y:S01]  /*40f80*/  LDL.LU R13, [R1+0x674] ;  /* 0x00067400010d7983 */ /* 0x000ee20000300800 */
[----:B------:R-:W2:Y:S02]  /*40f90*/  LDL.LU R14, [R1+0x678] ;  /* 0x00067800010e7983 */ /* 0x000ea40000300800 */
[----:B------:R-:W2:Y:S01]  /*40fa0*/  LDL.LU R15, [R1+0x67c] ;  /* 0x00067c00010f7983 */ /* 0x000ea20000300800 */
[----:B------:R-:W-:-:S05]  /*40fb0*/  LOP3.LUT R4, R4, 0x40, RZ, 0x3c, !PT ;  /* 0x0000004004047812 */ /* 0x000fca00078e3cff */
[----:B------:R-:W0:Y:S01]  /*40fc0*/  LDSM.16.M88.4 R16, [R4+0x20000] ;  /* 0x020000000410783b */ /* 0x000e220000000200 */
[----:B------:R-:W-:Y:S02]  /*40fd0*/  FFMA R3, R28, c[0x0][0x188], -R29 ;  /* 0x000062001c037a23 */ /* 0x000fe4000000081d */
[----:B------:R-:W-:Y:S01]  /*40fe0*/  FMUL R0, R0, 1.4426950216293334961 ;  /* 0x3fb8aa3b00007820 */ /* 0x000fe20000400000 */
[----:B------:R-:W-:Y:S01]  /*40ff0*/  LDSM.16.M88.4 R20, [R4+0x26000] ;  /* 0x026000000414783b */ /* 0x000fe20000000200 */
[----:B0-----:R-:W-:Y:S02]  /*41000*/  MOV R10, R17 ;  /* 0x00000011000a7202 */ /* 0x001fe40000000f00 */
[----:B------:R-:W-:Y:S01]  /*41010*/  MOV R11, R16 ;  /* 0x00000010000b7202 */ /* 0x000fe20000000f00 */
[----:B--2---:R-:W-:Y:S01]  /*41020*/  STL.64 [R1+0x32d8], R14 ;  /* 0x0032d80e01007387 */ /* 0x004fe20000100a00 */
[----:B---3--:R-:W-:Y:S02]  /*41030*/  STL.64 [R1+0x32d0], R12 ;  /* 0x0032d00c01007387 */ /* 0x008fe40000100a00 */
[----:B------:R-:W0:Y:S04]  /*41040*/  LDSM.16.M88.4 R12, [R4+0x20800] ;  /* 0x02080000040c783b */ /* 0x000e280000000200 */
[----:B------:R-:W-:Y:S01]  /*41050*/  STL.64 [R1+0x1a0], R16 ;  /* 0x0001a01001007387 */ /* 0x000fe20000100a00 */
[----:B------:R-:W-:Y:S01]  /*41060*/  STL.64 [R1+0x1a8], R18 ;  /* 0x0001a81201007387 */ /* 0x000fe20000100a00 */
[----:B------:R-:W-:Y:S02]  /*41070*/  STL [R1+0x3448], R10 ;  /* 0x0034480a01007387 */ /* 0x000fe40000100800 */
[----:B------:R-:W-:Y:S02]  /*41080*/  STL [R1+0x3444], R11 ;  /* 0x0034440b01007387 */ /* 0x000fe40000100800 */
[----:B------:R-:W1:Y:S04]  /*41090*/  LDSM.16.M88.4 R8, [R4+0x21000] ;  /* 0x021000000408783b */ /* 0x000e680000000200 */
[----:B------:R-:W-:Y:S01]  /*410a0*/  LDSM.16.M88.4 R16, [R4+0x24800] ;  /* 0x024800000410783b */ /* 0x000fe20000000200 */
[----:B0-----:R-:W-:Y:S01]  /*410b0*/  MOV R24, R13 ;  /* 0x0000000d00187202 */ /* 0x001fe20000000f00 */
[----:B------:R-:W-:-:S02]  /*410c0*/  IMAD.MOV.U32 R25, RZ, RZ, R12 ;  /* 0x000000ffff197224 */ /* 0x000fc400078e000c */
[----:B------:R-:W-:Y:S01]  /*410d0*/  STL.64 [R1+0x190], R12 ;  /* 0x0001900c01007387 */ /* 0x000fe20000100a00 */
[----:B------:R-:W-:Y:S02]  /*410e0*/  STL.64 [R1+0x198], R14 ;  /* 0x0001980e01007387 */ /* 0x000fe40000100a00 */
[----:B------:R-:W-:Y:S01]  /*410f0*/  STL [R1+0x3450], R24 ;  /* 0x0034501801007387 */ /* 0x000fe20000100800 */
[----:B-1----:R-:W-:Y:S01]  /*41100*/  MOV R27, R8 ;  /* 0x00000008001b7202 */ /* 0x002fe20000000f00 */
[----:B------:R-:W-:Y:S01]  /*41110*/  STL [R1+0x344c], R25 ;  /* 0x00344c1901007387 */ /* 0x000fe20000100800 */
[----:B------:R-:W-:Y:S02]  /*41120*/  STL.64 [R1+0x180], R8 ;  /* 0x0001800801007387 */ /* 0x000fe40000100a00 */
[----:B------:R-:W-:Y:S02]  /*41130*/  STL.64 [R1+0x188], R10 ;  /* 0x0001880a01007387 */ /* 0x000fe40000100a00 */
[----:B------:R-:W-:Y:S01]  /*41140*/  IMAD.MOV.U32 R26, RZ, RZ, R9 ;  /* 0x000000ffff1a7224 */ /* 0x000fe200078e0009 */
[----:B------:R-:W-:Y:S04]  /*41150*/  LDSM.16.M88.4 R12, [R4+0x22000] ;  /* 0x02200000040c783b */ /* 0x000fe80000000200 */
[----:B------:R-:W0:Y:S04]  /*41160*/  LDSM.16.M88.4 R8, [R4+0x21800] ;  /* 0x021800000408783b */ /* 0x000e280000000200 */
[----:B------:R-:W-:Y:S01]  /*41170*/  STL [R1+0x3458], R26 ;  /* 0x0034581a01007387 */ /* 0x000fe20000100800 */
[----:B------:R-:W-:Y:S01]  /*41180*/  STL [R1+0x3454], R27 ;  /* 0x0034541b01007387 */ /* 0x000fe20000100800 */
[----:B0-----:R-:W-:-:S02]  /*41190*/  MOV R28, R9 ;  /* 0x00000009001c7202 */ /* 0x001fc40000000f00 */
[----:B------:R-:W-:Y:S01]  /*411a0*/  MOV R29, R8 ;  /* 0x00000008001d7202 */ /* 0x000fe20000000f00 */
[----:B------:R0:W-:Y:S01]  /*411b0*/  STL.64 [R1+0x170], R8 ;  /* 0x0001700801007387 */ /* 0x0001e20000100a00 */
[----:B------:R-:W-:Y:S02]  /*411c0*/  STL.64 [R1+0x178], R10 ;  /* 0x0001780a01007387 */ /* 0x000fe40000100a00 */
[----:B------:R-:W-:Y:S01]  /*411d0*/  STL [R1+0x3460], R28 ;  /* 0x0034601c01007387 */ /* 0x000fe20000100800 */
[----:B------:R-:W-:Y:S01]  /*411e0*/  STL [R1+0x345c], R29 ;  /* 0x00345c1d01007387 */ /* 0x000fe20000100800 */
[----:B------:R-:W-:Y:S02]  /*411f0*/  STL.64 [R1+0x160], R12 ;  /* 0x0001600c01007387 */ /* 0x000fe40000100a00 */
[----:B------:R-:W-:Y:S01]  /*41200*/  STL.64 [R1+0x168], R14 ;  /* 0x0001680e01007387 */ /* 0x000fe20000100a00 */
[----:B------:R-:W-:Y:S01]  /*41210*/  MOV R5, R13 ;  /* 0x0000000d00057202 */ /* 0x000fe20000000f00 */
[----:B0-----:R-:W-:-:S02]  /*41220*/  IMAD.MOV.U32 R9, RZ, RZ, R12 ;  /* 0x000000ffff097224 */ /* 0x001fc400078e000c */
[----:B------:R-:W0:Y:S04]  /*41230*/  LDSM.16.M88.4 R12, [R4+0x22800] ;  /* 0x02280000040c783b */ /* 0x000e280000000200 */
[----:B------:R-:W-:Y:S01]  /*41240*/  STL [R1+0x3468], R5 ;  /* 0x0034680501007387 */ /* 0x000fe20000100800 */
[----:B------:R-:W-:Y:S03]  /*41250*/  STL [R1+0x3464], R9 ;  /* 0x0034640901007387 */ /* 0x000fe60000100800 */
[----:B0-----:R-:W-:Y:S01]  /*41260*/  STL.64 [R1+0x150], R12 ;  /* 0x0001500c01007387 */ /* 0x001fe20000100a00 */
[----:B------:R-:W-:Y:S01]  /*41270*/  MOV R10, R12 ;  /* 0x0000000c000a7202 */ /* 0x000fe20000000f00 */
[----:B------:R-:W-:Y:S02]  /*41280*/  STL.64 [R1+0x158], R14 ;  /* 0x0001580e01007387 */ /* 0x000fe40000100a00 */
[----:B------:R-:W-:-:S02]  /*41290*/  IMAD.MOV.U32 R11, RZ, RZ, R13 ;  /* 0x000000ffff0b7224 */ /* 0x000fc400078e000d */
[----:B------:R-:W0:Y:S04]  /*412a0*/  LDSM.16.M88.4 R12, [R4+0x23000] ;  /* 0x02300000040c783b */ /* 0x000e280000000200 */
[----:B------:R-:W-:Y:S01]  /*412b0*/  STL [R1+0x3470], R11 ;  /* 0x0034700b01007387 */ /* 0x000fe20000100800 */
[----:B------:R-:W-:Y:S01]  /*412c0*/  STL [R1+0x346c], R10 ;  /* 0x00346c0a01007387 */ /* 0x000fe20000100800 */
[----:B------:R-:W1:Y:S02]  /*412d0*/  MUFU.EX2 R8, R0 ;  /* 0x0000000000087308 */ /* 0x000e640000000800 */
[----:B0-----:R-:W-:Y:S01]  /*412e0*/  STL.64 [R1+0x140], R12 ;  /* 0x0001400c01007387 */ /* 0x001fe20000100a00 */
[----:B------:R-:W-:Y:S01]  /*412f0*/  MOV R24, R12 ;  /* 0x0000000c00187202 */ /* 0x000fe20000000f00 */
[----:B------:R-:W-:Y:S01]  /*41300*/  STL.64 [R1+0x148], R14 ;  /* 0x0001480e01007387 */ /* 0x000fe20000100a00 */
[----:B------:R-:W-:-:S02]  /*41310*/  MOV R25, R13 ;  /* 0x0000000d00197202 */ /* 0x000fc40000000f00 */
[----:B------:R-:W0:Y:S04]  /*41320*/  LDSM.16.M88.4 R12, [R4+0x23800] ;  /* 0x02380000040c783b */ /* 0x000e280000000200 */
[----:B-1----:R-:W-:Y:S04]  /*41330*/  STL [R1+0xb4c], R8 ;  /* 0x000b4c0801007387 */ /* 0x002fe80000100800 */
[----:B0-----:R-:W-:Y:S01]  /*41340*/  STL.64 [R1+0x130], R12 ;  /* 0x0001300c01007387 */ /* 0x001fe20000100a00 */
[----:B------:R-:W-:Y:S02]  /*41350*/  IMAD.MOV.U32 R26, RZ, RZ, R12 ;  /* 0x000000ffff1a7224 */ /* 0x000fe400078e000c */
[----:B------:R-:W-:Y:S01]  /*41360*/  STL.64 [R1+0x138], R14 ;  /* 0x0001380e01007387 */ /* 0x000fe20000100a00 */
[----:B------:R-:W-:-:S02]  /*41370*/  MOV R27, R13 ;  /* 0x0000000d001b7202 */ /* 0x000fc40000000f00 */
[----:B------:R-:W0:Y:S04]  /*41380*/  LDSM.16.M88.4 R12, [R4+0x24000] ;  /* 0x02400000040c783b */ /* 0x000e280000000200 */
[----:B------:R-:W-:Y:S01]  /*41390*/  STL.64 [R1+0x3480], R26 ;  /* 0x0034801a01007387 */ /* 0x000fe20000100a00 */
[----:B------:R-:W-:Y:S01]  /*413a0*/  STL.64 [R1+0x3478], R24 ;  /* 0x0034781801007387 */ /* 0x000fe20000100a00 */
[----:B------:R-:W-:Y:S01]  /*413b0*/  MOV R7, R16 ;  /* 0x0000001000077202 */ /* 0x000fe20000000f00 */
[----:B------:R-:W-:Y:S01]  /*413c0*/  FMUL R2, R2, 1.4426950216293334961 ;  /* 0x3fb8aa3b02027820 */ /* 0x000fe20000400000 */
[----:B------:R-:W-:Y:S01]  /*413d0*/  MOV R5, R20 ;  /* 0x0000001400057202 */ /* 0x000fe20000000f00 */
[----:B------:R-:W-:Y:S01]  /*413e0*/  IMAD.MOV.U32 R9, RZ, RZ, R21 ;  /* 0x000000ffff097224 */ /* 0x000fe200078e0015 */
[----:B------:R-:W-:Y:S04]  /*413f0*/  LDSM.16.M88.4 R24, [R4+0x28000] ;  /* 0x028000000418783b */ /* 0x000fe80000000200 */
[----:B0-----:R0:W-:Y:S01]  /*41400*/  STL.64 [R1+0x120], R12 ;  /* 0x0001200c01007387 */ /* 0x0011e20000100a00 */
[----:B------:R-:W-:Y:S01]  /*41410*/  STL.64 [R1+0x128], R14 ;  /* 0x0001280e01007387 */ /* 0x000fe20000100a00 */
[----:B------:R-:W-:Y:S01]  /*41420*/  MOV R28, R12 ;  /* 0x0000000c001c7202 */ /* 0x000fe20000000f00 */
[----:B------:R-:W-:Y:S01]  /*41430*/  STL.64 [R1+0x110], R16 ;  /* 0x0001101001007387 */ /* 0x000fe20000100a00 */
[----:B------:R-:W-:Y:S01]  /*41440*/  STL.64 [R1+0x118], R18 ;  /* 0x0001181201007387 */ /* 0x000fe20000100a00 */
[----:B0-----:R-:W-:-:S03]  /*41450*/  MOV R12, R17 ;  /* 0x00000011000c7202 */ /* 0x001fc60000000f00 */
[----:B------:R-:W0:Y:S01]  /*41460*/  LDSM.16.M88.4 R16, [R4+0x25000] ;  /* 0x025000000410783b */ /* 0x000e220000000200 */
[----:B------:R1:W2:Y:S03]  /*41470*/  MUFU.EX2 R6, R2 ;  /* 0x0000000200067308 */ /* 0x0002a60000000800 */
[----:B0-----:R-:W-:Y:S01]  /*41480*/  STL.64 [R1+0x100], R16 ;  /* 0x0001001001007387 */ /* 0x001fe20000100a00 */
[----:B------:R-:W-:Y:S02]  /*41490*/  STL.64 [R1+0x108], R18 ;  /* 0x0001081201007387 */ /* 0x000fe40000100a00 */
[----:B------:R-:W-:Y:S02]  /*414a0*/  STL.64 [R1+0xe0], R20 ;  /* 0x0000e01401007387 */ /* 0x000fe40000100a00 */
[----:B------:R-:W-:Y:S02]  /*414b0*/  STL.64 [R1+0xe8], R22 ;  /* 0x0000e81601007387 */ /* 0x000fe40000100a00 */
[----:B------:R-:W0:Y:S01]  /*414c0*/  LDSM.16.M88.4 R20, [R4+0x26800] ;  /* 0x026800000414783b */ /* 0x000e220000000200 */
[----:B-1----:R-:W-:Y:S01]  /*414d0*/  IMAD.MOV.U32 R2, RZ, RZ, R16 ;  /* 0x000000ffff027224 */ /* 0x002fe200078e0010 */
[----:B------:R-:W-:-:S02]  /*414e0*/  MOV R0, R17 ;  /* 0x0000001100007202 */ /* 0x000fc40000000f00 */
[----:B------:R-:W1:Y:S04]  /*414f0*/  LDSM.16.M88.4 R16, [R4+0x25800] ;  /* 0x025800000410783b */ /* 0x000e680000000200 */
[----:B--2---:R-:W-:Y:S01]  /*41500*/  STL [R1+0xb50], R6 ;  /* 0x000b500601007387 */ /* 0x004fe20000100800 */
[----:B------:R-:W-:Y:S02]  /*41510*/  IMAD.MOV.U32 R29, RZ, RZ, R13 ;  /* 0x000000ffff1d7224 */ /* 0x000fe400078e000d */
[----:B------:R-:W-:Y:S01]  /*41520*/  FMUL R3, R3, 1.4426950216293334961 ;  /* 0x3fb8aa3b03037820 */ /* 0x000fe20000400000 */
[----:B0-----:R-:W-:Y:S01]  /*41530*/  STL.64 [R1+0xd0], R20 ;  /* 0x0000d01401007387 */ /* 0x001fe20000100a00 */
[----:B------:R-:W-:Y:S03]  /*41540*/  STL.64 [R1+0xd8], R22 ;  /* 0x0000d81601007387 */ /* 0x000fe60000100a00 */
[----:B-1----:R-:W-:Y:S01]  /*41550*/  STL.64 [R1+0xf0], R16 ;  /* 0x0000f01001007387 */ /* 0x002fe20000100a00 */
[----:B------:R0:W-:Y:S02]  /*41560*/  STL.64 [R1+0xf8], R18 ;  /* 0x0000f81201007387 */ /* 0x0001e40000100a00 */
[----:B0-----:R-:W-:-:S02]  /*41570*/  IMAD.MOV.U32 R19, RZ, RZ, R12 ;  /* 0x000000ffff137224 */ /* 0x001fc400078e000c */
[----:B------:R-:W0:Y:S01]  /*41580*/  LDSM.16.M88.4 R12, [R4+0x27000] ;  /* 0x02700000040c783b */ /* 0x000e220000000200 */
[----:B------:R-:W-:Y:S02]  /*41590*/  MOV R11, R20 ;  /* 0x00000014000b7202 */ /* 0x000fe40000000f00 */
[----:B------:R-:W-:Y:S02]  /*415a0*/  MOV R10, R21 ;  /* 0x00000015000a7202 */ /* 0x000fe40000000f00 */
[----:B------:R-:W1:Y:S01]  /*415b0*/  LDSM.16.M88.4 R20, [R4+0x27800] ;  /* 0x027800000414783b */ /* 0x000e620000000200 */
[----:B------:R-:W-:Y:S02]  /*415c0*/  MOV R18, R7 ;  /* 0x0000000700127202 */ /* 0x000fe40000000f00 */
[----:B------:R-:W2:Y:S01]  /*415d0*/  MUFU.EX2 R7, R3 ;  /* 0x0000000300077308 */ /* 0x000ea20000000800 */
[----:B------:R3:W-:Y:S01]  /*415e0*/  STL.64 [R1+0x3320], R16 ;  /* 0x0033201001007387 */ /* 0x0007e20000100a00 */
[----:B------:R-:W-:Y:S02]  /*415f0*/  STL.64 [R1+0xa0], R24 ;  /* 0x0000a01801007387 */ /* 0x000fe40000100a00 */
[----:B------:R4:W-:Y:S01]  /*41600*/  STL.64 [R1+0xa8], R26 ;  /* 0x0000a81a01007387 */ /* 0x0009e20000100a00 */
[----:B---3--:R-:W-:Y:S01]  /*41610*/  MOV R16, R2 ;  /* 0x0000000200107202 */ /* 0x008fe20000000f00 */
[----:B------:R-:W-:Y:S01]  /*41620*/  IMAD.MOV.U32 R17, RZ, RZ, R0 ;  /* 0x000000ffff117224 */ /* 0x000fe200078e0000 */
[----:B------:R-:W-:-:S02]  /*41630*/  MOV R2, R24 ;  /* 0x0000001800027202 */ /* 0x000fc40000000f00 */
[----:B------:R-:W-:Y:S01]  /*41640*/  MOV R0, R25 ;  /* 0x0000001900007202 */ /* 0x000fe20000000f00 */
[----:B----4-:R-:W3:Y:S01]  /*41650*/  LDL.LU.64 R26, [R1+0x3480] ;  /* 0x00348000011a7983 */ /* 0x010ee20000300a00 */
[----:B------:R-:W4:Y:S02]  /*41660*/  LDL.LU.64 R24, [R1+0x3478] ;  /* 0x0034780001187983 */ /* 0x000f240000300a00 */
[----:B--2---:R-:W-:Y:S01]  /*41670*/  STL [R1+0xb58], R7 ;  /* 0x000b580701007387 */ /* 0x004fe20000100800 */
[----:B0-----:R-:W-:Y:S01]  /*41680*/  STL.64 [R1+0xc0], R12 ;  /* 0x0000c00c01007387 */ /* 0x001fe20000100a00 */
[----:B------:R-:W-:Y:S02]  /*41690*/  STL.64 [R1+0xc8], R14 ;  /* 0x0000c80e01007387 */ /* 0x000fe40000100a00 */
[----:B------:R0:W-:Y:S02]  /*416a0*/  STL.64 [R1+0x32e8], R12 ;  /* 0x0032e80c01007387 */ /* 0x0001e40000100a00 */
[----:B0-----:R-:W-:Y:S01]  /*416b0*/  IMAD.MOV.U32 R12, RZ, RZ, R11 ;  /* 0x000000ffff0c7224 */ /* 0x001fe200078e000b */
[----:B------:R-:W-:Y:S01]  /*416c0*/  MOV R13, R10 ;  /* 0x0000000a000d7202 */ /* 0x000fe20000000f00 */
[----:B------:R-:W2:Y:S01]  /*416d0*/  LDL.LU R11, [R1+0x3470] ;  /* 0x00347000010b7983 */ /* 0x000ea20000300800 */
[----:B------:R-:W5:Y:S03]  /*416e0*/  LDL.LU R10, [R1+0x346c] ;  /* 0x00346c00010a7983 */ /* 0x000f660000300800 */
[----:B------:R0:W-:Y:S02]  /*416f0*/  STL.64 [R1+0x3300], R12 ;  /* 0x0033000c01007387 */ /* 0x0001e40000100a00 */
[----:B0-----:R-:W-:Y:S01]  /*41700*/  MOV R12, R5 ;  /* 0x00000005000c7202 */ /* 0x001fe20000000f00 */
[----:B------:R-:W-:Y:S01]  /*41710*/  IMAD.MOV.U32 R13, RZ, RZ, R9 ;  /* 0x000000ffff0d7224 */ /* 0x000fe200078e0009 */
[----:B------:R-:W2:Y:S01]  /*41720*/  LDL.LU R5, [R1+0x3468] ;  /* 0x0034680001057983 */ /* 0x000ea20000300800 */
[----:B------:R-:W2:Y:S03]  /*41730*/  LDL.LU R9, [R1+0x3464] ;  /* 0x0034640001097983 */ /* 0x000ea60000300800 */
[----:B------:R-:W-:Y:S01]  /*41740*/  STL.64 [R1+0x3318], R12 ;  /* 0x0033180c01007387 */ /* 0x000fe20000100a00 */
[----:B-1----:R-:W-:Y:S02]  /*41750*/  STL.64 [R1+0xb0], R20 ;  /* 0x0000b01401007387 */ /* 0x002fe40000100a00 */
[----:B------:R-:W-:Y:S02]  /*41760*/  STL.64 [R1+0xb8], R22 ;  /* 0x0000b81601007387 */ /* 0x000fe40000100a00 */
[----:B------:R0:W-:Y:S02]  /*41770*/  STL.64 [R1+0x32e0], R20 ;  /* 0x0032e01401007387 */ /* 0x0001e40000100a00 */
[----:B0-----:R-:W2:Y:S01]  /*41780*/  LDL.LU R20, [R1+0x680] ;  /* 0x0006800001147983 */ /* 0x001ea20000300800 */
[----:B------:R-:W2:Y:S02]  /*41790*/  LDL.LU R21, [R1+0x684] ;  /* 0x0006840001157983 */ /* 0x000ea40000300800 */
[----:B------:R-:W2:Y:S02]  /*417a0*/  LDL.LU R22, [R1+0x688] ;  /* 0x0006880001167983 */ /* 0x000ea40000300800 */
[----:B------:R-:W2:Y:S01]  /*417b0*/  LDL.LU R23, [R1+0x68c] ;  /* 0x00068c0001177983 */ /* 0x000ea20000300800 */
[----:B------:R0:W-:Y:S01]  /*417c0*/  STL.64 [R1+0x3338], R16 ;  /* 0x0033381001007387 */ /* 0x0001e20000100a00 */
[----:B------:R-:W2:Y:S02]  /*417d0*/  LDL.LU R12, [R1+0x6b0] ;  /* 0x0006b000010c7983 */ /* 0x000ea40000300800 */
[----:B------:R-:W2:Y:S02]  /*417e0*/  LDL.LU R13, [R1+0x6b4] ;  /* 0x0006b400010d7983 */ /* 0x000ea40000300800 */
[----:B------:R-:W2:Y:S01]  /*417f0*/  LDL.LU R14, [R1+0x6b8] ;  /* 0x0006b800010e7983 */ /* 0x000ea20000300800 */
[----:B------:R-:W2:Y:S01]  /*41800*/  LDL.LU R15, [R1+0x6bc] ;  /* 0x0006bc00010f7983 */ /* 0x000ea20000300800 */
[----:B0-----:R-:W-:-:S02]  /*41810*/  MOV R16, R18 ;  /* 0x0000001200107202 */ /* 0x001fc40000000f00 */
[----:B------:R-:W-:-:S05]  /*41820*/  MOV R17, R19 ;  /* 0x0000001300117202 */ /* 0x000fca0000000f00 */
        /* <DEDUP_REMOVED lines=44> */
[----:B------:R0:W-:Y:S02]  /*41af0*/  STL.64 [R1+0x33b0], R16 ;  /* 0x0033b01001007387 */ /* 0x0001e40000100a00 */
[----:B0-----:R-:W-:Y:S01]  /*41b00*/  MOV R16, R9 ;  /* 0x0000000900107202 */ /* 0x001fe20000000f00 */
        /* <DEDUP_REMOVED lines=21> */
[----:B---3--:R-:W-:Y:S01]  /*41c60*/  IMAD.MOV.U32 R16, RZ, RZ, R27 ;  /* 0x000000ffff107224 */ /* 0x008fe200078e001b */
[----:B------:R-:W-:-:S05]  /*41c70*/  MOV R17, R26 ;  /* 0x0000001a00117202 */ /* 0x000fca0000000f00 */
[----:B------:R-:W-:Y:S04]  /*41c80*/  STL.64 [R1+0x33f8], R16 ;  /* 0x0033f81001007387 */ /* 0x000fe80000100a00 */
[----:B--2---:R-:W-:Y:S01]  /*41c90*/  STL.64 [R1+0x33c0], R14 ;  /* 0x0033c00e01007387 */ /* 0x004fe20000100a00 */
[----:B------:R0:W-:Y:S03]  /*41ca0*/  STL.64 [R1+0x33b8], R12 ;  /* 0x0033b80c01007387 */ /* 0x0001e60000100a00 */
[----:B0-----:R-:W2:Y:S01]  /*41cb0*/  LDL.LU R12, [R1+0x230] ;  /* 0x00023000010c7983 */ /* 0x001ea20000300800 */
[----:B------:R-:W2:Y:S02]  /*41cc0*/  LDL.LU R13, [R1+0x234] ;  /* 0x00023400010d7983 */ /* 0x000ea40000300800 */
[----:B------:R-:W3:Y:S02]  /*41cd0*/  LDL.LU R14, [R1+0x238] ;  /* 0x00023800010e7983 */ /* 0x000ee40000300800 */
[----:B------:R-:W3:Y:S01]  /*41ce0*/  LDL.LU R15, [R1+0x23c] ;  /* 0x00023c00010f7983 */ /* 0x000ee20000300800 */
[----:B------:R-:W-:Y:S01]  /*41cf0*/  MOV R16, R25 ;  /* 0x0000001900107202 */ /* 0x000fe20000000f00 */
[----:B----4-:R-:W-:-:S05]  /*41d00*/  IMAD.MOV.U32 R17, RZ, RZ, R24 ;  /* 0x000000ffff117224 */ /* 0x010fca00078e0018 */
[----:B------:R-:W-:Y:S04]  /*41d10*/  STL.64 [R1+0x3410], R16 ;  /* 0x0034101001007387 */ /* 0x000fe80000100a00 */
[----:B---3--:R-:W-:Y:S01]  /*41d20*/  STL.64 [R1+0x33d8], R14 ;  /* 0x0033d80e01007387 */ /* 0x008fe20000100a00 */
[----:B--2---:R0:W-:Y:S03]  /*41d30*/  STL.64 [R1+0x33d0], R12 ;  /* 0x0033d00c01007387 */ /* 0x0041e60000100a00 */
[----:B0-----:R-:W2:Y:S01]  /*41d40*/  LDL.LU R12, [R1+0x250] ;  /* 0x00025000010c7983 */ /* 0x001ea20000300800 */
[----:B------:R-:W2:Y:S02]  /*41d50*/  LDL.LU R13, [R1+0x254] ;  /* 0x00025400010d7983 */ /* 0x000ea40000300800 */
[----:B------:R-:W3:Y:S02]  /*41d60*/  LDL.LU R14, [R1+0x258] ;  /* 0x00025800010e7983 */ /* 0x000ee40000300800 */
[----:B------:R-:W3:Y:S01]  /*41d70*/  LDL.LU R15, [R1+0x25c] ;  /* 0x00025c00010f7983 */ /* 0x000ee20000300800 */
[----:B------:R-:W4:Y:S01]  /*41d80*/  LDL R27, [R1+0xb5c] ;  /* 0x000b5c00011b7983 */ /* 0x000f220000100800 */
[----:B------:R-:W-:-:S02]  /*41d90*/  IMAD.MOV.U32 R26, RZ, RZ, R5 ;  /* 0x000000ffff1a7224 */ /* 0x000fc400078e0005 */
[----:B------:R-:W4:Y:S02]  /*41da0*/  LDL.LU R5, [R1+0x3430] ;  /* 0x0034300001057983 */ /* 0x000f240000300800 */
[----:B------:R-:W-:Y:S01]  /*41db0*/  IMAD.MOV.U32 R24, RZ, RZ, R28 ;  /* 0x000000ffff187224 */ /* 0x000fe200078e001c */
[----:B------:R-:W-:Y:S01]  /*41dc0*/  MOV R18, R29 ;  /* 0x0000001d00127202 */ /* 0x000fe20000000f00 */
[----:B------:R-:W4:Y:S01]  /*41dd0*/  LDL.LU R28, [R1+0x342c] ;  /* 0x00342c00011c7983 */ /* 0x000f220000300800 */
[----:B------:R-:W4:Y:S03]  /*41de0*/  LDL.LU R29, [R1+0x3428] ;  /* 0x00342800011d7983 */ /* 0x000f260000300800 */
[----:B---3--:R-:W-:Y:S01]  /*41df0*/  STL.64 [R1+0x33f0], R14 ;  /* 0x0033f00e01007387 */ /* 0x008fe20000100a00 */
[----:B--2---:R0:W-:Y:S03]  /*41e00*/  STL.64 [R1+0x33e8], R12 ;  /* 0x0033e80c01007387 */ /* 0x0041e60000100a00 */
[----:B0-----:R-:W2:Y:S01]  /*41e10*/  LDL.LU R12, [R1+0x260] ;  /* 0x00026000010c7983 */ /* 0x001ea20000300800 */
[----:B------:R-:W2:Y:S02]  /*41e20*/  LDL.LU R13, [R1+0x264] ;  /* 0x00026400010d7983 */ /* 0x000ea40000300800 */
[----:B------:R-:W3:Y:S02]  /*41e30*/  LDL.LU R14, [R1+0x268] ;  /* 0x00026800010e7983 */ /* 0x000ee40000300800 */
[----:B------:R-:W3:Y:S02]  /*41e40*/  LDL.LU R15, [R1+0x26c] ;  /* 0x00026c00010f7983 */ /* 0x000ee40000300800 */
[----:B---3--:R-:W-:Y:S01]  /*41e50*/  STL.64 [R1+0x3408], R14 ;  /* 0x0034080e01007387 */ /* 0x008fe20000100a00 */
[----:B--2---:R0:W-:Y:S03]  /*41e60*/  STL.64 [R1+0x3400], R12 ;  /* 0x0034000c01007387 */ /* 0x0041e60000100a00 */
[----:B0-----:R-:W2:Y:S01]  /*41e70*/  LDL.LU R12, [R1+0x270] ;  /* 0x00027000010c7983 */ /* 0x001ea20000300800 */
[----:B------:R-:W2:Y:S02]  /*41e80*/  LDL.LU R13, [R1+0x274] ;  /* 0x00027400010d7983 */ /* 0x000ea40000300800 */
[----:B------:R-:W3:Y:S02]  /*41e90*/  LDL.LU R14, [R1+0x278] ;  /* 0x00027800010e7983 */ /* 0x000ee40000300800 */
[----:B------:R-:W3:Y:S01]  /*41ea0*/  LDL.LU R15, [R1+0x27c] ;  /* 0x00027c00010f7983 */ /* 0x000ee20000300800 */
[----:B------:R-:W-:-:S02]  /*41eb0*/  MOV R16, R11 ;  /* 0x0000000b00107202 */ /* 0x000fc40000000f00 */
[----:B-----5:R-:W-:Y:S02]  /*41ec0*/  MOV R17, R10 ;  /* 0x0000000a00117202 */ /* 0x020fe40000000f00 */
[----:B------:R-:W-:Y:S02]  /*41ed0*/  MOV R25, R9 ;  /* 0x0000000900197202 */ /* 0x000fe40000000f00 */
[----:B------:R-:W-:Y:S02]  /*41ee0*/  MOV R19, R8 ;  /* 0x0000000800137202 */ /* 0x000fe40000000f00 */
[----:B------:R-:W0:Y:S04]  /*41ef0*/  LDSM.16.M88.4 R8, [R4+0x28800] ;  /* 0x028800000408783b */ /* 0x000e280000000200 */
[----:B---3--:R-:W-:Y:S01]  /*41f00*/  STL.64 [R1+0x3420], R14 ;  /* 0x0034200e01007387 */ /* 0x008fe20000100a00 */
[----:B--2---:R1:W-:Y:S03]  /*41f10*/  STL.64 [R1+0x3418], R12 ;  /* 0x0034180c01007387 */ /* 0x0043e60000100a00 */
[----:B-1----:R-:W2:Y:S01]  /*41f20*/  LDL.LU R12, [R1+0x280] ;  /* 0x00028000010c7983 */ /* 0x002ea20000300800 */
[----:B------:R-:W2:Y:S02]  /*41f30*/  LDL.LU R13, [R1+0x284] ;  /* 0x00028400010d7983 */ /* 0x000ea40000300800 */
[----:B------:R-:W2:Y:S02]  /*41f40*/  LDL.LU R14, [R1+0x288] ;  /* 0x00028800010e7983 */ /* 0x000ea40000300800 */
[----:B------:R-:W2:Y:S01]  /*41f50*/  LDL.LU R15, [R1+0x28c] ;  /* 0x00028c00010f7983 */ /* 0x000ea20000300800 */
[----:B------:R-:W-:Y:S01]  /*41f60*/  STL.64 [R1+0x32f8], R22 ;  /* 0x0032f81601007387 */ /* 0x000fe20000100a00 */
[----:B------:R1:W-:Y:S03]  /*41f70*/  STL.64 [R1+0x32f0], R20 ;  /* 0x0032f01401007387 */ /* 0x0003e60000100a00 */
[----:B-1----:R-:W3:Y:S01]  /*41f80*/  LDL.LU R20, [R1+0x690] ;  /* 0x0006900001147983 */ /* 0x002ee20000300800 */
[----:B------:R-:W3:Y:S02]  /*41f90*/  LDL.LU R21, [R1+0x694] ;  /* 0x0006940001157983 */ /* 0x000ee40000300800 */
[----:B------:R-:W5:Y:S02]  /*41fa0*/  LDL.LU R22, [R1+0x698] ;  /* 0x0006980001167983 */ /* 0x000f640000300800 */
[----:B------:R-:W5:Y:S01]  /*41fb0*/  LDL.LU R23, [R1+0x69c] ;  /* 0x00069c0001177983 */ /* 0x000f620000300800 */
[----:B----4-:R-:W-:-:S02]  /*41fc0*/  F2FP.BF16.PACK_AB R26, R26, R27 ;  /* 0x0000001b1a1a723e */ /* 0x010fc400000010ff */
[----:B------:R-:W-:Y:S02]  /*41fd0*/  F2FP.BF16.PACK_AB R24, R18, R24 ;  /* 0x000000181218723e */ /* 0x000fe400000010ff */
[----:B------:R-:W-:Y:S01]  /*41fe0*/  F2FP.BF16.PACK_AB R25, R19, R25 ;  /* 0x000000191319723e */ /* 0x000fe200000010ff */
[----:B------:R-:W-:-:S07]  /*41ff0*/  F2FP.BF16.PACK_AB R27, R7, R6 ;  /* 0x00000006071b723e */ /* 0x000fce00000010ff */
[C---:B--2---:R-:W-:Y:S01]  /*42000*/  HMMA.16816.F32.BF16 R16, R24.reuse, R16, R12 ;  /* 0x000000101810723c */ /* 0x044fe2000004180c */
[----:B-----5:R-:W-:Y:S01]  /*42010*/  STL.64 [R1+0x3310], R22 ;  /* 0x0033101601007387 */ /* 0x020fe20000100a00 */
[----:B---3--:R1:W-:Y:S03]  /*42020*/  STL.64 [R1+0x3308], R20 ;  /* 0x0033081401007387 */ /* 0x0083e60000100a00 */
[----:B-1----:R-:W2:Y:S01]  /*42030*/  LDL.LU R20, [R1+0x6a0] ;  /* 0x0006a00001147983 */ /* 0x002ea20000300800 */
[----:B------:R-:W2:Y:S02]  /*42040*/  LDL.LU R21, [R1+0x6a4] ;  /* 0x0006a40001157983 */ /* 0x000ea40000300800 */
[----:B------:R-:W2:Y:S02]  /*42050*/  LDL.LU R22, [R1+0x6a8] ;  /* 0x0006a80001167983 */ /* 0x000ea40000300800 */
[----:B------:R-:W2:Y:S01]  /*42060*/  LDL.LU R23, [R1+0x6ac] ;  /* 0x0006ac0001177983 */ /* 0x000ea20000300800 */
[----:B0-----:R-:W-:Y:S01]  /*42070*/  STL.64 [R1+0x90], R8 ;  /* 0x0000900801007387 */ /* 0x001fe20000100a00 */
[----:B------:R-:W-:Y:S02]  /*42080*/  STL.64 [R1+0x98], R10 ;  /* 0x0000980a01007387 */ /* 0x000fe40000100a00 */
[----:B------:R-:W3:Y:S02]  /*42090*/  LDL.LU.64 R14, [R1+0x3420] ;  /* 0x00342000010e7983 */ /* 0x000ee40000300a00 */
[----:B------:R-:W3:Y:S07]  /*420a0*/  LDL.LU.64 R12, [R1+0x3418] ;  /* 0x00341800010c7983 */ /* 0x000eee0000300a00 */
        /* <DEDUP_REMOVED lines=74> */
[----:B------:R-:W2:Y:S11]  /*42550*/  LDL.LU.64 R12, [R1+0x3318] ;  /* 0x00331800010c7983 */ /* 0x000eb60000300a00 */
[----:B------:R-:W-:Y:S10]  /*42560*/  @!UPT UIADD3 URZ, URZ, URZ, URZ ;  /* 0x0000003f3f3ff290 */ /* 0x000ff4000fffe03f */
[----:B------:R0:W-:Y:S01]  /*42570*/  STL.64 [R1+0x4f0], R16 ;  /* 0x0004f01001007387 */ /* 0x0001e20000100a00 */
[----:B------:R1:W-:Y:S03]  /*42580*/  STL.64 [R1+0x4f8], R18 ;  /* 0x0004f81201007387 */ /* 0x0003e60000100a00 */
[----:B0-----:R-:W3:Y:S01]  /*42590*/  LDL.LU R16, [R1+0x650] ;  /* 0x0006500001107983 */ /* 0x001ee20000300800 */
[----:B------:R-:W3:Y:S02]  /*425a0*/  LDL.LU R17, [R1+0x654] ;  /* 0x0006540001117983 */ /* 0x000ee40000300800 */
[----:B-1----:R-:W3:Y:S02]  /*425b0*/  LDL.LU R18, [R1+0x658] ;  /* 0x0006580001127983 */ /* 0x002ee40000300800 */
[----:B------:R-:W3:Y:S01]  /*425c0*/  LDL.LU R19, [R1+0x65c] ;  /* 0x00065c0001137983 */ /* 0x000ee20000300800 */
        /* <DEDUP_REMOVED lines=23> */
[----:B------:R-:W4:Y:S02]  /*42740*/  LDL.LU R7, [R1+0x844] ;  /* 0x0008440001077983 */ /* 0x000f240000300800 */
[----:B------:R-:W5:Y:S11]  /*42750*/  LDL.LU R15, [R1+0x858] ;  /* 0x00085800010f7983 */ /* 0x000f760000300800 */
[----:B------:R-:W-:Y:S08]  /*42760*/  @!UPT UIADD3 URZ, URZ, URZ, URZ ;  /* 0x0000003f3f3ff290 */ /* 0x000ff0000fffe03f */
[----:B------:R-:W-:Y:S01]  /*42770*/  STL.64 [R1+0x4b0], R20 ;  /* 0x0004b01401007387 */ /* 0x000fe20000100a00 */
[----:B------:R-:W-:Y:S03]  /*42780*/  STL.64 [R1+0x4b8], R22 ;  /* 0x0004b81601007387 */ /* 0x000fe60000100a00 */
[----:B-----5:R-:W-:Y:S01]  /*42790*/  STL [R1+0x3258], R15 ;  /* 0x0032580f01007387 */ /* 0x020fe20000100800 */
[----:B--2---:R0:W-:Y:S03]  /*427a0*/  STL.64 [R1+0x3250], R12 ;  /* 0x0032500c01007387 */ /* 0x0041e60000100a00 */
[----:B0-----:R-:W2:Y:S01]  /*427b0*/  LDL.LU R12, [R1+0x6d0] ;  /* 0x0006d000010c7983 */ /* 0x001ea20000300800 */
[----:B------:R-:W2:Y:S02]  /*427c0*/  LDL.LU R13, [R1+0x6d4] ;  /* 0x0006d400010d7983 */ /* 0x000ea40000300800 */
[----:B------:R-:W5:Y:S02]  /*427d0*/  LDL.LU R14, [R1+0x6d8] ;  /* 0x0006d800010e7983 */ /* 0x000f640000300800 */
[----:B------:R-:W5:Y:S01]  /*427e0*/  LDL.LU R15, [R1+0x6dc] ;  /* 0x0006dc00010f7983 */ /* 0x000f620000300800 */
[----:B------:R-:W4:Y:S04]  /*427f0*/  LDL.LU R6, [R1+0x840] ;  /* 0x0008400001067983 */ /* 0x000f280000300800 */
[----:B-----5:R-:W-:Y:S01]  /*42800*/  STL.64 [R1+0x3268], R14 ;  /* 0x0032680e01007387 */ /* 0x020fe20000100a00 */
[----:B--2---:R0:W-:Y:S02]  /*42810*/  STL.64 [R1+0x3260], R12 ;  /* 0x0032600c01007387 */ /* 0x0041e40000100a00 */
[----:B------:R-:W2:Y:S02]  /*42820*/  LDL.LU R20, [R1+0x6c0] ;  /* 0x0006c00001147983 */ /* 0x000ea40000300800 */
[----:B------:R-:W2:Y:S01]  /*42830*/  LDL.LU R21, [R1+0x6c4] ;  /* 0x0006c40001157983 */ /* 0x000ea20000300800 */
[----:B------:R-:W5:Y:S01]  /*42840*/  LDL.LU R22, [R1+0x6c8] ;  /* 0x0006c80001167983 */ /* 0x000f620000300800 */
[----:B------:R-:W-:-:S02]  /*42850*/  MOV R23, R29 ;  /* 0x0000001d00177202 */ /* 0x000fc40000000f00 */
[----:B------:R-:W3:Y:S02]  /*42860*/  LDL.LU R29, [R1+0x32c0] ;  /* 0x0032c000011d7983 */ /* 0x000ee40000300800 */
[----:B0-----:R-:W-:Y:S02]  /*42870*/  IMAD.MOV.U32 R13, RZ, RZ, R0 ;  /* 0x000000ffff0d7224 */ /* 0x001fe400078e0000 */
[----:B------:R-:W3:Y:S01]  /*42880*/  LDL.LU R0, [R1+0x850] ;  /* 0x0008500001007983 */ /* 0x000ee20000300800 */
[----:B------:R-:W3:Y:S03]  /*42890*/  LDL.LU R3, [R1+0x854] ;  /* 0x0008540001037983 */ /* 0x000ee60000300800 */
[----:B-----5:R-:W-:Y:S01]  /*428a0*/  STL.64 [R1+0x3278], R22 ;  /* 0x0032781601007387 */ /* 0x020fe20000100a00 */
[----:B--2---:R0:W-:Y:S03]  /*428b0*/  STL.64 [R1+0x3270], R20 ;  /* 0x0032701401007387 */ /* 0x0041e60000100a00 */
[----:B0-----:R-:W2:Y:S01]  /*428c0*/  LDL.LU R20, [R1+0x6e0] ;  /* 0x0006e00001147983 */ /* 0x001ea20000300800 */
[----:B------:R-:W2:Y:S02]  /*428d0*/  LDL.LU R21, [R1+0x6e4] ;  /* 0x0006e40001157983 */ /* 0x000ea40000300800 */
[----:B------:R-:W5:Y:S02]  /*428e0*/  LDL.LU R22, [R1+0x6e8] ;  /* 0x0006e80001167983 */ /* 0x000f640000300800 */
[----:B------:R-:W5:Y:S01]  /*428f0*/  LDL.LU R23, [R1+0x6ec] ;  /* 0x0006ec0001177983 */ /* 0x000f620000300800 */
[----:B------:R-:W-:Y:S01]  /*42900*/  MOV R12, R2 ;  /* 0x00000002000c7202 */ /* 0x000fe20000000f00 */
[----:B-----5:R-:W-:Y:S01]  /*42910*/  STL.64 [R1+0x3288], R22 ;  /* 0x0032881601007387 */ /* 0x020fe20000100a00 */
[----:B--2---:R0:W-:Y:S03]  /*42920*/  STL.64 [R1+0x3280], R20 ;  /* 0x0032801401007387 */ /* 0x0041e60000100a00 */
[----:B0-----:R-:W2:Y:S01]  /*42930*/  LDL.LU R20, [R1+0x660] ;  /* 0x0006600001147983 */ /* 0x001ea20000300800 */
[----:B------:R-:W2:Y:S02]  /*42940*/  LDL.LU R21, [R1+0x664] ;  /* 0x0006640001157983 */ /* 0x000ea40000300800 */
[----:B------:R-:W2:Y:S02]  /*42950*/  LDL.LU R22, [R1+0x668] ;  /* 0x0006680001167983 */ /* 0x000ea40000300800 */
[----:B------:R-:W2:Y:S02]  /*42960*/  LDL.LU R23, [R1+0x66c] ;  /* 0x00066c0001177983 */ /* 0x000ea40000300800 */
[C---:B--2---:R-:W-:Y:S08]  /*42970*/  HMMA.16816.F32.BF16 R20, R24.reuse, R12, R20 ;  /* 0x0000000c1814723c */ /* 0x044ff00000041814 */
[----:B---3--:R-:W-:Y:S01]  /*42980*/  HMMA.16816.F32.BF16 R12, R24, R8, R16 ;  /* 0x00000008180c723c */ /* 0x008fe20000041810 */
[----:B------:R-:W0:Y:S11]  /*42990*/  LDSM.16.M88.4 R8, [R4+0x29000] ;  /* 0x029000000408783b */ /* 0x000e360000000200 */
[----:B------:R-:W-:Y:S03]  /*429a0*/  @!UPT UIADD3 URZ, URZ, URZ, URZ ;  /* 0x0000003f3f3ff290 */ /* 0x000fe6000fffe03f */
[----:B------:R-:W-:Y:S01]  /*429b0*/  STL.64 [R1+0x4a0], R20 ;  /* 0x0004a01401007387 */ /* 0x000fe20000100a00 */
[----:B------:R-:W-:Y:S07]  /*429c0*/  STL.64 [R1+0x4a8], R22 ;  /* 0x0004a81601007387 */ /* 0x000fee0000100a00 */
[----:B------:R-:W-:Y:S02]  /*429d0*/  STL.64 [R1+0x490], R12 ;  /* 0x0004900c01007387 */ /* 0x000fe40000100a00 */
[----:B------:R-:W-:Y:S01]  /*429e0*/  STL.64 [R1+0x498], R14 ;  /* 0x0004980e01007387 */ /* 0x000fe20000100a00 */
[----:B------:R-:W-:Y:S04]  /*429f0*/  LDSM.16.M88.4 R20, [R4+0x29800] ;  /* 0x029800000414783b */ /* 0x000fe80000000200 */
[----:B------:R-:W-:Y:S04]  /*42a00*/  LDSM.16.M88.4 R12, [R4+0x2a000] ;  /* 0x02a00000040c783b */ /* 0x000fe80000000200 */
[----:B0-----:R-:W-:Y:S01]  /*42a10*/  STL.64 [R1+0x80], R8 ;  /* 0x0000800801007387 */ /* 0x001fe20000100a00 */
[----:B------:R-:W-:Y:S01]  /*42a20*/  MOV R16, R8 ;  /* 0x0000000800107202 */ /* 0x000fe20000000f00 */
[----:B------:R-:W-:Y:S02]  /*42a30*/  STL.64 [R1+0x88], R10 ;  /* 0x0000880a01007387 */ /* 0x000fe40000100a00 */
[----:B------:R-:W-:-:S02]  /*42a40*/  IMAD.MOV.U32 R2, RZ, RZ, R9 ;  /* 0x000000ffff027224 */ /* 0x000fc400078e0009 */
[----:B------:R-:W0:Y:S04]  /*42a50*/  LDSM.16.M88.4 R8, [R4+0x2a800] ;  /* 0x02a800000408783b */ /* 0x000e280000000200 */
[----:B0-----:R-:W-:Y:S01]  /*42a60*/  STL.64 [R1+0x32a8], R10 ;  /* 0x0032a80a01007387 */ /* 0x001fe20000100a00 */
[----:B------:R0:W-:Y:S02]  /*42a70*/  STL.64 [R1+0x32a0], R8 ;  /* 0x0032a00801007387 */ /* 0x0001e40000100a00 */
[----:B0-----:R-:W-:Y:S02]  /*42a80*/  MOV R8, R16 ;  /* 0x0000001000087202 */ /* 0x001fe40000000f00 */
[----:B------:R-:W0:Y:S04]  /*42a90*/  LDSM.16.M88.4 R16, [R4+0x2b000] ;  /* 0x02b000000410783b */ /* 0x000e280000000200 */
[----:B0-----:R-:W-:Y:S01]  /*42aa0*/  STL.64 [R1+0x32b8], R18 ;  /* 0x0032b81201007387 */ /* 0x001fe20000100a00 */
[----:B------:R0:W-:Y:S03]  /*42ab0*/  STL.64 [R1+0x32b0], R16 ;  /* 0x0032b01001007387 */ /* 0x0001e60000100a00 */
[----:B0-----:R-:W2:Y:S01]  /*42ac0*/  LDL.LU R16, [R1+0x700] ;  /* 0x0007000001107983 */ /* 0x001ea20000300800 */
[----:B------:R-:W2:Y:S02]  /*42ad0*/  LDL.LU R17, [R1+0x704] ;  /* 0x0007040001117983 */ /* 0x000ea40000300800 */
[----:B------:R-:W2:Y:S02]  /*42ae0*/  LDL.LU R18, [R1+0x708] ;  /* 0x0007080001127983 */ /* 0x000ea40000300800 */
[----:B------:R-:W2:Y:S01]  /*42af0*/  LDL.LU R19, [R1+0x70c] ;  /* 0x00070c0001137983 */ /* 0x000ea20000300800 */
[----:B------:R-:W-:Y:S01]  /*42b00*/  MOV R9, R2 ;  /* 0x0000000200097202 */ /* 0x000fe20000000f00 */
[----:B----4-:R-:W-:Y:S01]  /*42b10*/  STL.64 [R1+0x3298], R6 ;  /* 0x0032980601007387 */ /* 0x010fe20000100a00 */
[----:B------:R0:W-:Y:S03]  /*42b20*/  STL.64 [R1+0x3290], R4 ;  /* 0x0032900401007387 */ /* 0x0001e60000100a00 */
[----:B0-----:R-:W3:Y:S01]  /*42b30*/  LDL.LU R4, [R1+0x6f0] ;  /* 0x0006f00001047983 */ /* 0x001ee20000300800 */
[----:B------:R-:W3:Y:S02]  /*42b40*/  LDL.LU R5, [R1+0x6f4] ;  /* 0x0006f40001057983 */ /* 0x000ee40000300800 */
[----:B------:R-:W3:Y:S02]  /*42b50*/  LDL.LU R6, [R1+0x6f8] ;  /* 0x0006f80001067983 */ /* 0x000ee40000300800 */
[----:B------:R-:W3:Y:S01]  /*42b60*/  LDL.LU R7, [R1+0x6fc] ;  /* 0x0006fc0001077983 */ /* 0x000ee20000300800 */
[----:B------:R-:W-:Y:S01]  /*42b70*/  STL.64 [R1+0x70], R20 ;  /* 0x0000701401007387 */ /* 0x000fe20000100a00 */
[----:B------:R-:W-:Y:S02]  /*42b80*/  STL.64 [R1+0x78], R22 ;  /* 0x0000781601007387 */ /* 0x000fe40000100a00 */
[----:B------:R-:W-:Y:S02]  /*42b90*/  STL.64 [R1+0x60], R12 ;  /* 0x0000600c01007387 */ /* 0x000fe40000100a00 */
[----:B------:R-:W-:Y:S01]  /*42ba0*/  STL.64 [R1+0x68], R14 ;  /* 0x0000680e01007387 */ /* 0x000fe20000100a00 */
[C---:B--2---:R-:W-:Y:S01]  /*42bb0*/  HMMA.16816.F32.BF16 R8, R24.reuse, R8, R16 ;  /* 0x000000081808723c */ /* 0x044fe20000041810 */
[----:B------:R-:W2:Y:S01]  /*42bc0*/  LDL.LU.64 R18, [R1+0x32b8] ;  /* 0x0032b80001127983 */ /* 0x000ea20000300a00 */
[----:B------:R-:W4:Y:S11]  /*42bd0*/  LDL.LU.64 R16, [R1+0x32b0] ;  /* 0x0032b00001107983 */ /* 0x000f360000300a00 */
[----:B------:R-:W-:Y:S10]  /*42be0*/  @!UPT UIADD3 URZ, URZ, URZ, URZ ;  /* 0x0000003f3f3ff290 */ /* 0x000ff4000fffe03f */
[----:B------:R-:W-:Y:S01]  /*42bf0*/  STL.64 [R1+0x480], R8 ;  /* 0x0004800801007387 */ /* 0x000fe20000100a00 */
[----:B------:R0:W-:Y:S03]  /*42c00*/  STL.64 [R1+0x488], R10 ;  /* 0x0004880a01007387 */ /* 0x0001e60000100a00 */
[----:B0-----:R-:W5:Y:S01]  /*42c10*/  LDL.LU.64 R10, [R1+0x32a8] ;  /* 0x0032a800010a7983 */ /* 0x001f620000300a00 */
[----:B------:R-:W2:Y:S02]  /*42c20*/  LDL.LU.64 R8, [R1+0x32a0] ;  /* 0x0032a00001087983 */ /* 0x000ea40000300a00 */
[----:B------:R-:W-:Y:S01]  /*42c30*/  FFMA R0, R0, c[0x0][0x188], -R29 ;  /* 0x0000620000007a23 */ /* 0x000fe2000000081d */
[----:B---3--:R-:W-:Y:S03]  /*42c40*/  HMMA.16816.F32.BF16 R20, R24, R20, R4 ;  /* 0x000000141814723c */ /* 0x008fe60000041804 */
[----:B------:R-:W-:-:S06]  /*42c50*/  FMUL R2, R0, 1.4426950216293334961 ;  /* 0x3fb8aa3b00027820 */ /* 0x000fcc0000400000 */
[----:B------:R-:W0:Y:S01]  /*42c60*/  MUFU.EX2 R2, R2 ;  /* 0x0000000200027308 */ /* 0x000e220000000800 */
[----:B--2---:R-:W-:Y:S01]  /*42c70*/  STL.64 [R1+0x50], R8 ;  /* 0x0000500801007387 */ /* 0x004fe20000100a00 */
[----:B-----5:R-:W-:Y:S02]  /*42c80*/  STL.64 [R1+0x58], R10 ;  /* 0x0000580a01007387 */ /* 0x020fe40000100a00 */
[----:B----4-:R-:W-:Y:S02]  /*42c90*/  STL.64 [R1+0x40], R16 ;  /* 0x0000401001007387 */ /* 0x010fe40000100a00 */
[----:B------:R-:W-:Y:S01]  /*42ca0*/  STL.64 [R1+0x48], R18 ;  /* 0x0000481201007387 */ /* 0x000fe20000100a00 */
[----:B------:R-:W2:Y:S01]  /*42cb0*/  LDL.LU.64 R6, [R1+0x3298] ;  /* 0x0032980001067983 */ /* 0x000ea20000300a00 */
[----:B0-----:R-:W-:Y:S02]  /*42cc0*/  STL [R1+0xb3c], R2 ;  /* 0x000b3c0201007387 */ /* 0x001fe40000100800 */
[----:B------:R-:W3:Y:S04]  /*42cd0*/  LDL.LU.64 R4, [R1+0x3290] ;  /* 0x0032900001047983 */ /* 0x000ee80000300a00 */
[----:B------:R-:W-:Y:S01]  /*42ce0*/  STL.64 [R1+0x470], R20 ;  /* 0x0004701401007387 */ /* 0x000fe20000100a00 */
[----:B------:R0:W-:Y:S04]  /*42cf0*/  STL.64 [R1+0x478], R22 ;  /* 0x0004781601007387 */ /* 0x0001e80000100a00 */
[----:B0-----:R-:W4:Y:S01]  /*42d00*/  LDL.LU.64 R22, [R1+0x3288] ;  /* 0x0032880001167983 */ /* 0x001f220000300a00 */
[----:B------:R-:W4:Y:S02]  /*42d10*/  LDL.LU.64 R20, [R1+0x3280] ;  /* 0x0032800001147983 */ /* 0x000f240000300a00 */
[----:B------:R-:W-:-:S04]  /*42d20*/  FFMA R0, R3, c[0x0][0x188], -R29 ;  /* 0x0000620003007a23 */ /* 0x000fc8000000081d */
[----:B------:R-:W-:-:S06]  /*42d30*/  FMUL R2, R0, 1.4426950216293334961 ;  /* 0x3fb8aa3b00027820 */ /* 0x000fcc0000400000 */
[----:B------:R-:W0:Y:S01]  /*42d40*/  MUFU.EX2 R2, R2 ;  /* 0x0000000200027308 */ /* 0x000e220000000800 */
[----:B----4-:R-:W-:Y:S01]  /*42d50*/  HMMA.16816.F32.BF16 R12, R24, R12, R20 ;  /* 0x0000000c180c723c */ /* 0x010fe20000041814 */
[----:B------:R-:W4:Y:S01]  /*42d60*/  LDL.LU.64 R22, [R1+0x3278] ;  /* 0x0032780001167983 */ /* 0x000f220000300a00 */
[----:B0-----:R-:W-:Y:S02]  /*42d70*/  STL [R1+0xb40], R2 ;  /* 0x000b400201007387 */ /* 0x001fe40000100800 */
[----:B------:R-:W4:Y:S11]  /*42d80*/  LDL.LU.64 R20, [R1+0x3270] ;  /* 0x0032700001147983 */ /* 0x000f360000300a00 */
[----:B------:R-:W-:Y:S08]  /*42d90*/  @!UPT UIADD3 URZ, URZ, URZ, URZ ;  /* 0x0000003f3f3ff290 */ /* 0x000ff0000fffe03f */
[----:B------:R-:W-:Y:S01]  /*42da0*/  STL.64 [R1+0x460], R12 ;  /* 0x0004600c01007387 */ /* 0x000fe20000100a00 */
[----:B------:R0:W-:Y:S03]  /*42db0*/  STL.64 [R1+0x468], R14 ;  /* 0x0004680e01007387 */ /* 0x0001e60000100a00 */
[----:B0-----:R-:W5:Y:S01]  /*42dc0*/  LDL.LU.64 R14, [R1+0x3268] ;  /* 0x00326800010e7983 */ /* 0x001f620000300a00 */
[----:B------:R-:W5:Y:S02]  /*42dd0*/  LDL.LU.64 R12, [R1+0x3260] ;  /* 0x00326000010c7983 */ /* 0x000f640000300a00 */
[----:B------:R0:W-:Y:S02]  /*42de0*/  STL [R1+0x2e00], R29 ;  /* 0x002e001d01007387 */ /* 0x0001e40000100800 */
[----:B--2---:R-:W-:-:S04]  /*42df0*/  FFMA R0, R6, c[0x0][0x188], -R29 ;  /* 0x0000620006007a23 */ /* 0x004fc8000000081d */
[----:B------:R-:W-:-:S06]  /*42e00*/  FMUL R0, R0, 1.4426950216293334961 ;  /* 0x3fb8aa3b00007820 */ /* 0x000fcc0000400000 */
[----:B------:R-:W1:Y:S01]  /*42e10*/  MUFU.EX2 R0, R0 ;  /* 0x0000000000007308 */ /* 0x000e620000000800 */
[C---:B-----5:R-:W-:Y:S01]  /*42e20*/  HMMA.16816.F32.BF16 R8, R24.reuse, R8, R12 ;  /* 0x000000081808723c */ /* 0x060fe2000004180c */
[----:B------:R-:W2:Y:S07]  /*42e30*/  LDL.LU R15, [R1+0x3258] ;  /* 0x00325800010f7983 */ /* 0x000eae0000300800 */
[----:B----4-:R-:W-:Y:S01]  /*42e40*/  HMMA.16816.F32.BF16 R16, R24, R16, R20 ;  /* 0x000000101810723c */ /* 0x010fe20000041814 */
[----:B---3--:R-:W3:Y:S04]  /*42e50*/  LDSM.16.M88.4 R20, [R4+0x2b800] ;  /* 0x02b800000414783b */ /* 0x008ee80000000200 */
[----:B------:R-:W-:Y:S01]  /*42e60*/  FFMA R2, R7, c[0x0][0x188], -R29 ;  /* 0x0000620007027a23 */ /* 0x000fe2000000081d */
[----:B-1----:R-:W-:Y:S01]  /*42e70*/  STL [R1+0xb48], R0 ;  /* 0x000b480001007387 */ /* 0x002fe20000100800 */
[----:B------:R-:W4:Y:S02]  /*42e80*/  LDL.LU.64 R12, [R1+0x3250] ;  /* 0x00325000010c7983 */ /* 0x000f240000300a00 */
[----:B------:R-:W-:-:S07]  /*42e90*/  FMUL R2, R2, 1.4426950216293334961 ;  /* 0x3fb8aa3b02027820 */ /* 0x000fce0000400000 */
[----:B0-----:R-:W-:Y:S01]  /*42ea0*/  IMAD.MOV.U32 R29, RZ, RZ, R11 ;  /* 0x000000ffff1d7224 */ /* 0x001fe200078e000b */
[----:B------:R0:W-:Y:S01]  /*42eb0*/  STL.64 [R1+0x450], R8 ;  /* 0x0004500801007387 */ /* 0x0001e20000100a00 */
[----:B------:R-:W-:Y:S03]  /*42ec0*/  STL [R1+0x458], R10 ;  /* 0x0004580a01007387 */ /* 0x000fe60000100800 */
[----:B0-----:R-:W5:Y:S01]  /*42ed0*/  LDL.LU.64 R8, [R1+0x3248] ;  /* 0x0032480001087983 */ /* 0x001f620000300a00 */
[----:B------:R0:W-:Y:S02]  /*42ee0*/  STL [R1+0x2e04], R29 ;  /* 0x002e041d01007387 */ /* 0x0001e40000100800 */
[----:B------:R-:W-:Y:S01]  /*42ef0*/  STL.64 [R1+0x440], R16 ;  /* 0x0004401001007387 */ /* 0x000fe20000100a00 */
[----:B0-----:R-:W-:Y:S01]  /*42f00*/  MOV R29, R19 ;  /* 0x00000013001d7202 */ /* 0x001fe20000000f00 */
[----:B--2---:R-:W-:-:S04]  /*42f10*/  FFMA R0, R15, c[0x0][0x188], -R28 ;  /* 0x000062000f007a23 */ /* 0x004fc8000000081c */
[----:B------:R-:W-:Y:S02]  /*42f20*/  FMUL R3, R0, 1.4426950216293334961 ;  /* 0x3fb8aa3b00037820 */ /* 0x000fe40000400000 */
[----:B------:R-:W0:Y:S02]  /*42f30*/  MUFU.EX2 R0, R2 ;  /* 0x0000000200007308 */ /* 0x000e240000000800 */
[----:B0-----:R-:W-:Y:S01]  /*42f40*/  STL [R1+0xb44], R0 ;  /* 0x000b440001007387 */ /* 0x001fe20000100800 */
[----:B------:R-:W-:Y:S02]  /*42f50*/  STL [R1+0x448], R18 ;  /* 0x0004481201007387 */ /* 0x000fe40000100800 */
[----:B------:R-:W-:Y:S02]  /*42f60*/  STL [R1+0x2ed8], R29 ;  /* 0x002ed81d01007387 */ /* 0x000fe40000100800 */
[----:B------:R-:W0:Y:S01]  /*42f70*/  LDSM.16.M88.4 R16, [R4+0x2c000] ;  /* 0x02c000000410783b */ /* 0x000e220000000200 */
[----:B---3--:R-:W-:Y:S03]  /*42f80*/  STL.64 [R1+0x30], R20 ;  /* 0x0000301401007387 */ /* 0x008fe60000100a00 */
[----:B------:R-:W-:Y:S02]  /*42f90*/  STL.64 [R1+0x38], R22 ;  /* 0x0000381601007387 */ /* 0x000fe40000100a00 */
[----:B------:R-:W1:Y:S01]  /*42fa0*/  LDSM.16.M88.4 R20, [R4+0x2c800] ;  /* 0x02c800000414783b */ /* 0x000e620000000200 */
[----:B0-----:R-:W-:Y:S03]  /*42fb0*/  STL.64 [R1+0x20], R16 ;  /* 0x0000201001007387 */ /* 0x001fe60000100a00 */
[----:B------:R-:W-:Y:S02]  /*42fc0*/  STL.64 [R1+0x28], R18 ;  /* 0x0000281201007387 */ /* 0x000fe40000100a00 */
[----:B------:R-:W2:Y:S02]  /*42fd0*/  LDL.LU R0, [R1+0x85c] ;  /* 0x00085c0001007983 */ /* 0x000ea40000300800 */
[----:B------:R-:W0:Y:S01]  /*42fe0*/  LDSM.16.M88.4 R16, [R4+0x2d000] ;  /* 0x02d000000410783b */ /* 0x000e220000000200 */
[----:B-1----:R-:W-:Y:S03]  /*42ff0*/  STL.64 [R1+0x10], R20 ;  /* 0x0000101401007387 */ /* 0x002fe60000100a00 */
[----:B------:R-:W-:Y:S02]  /*43000*/  STL.64 [R1+0x18], R22 ;  /* 0x0000181601007387 */ /* 0x000fe40000100a00 */
[----:B------:R-:W1:Y:S04]  /*43010*/  LDSM.16.M88.4 R20, [R4+0x2d800] ;  /* 0x02d800000414783b */ /* 0x000e680000000200 */
[----:B------:R-:W3:Y:S01]  /*43020*/  LDL.LU R29, [R1+0x84c] ;  /* 0x00084c00011d7983 */ /* 0x000ee20000300800 */
[----:B0-----:R-:W-:Y:S01]  /*43030*/  STL.64 [R1], R16 ;  /* 0x0000001001007387 */ /* 0x001fe20000100a00 */
[----:B------:R-:W-:Y:S02]  /*43040*/  STL.64 [R1+0x8], R18 ;  /* 0x0000081201007387 */ /* 0x000fe40000100a00 */
[----:B-1----:R0:W-:Y:S02]  /*43050*/  STL.64 [R1+0x31b8], R22 ;  /* 0x0031b81601007387 */ /* 0x0021e40000100a00 */
[----:B------:R-:W1:Y:S01]  /*43060*/  LDSM.16.M88.4 R16, [R4+0x2e000] ;  /* 0x02e000000410783b */ /* 0x000e620000000200 */
[----:B0-----:R-:W2:Y:S03]  /*43070*/  LDL.LU R23, [R1+0x848] ;  /* 0x0008480001177983 */ /* 0x001ea60000300800 */
[----:B------:R0:W-:Y:S02]  /*43080*/  STL.64 [R1+0x31b0], R20 ;  /* 0x0031b01401007387 */ /* 0x0001e40000100a00 */
[----:B0-----:R-:W2:Y:S04]  /*43090*/  LDL.LU.64 R20, [R1] ;  /* 0x0000000001147983 */ /* 0x001ea80000300a00 */
[----:B--2---:R0:W-:Y:S04]  /*430a0*/  STL.64 [R1+0x31d0], R20 ;  /* 0x0031d01401007387 */ /* 0x0041e80000100a00 */
[----:B0-----:R-:W2:Y:S04]  /*430b0*/  LDL.LU.64 R20, [R1+0x10] ;  /* 0x0000100001147983 */ /* 0x001ea80000300a00 */
[----:B--2---:R0:W-:Y:S04]  /*430c0*/  STL.64 [R1+0x31e8], R20 ;  /* 0x0031e81401007387 */ /* 0x0041e80000100a00 */
[----:B0-----:R-:W2:Y:S01]  /*430d0*/  LDL.LU.64 R20, [R1+0x20] ;  /* 0x0000200001147983 */ /* 0x001ea20000300a00 */
[----:B------:R-:W-:Y:S03]  /*430e0*/  STL [R1+0x3208], R23 ;  /* 0x0032081701007387 */ /* 0x000fe60000100800 */
[----:B--2---:R0:W-:Y:S04]  /*430f0*/  STL.64 [R1+0x3200], R20 ;  /* 0x0032001401007387 */ /* 0x0041e80000100a00 */
[----:B0-----:R-:W2:Y:S01]  /*43100*/  LDL.LU.64 R20, [R1+0x30] ;  /* 0x0000300001147983 */ /* 0x001ea20000300a00 */
[----:B-1----:R-:W-:Y:S02]  /*43110*/  STL.64 [R1+0x31c8], R18 ;  /* 0x0031c81201007387 */ /* 0x002fe40000100a00 */
[----:B------:R5:W-:Y:S02]  /*43120*/  STL.64 [R1+0x31c0], R16 ;  /* 0x0031c01001007387 */ /* 0x000be40000100a00 */
[----:B-----5:R-:W-:Y:S01]  /*43130*/  MOV R16, R8 ;  /* 0x0000000800107202 */ /* 0x020fe20000000f00 */
[----:B------:R-:W-:Y:S01]  /*43140*/  IMAD.MOV.U32 R17, RZ, RZ, R9 ;  /* 0x000000ffff117224 */ /* 0x000fe200078e0009 */
[----:B------:R-:W5:Y:S01]  /*43150*/  LDL.LU R8, [R1+0x3240] ;  /* 0x0032400001087983 */ /* 0x000f620000300800 */
[----:B------:R-:W2:Y:S01]  /*43160*/  LDL.LU R9, [R1+0x323c] ;  /* 0x00323c0001097983 */ /* 0x000ea20000300800 */
[----:B----4-:R-:W-:-:S02]  /*43170*/  MOV R18, R12 ;  /* 0x0000000c00127202 */ /* 0x010fc40000000f00 */
[----:B------:R-:W4:Y:S01]  /*43180*/  LDL.LU R12, [R1+0x3238] ;  /* 0x00323800010c7983 */ /* 0x000f220000300800 */
[----:B------:R-:W-:Y:S02]  /*43190*/  MOV R19, R5 ;  /* 0x0000000500137202 */ /* 0x000fe40000000f00 */
[----:B------:R-:W3:Y:S03]  /*431a0*/  LDL.LU R5, [R1+0x3234] ;  /* 0x0032340001057983 */ /* 0x000ee60000300800 */
[----:B------:R-:W-:Y:S01]  /*431b0*/  STL.64 [R1+0x31e0], R18 ;  /* 0x0031e01201007387 */ /* 0x000fe20000100a00 */
[----:B------:R0:W-:Y:S02]  /*431c0*/  STL.64 [R1+0x31d8], R16 ;  /* 0x0031d81001007387 */ /* 0x0001e40000100a00 */
[----:B0-----:R-:W-:Y:S02]  /*431d0*/  IMAD.MOV.U32 R16, RZ, RZ, R13 ;  /* 0x000000ffff107224 */ /* 0x001fe400078e000d */
[----:B------:R-:W3:Y:S01]  /*431e0*/  LDL.LU R13, [R1+0x3230] ;  /* 0x00323000010d7983 */ /* 0x000ee20000300800 */
[----:B-----5:R-:W-:-:S02]  /*431f0*/  MOV R17, R8 ;  /* 0x0000000800117202 */ /* 0x020fc40000000f00 */
[----:B--2---:R-:W-:Y:S01]  /*43200*/  MOV R18, R9 ;  /* 0x0000000900127202 */ /* 0x004fe20000000f00 */
[----:B------:R-:W2:Y:S01]  /*43210*/  LDL.LU R8, [R1+0x322c] ;  /* 0x00322c0001087983 */ /* 0x000ea20000300800 */
[----:B------:R-:W5:Y:S02]  /*43220*/  LDL.LU R9, [R1+0x3228] ;  /* 0x0032280001097983 */ /* 0x000f640000300800 */
[----:B----4-:R-:W-:Y:S02]  /*43230*/  IMAD.MOV.U32 R19, RZ, RZ, R12 ;  /* 0x000000ffff137224 */ /* 0x010fe400078e000c */
[----:B------:R-:W4:Y:S03]  /*43240*/  LDL.LU R12, [R1+0x3224] ;  /* 0x00322400010c7983 */ /* 0x000f260000300800 */
[----:B------:R-:W-:Y:S02]  /*43250*/  STL.64 [R1+0x31f8], R18 ;  /* 0x0031f81201007387 */ /* 0x000fe40000100a00 */
[----:B------:R3:W-:Y:S02]  /*43260*/  STL.64 [R1+0x31f0], R16 ;  /* 0x0031f01001007387 */ /* 0x0007e40000100a00 */
[----:B---3--:R-:W-:-:S02]  /*43270*/  MOV R16, R5 ;  /* 0x0000000500107202 */ /* 0x008fc40000000f00 */
[----:B------:R-:W3:Y:S01]  /*43280*/  LDL.LU R5, [R1+0x3220] ;  /* 0x0032200001057983 */ /* 0x000ee20000300800 */
[----:B------:R-:W2:Y:S02]  /*43290*/  LDL.LU R17, [R1+0x804] ;  /* 0x0008040001117983 */ /* 0x000ea40000300800 */
[----:B------:R-:W2:Y:S01]  /*432a0*/  LDL.LU R18, [R1+0x808] ;  /* 0x0008080001127983 */ /* 0x000ea20000300800 */
[----:B------:R-:W-:Y:S01]  /*432b0*/  MOV R19, R13 ;  /* 0x0000000d00137202 */ /* 0x000fe20000000f00 */
[----:B------:R0:W1:Y:S02]  /*432c0*/  MUFU.EX2 R2, R3 ;  /* 0x0000000300027308 */ /* 0x0000640000000800 */
[----:B0-----:R-:W-:Y:S02]  /*432d0*/  MOV R3, R21 ;  /* 0x0000001500037202 */ /* 0x001fe40000000f00 */
[----:B--2---:R-:W-:Y:S01]  /*432e0*/  STL.64 [R1+0x3218], R18 ;  /* 0x0032181201007387 */ /* 0x004fe20000100a00 */
[----:B------:R4:W-:Y:S02]  /*432f0*/  STL.64 [R1+0x3210], R16 ;  /* 0x0032101001007387 */ /* 0x0009e40000100a00 */
[----:B----4-:R-:W-:Y:S01]  /*43300*/  IMAD.MOV.U32 R16, RZ, RZ, R12 ;  /* 0x000000ffff107224 */ /* 0x010fe200078e000c */
[----:B-----5:R-:W-:Y:S01]  /*43310*/  MOV R17, R9 ;  /* 0x0000000900117202 */ /* 0x020fe20000000f00 */
[----:B------:R-:W0:Y:S01]  /*43320*/  LDSM.16.M88.4 R12, [R4+0x2e800] ;  /* 0x02e80000040c783b */ /* 0x000e220000000200 */
[----:B------:R-:W-:-:S02]  /*43330*/  MOV R18, R8 ;  /* 0x0000000800127202 */ /* 0x000fc40000000f00 */
[----:B------:R-:W2:Y:S04]  /*43340*/  LDSM.16.M88.4 R8, [R4+0x2f000] ;  /* 0x02f000000408783b */ /* 0x000ea80000000200 */
[----:B---3--:R-:W-:Y:S02]  /*43350*/  IMAD.MOV.U32 R19, RZ, RZ, R5 ;  /* 0x000000ffff137224 */ /* 0x008fe400078e0005 */
[----:B------:R-:W3:Y:S05]  /*43360*/  LDSM.16.M88.4 R4, [R4+0x2f800] ;  /* 0x02f800000404783b */ /* 0x000eea0000000200 */
[----:B------:R-:W-:Y:S01]  /*43370*/  HMMA.16816.F32.BF16 R16, R24, R20, R16 ;  /* 0x000000141810723c */ /* 0x000fe20000041810 */
[----:B0-----:R-:W-:Y:S01]  /*43380*/  STL [R1+0x2d04], R14 ;  /* 0x002d040e01007387 */ /* 0x001fe20000100800 */
[----:B------:R-:W-:Y:S02]  /*43390*/  STL [R1+0x2d00], R15 ;  /* 0x002d000f01007387 */ /* 0x000fe40000100800 */
[----:B--2---:R-:W-:Y:S02]  /*433a0*/  STL [R1+0x2cb4], R10 ;  /* 0x002cb40a01007387 */ /* 0x004fe40000100800 */
[----:B------:R-:W-:Y:S01]  /*433b0*/  STL [R1+0x2cb0], R11 ;  /* 0x002cb00b01007387 */ /* 0x000fe20000100800 */
[----:B---3--:R0:W-:Y:S11]  /*433c0*/  STL [R1+0x2ef0], R7 ;  /* 0x002ef00701007387 */ /* 0x0081f60000100800 */
[----:B------:R-:W-:Y:S05]  /*433d0*/  @!UPT UIADD3 URZ, URZ, URZ, URZ ;  /* 0x0000003f3f3ff290 */ /* 0x000fea000fffe03f */
[----:B------:R-:W-:Y:S02]  /*433e0*/  STL.64 [R1+0x430], R16 ;  /* 0x0004301001007387 */ /* 0x000fe40000100a00 */
[----:B-1----:R-:W-:Y:S02]  /*433f0*/  STL [R1+0xb34], R2 ;  /* 0x000b340201007387 */ /* 0x002fe40000100800 */
[----:B------:R1:W-:Y:S01]  /*43400*/  STL.64 [R1+0x438], R18 ;  /* 0x0004381201007387 */ /* 0x0003e20000100a00 */
[----:B0-----:R-:W-:Y:S01]  /*43410*/  MOV R7, R20 ;  /* 0x0000001400077202 */ /* 0x001fe20000000f00 */
[----:B-1----:R-:W2:Y:S01]  /*43420*/  LDL.LU.64 R18, [R1+0x3218] ;  /* 0x0032180001127983 */ /* 0x002ea20000300a00 */
[----:B------:R-:W2:Y:S02]  /*43430*/  LDL.LU.64 R16, [R1+0x3210] ;  /* 0x0032100001107983 */ /* 0x000ea40000300a00 */
[----:B------:R-:W3:Y:S02]  /*43440*/  LDL.LU R23, [R1+0x3208] ;  /* 0x0032080001177983 */ /* 0x000ee40000300800 */
[----:B------:R-:W2:Y:S02]  /*43450*/  LDL.LU.64 R20, [R1+0x3200] ;  /* 0x0032000001147983 */ /* 0x000ea40000300a00 */
[----:B------:R-:W-:Y:S01]  /*43460*/  FFMA R0, R0, c[0x0][0x188], -R28 ;  /* 0x0000620000007a23 */ /* 0x000fe2000000081c */
[----:B------:R0:W-:Y:S03]  /*43470*/  STL [R1+0x30a8], R7 ;  /* 0x0030a80701007387 */ /* 0x0001e60000100800 */
[----:B------:R-:W-:-:S04]  /*43480*/  FMUL R2, R0, 1.4426950216293334961 ;  /* 0x3fb8aa3b00027820 */ /* 0x000fc80000400000 */
[----:B0-----:R-:W0:Y:S02]  /*43490*/  MUFU.EX2 R7, R2 ;  /* 0x0000000200077308 */ /* 0x001e240000000800 */
[----:B0-----:R-:W-:Y:S01]  /*434a0*/  STL [R1+0xb2c], R7 ;  /* 0x000b2c0701007387 */ /* 0x001fe20000100800 */
[----:B--2---:R-:W-:Y:S01]  /*434b0*/  HMMA.16816.F32.BF16 R16, R24, R20, R16 ;  /* 0x000000141810723c */ /* 0x004fe20000041810 */
        /* <DEDUP_REMOVED lines=8> */
[----:B---3--:R-:W-:Y:S01]  /*43540*/  FFMA R0, R23, c[0x0][0x188], -R28 ;  /* 0x0000620017007a23 */ /* 0x008fe2000000081c */
[----:B------:R-:W-:Y:S03]  /*43550*/  STL [R1+0x2edc], R28 ;  /* 0x002edc1c01007387 */ /* 0x000fe60000100800 */
[----:B------:R-:W-:-:S02]  /*43560*/  FMUL R2, R0, 1.4426950216293334961 ;  /* 0x3fb8aa3b00027820 */ /* 0x000fc40000400000 */
[----:B------:R-:W-:Y:S02]  /*43570*/  FFMA R0, R29, c[0x0][0x188], -R28 ;  /* 0x000062001d007a23 */ /* 0x000fe4000000081c */
[----:B------:R0:W1:Y:S01]  /*43580*/  MUFU.EX2 R10, R2 ;  /* 0x00000002000a7308 */ /* 0x0000620000000800 */
[C---:B--2---:R-:W-:Y:S01]  /*43590*/  HMMA.16816.F32.BF16 R16, R24.reuse, R20, R16 ;  /* 0x000000141810723c */ /* 0x044fe20000041810 */
[----:B------:R-:W-:Y:S01]  /*435a0*/  MOV R29, R20 ;  /* 0x00000014001d7202 */ /* 0x000fe20000000f00 */
[----:B0-----:R-:W-:Y:S11]  /*435b0*/  IMAD.MOV.U32 R2, RZ, RZ, R21 ;  /* 0x000000ffff027224 */ /* 0x001ff600078e0015 */
[----:B------:R-:W-:Y:S10]  /*435c0*/  @!UPT UIADD3 URZ, URZ, URZ, URZ ;  /* 0x0000003f3f3ff290 */ /* 0x000ff4000fffe03f */
[----:B------:R-:W-:Y:S01]  /*435d0*/  STL.64 [R1+0x410], R16 ;  /* 0x0004101001007387 */ /* 0x000fe20000100a00 */
[----:B------:R0:W-:Y:S03]  /*435e0*/  STL.64 [R1+0x418], R18 ;  /* 0x0004181201007387 */ /* 0x0001e60000100a00 */
[----:B0-----:R-:W2:Y:S01]  /*435f0*/  LDL.LU.64 R18, [R1+0x31e0] ;  /* 0x0031e00001127983 */ /* 0x001ea20000300a00 */
[----:B------:R-:W2:Y:S02]  /*43600*/  LDL.LU.64 R16, [R1+0x31d8] ;  /* 0x0031d80001107983 */ /* 0x000ea40000300a00 */
[----:B------:R-:W2:Y:S02]  /*43610*/  LDL.LU.64 R20, [R1+0x31d0] ;  /* 0x0031d00001147983 */ /* 0x000ea40000300a00 */
[----:B------:R-:W-:Y:S01]  /*43620*/  FMUL R0, R0, 1.4426950216293334961 ;  /* 0x3fb8aa3b00007820 */ /* 0x000fe20000400000 */
[----:B-1----:R-:W-:Y:S03]  /*43630*/  STL [R1+0xb38], R10 ;  /* 0x000b380a01007387 */ /* 0x002fe60000100800 */
[----:B------:R0:W1:Y:S01]  /*43640*/  MUFU.EX2 R11, R0 ;  /* 0x00000000000b7308 */ /* 0x0000620000000800 */
[----:B--2---:R-:W-:Y:S01]  /*43650*/  HMMA.16816.F32.BF16 R16, R24, R20, R16 ;  /* 0x000000141810723c */ /* 0x004fe20000041810 */
[----:B------:R-:W-:-:S02]  /*43660*/  MOV R7, R20 ;  /* 0x0000001400077202 */ /* 0x000fc40000000f00 */
[----:B0-----:R-:W-:Y:S11]  /*43670*/  MOV R0, R21 ;  /* 0x0000001500007202 */ /* 0x001ff60000000f00 */
[----:B------:R-:W-:Y:S09]  /*43680*/  @!UPT UIADD3 URZ, URZ, URZ, URZ ;  /* 0x0000003f3f3ff290 */ /* 0x000ff2000fffe03f */
[----:B------:R-:W-:Y:S01]  /*43690*/  STL.64 [R1+0x400], R16 ;  /* 0x0004001001007387 */ /* 0x000fe20000100a00 */
[----:B------:R0:W-:Y:S03]  /*436a0*/  STL.64 [R1+0x408], R18 ;  /* 0x0004081201007387 */ /* 0x0001e60000100a00 */
[----:B0-----:R-:W2:Y:S01]  /*436b0*/  LDL.LU.64 R18, [R1+0x31c8] ;  /* 0x0031c80001127983 */ /* 0x001ea20000300a00 */
[----:B------:R-:W3:Y:S02]  /*436c0*/  LDL.LU.64 R16, [R1+0x31c0] ;  /* 0x0031c00001107983 */ /* 0x000ee40000300a00 */
[----:B------:R-:W4:Y:S02]  /*436d0*/  LDL.LU.64 R22, [R1+0x31b8] ;  /* 0x0031b80001167983 */ /* 0x000f240000300a00 */
[----:B------:R-:W5:Y:S01]  /*436e0*/  LDL.LU.64 R20, [R1+0x31b0] ;  /* 0x0031b00001147983 */ /* 0x000f620000300a00 */
[----:B------:R-:W-:Y:S01]  /*436f0*/  STL.64 [R1+0x3198], R6 ;  /* 0x0031980601007387 */ /* 0x000fe20000100a00 */
[----:B------:R0:W-:Y:S03]  /*43700*/  STL.64 [R1+0x3190], R4 ;  /* 0x0031900401007387 */ /* 0x0001e60000100a00 */
[----:B0-----:R-:W3:Y:S01]  /*43710*/  LDL.LU R4, [R1+0x7b0] ;  /* 0x0007b00001047983 */ /* 0x001ee20000300800 */
[----:B------:R-:W3:Y:S02]  /*43720*/  LDL.LU R5, [R1+0x7b4] ;  /* 0x0007b40001057983 */ /* 0x000ee40000300800 */
[----:B------:R-:W3:Y:S02]  /*43730*/  LDL.LU R6, [R1+0x7b8] ;  /* 0x0007b80001067983 */ /* 0x000ee40000300800 */
[----:B------:R-:W3:Y:S01]  /*43740*/  LDL.LU R7, [R1+0x7bc] ;  /* 0x0007bc0001077983 */ /* 0x000ee20000300800 */
[----:B-1----:R-:W-:Y:S01]  /*43750*/  STL [R1+0xb30], R11 ;  /* 0x000b300b01007387 */ /* 0x002fe20000100800 */
[----:B------:R-:W-:Y:S02]  /*43760*/  STL.64 [R1+0x31a8], R10 ;  /* 0x0031a80a01007387 */ /* 0x000fe40000100a00 */
[----:B------:R0:W-:Y:S02]  /*43770*/  STL.64 [R1+0x31a0], R8 ;  /* 0x0031a00801007387 */ /* 0x0001e40000100a00 */
[----:B0-----:R-:W5:Y:S01]  /*43780*/  LDL.LU R8, [R1+0x7c0] ;  /* 0x0007c00001087983 */ /* 0x001f620000300800 */
[----:B------:R-:W5:Y:S02]  /*43790*/  LDL.LU R9, [R1+0x7c4] ;  /* 0x0007c40001097983 */ /* 0x000f640000300800 */
[----:B------:R-:W5:Y:S02]  /*437a0*/  LDL.LU R10, [R1+0x7c8] ;  /* 0x0007c800010a7983 */ /* 0x000f640000300800 */
[----:B------:R-:W5:Y:S01]  /*437b0*/  LDL.LU R11, [R1+0x7cc] ;  /* 0x0007cc00010b7983 */ /* 0x000f620000300800 */
[----:B----4-:R-:W-:Y:S01]  /*437c0*/  STL.64 [R1+0x2f20], R22 ;  /* 0x002f201601007387 */ /* 0x010fe20000100a00 */
[C---:B---3--:R-:W-:Y:S08]  /*437d0*/  HMMA.16816.F32.BF16 R4, R24.reuse, R16, R4 ;  /* 0x000000101804723c */ /* 0x048ff00000041804 */
[C---:B-----5:R-:W-:Y:S01]  /*437e0*/  HMMA.16816.F32.BF16 R8, R24.reuse, R20, R8 ;  /* 0x000000141808723c */ /* 0x060fe20000041808 */
[----:B------:R0:W-:Y:S11]  /*437f0*/  STL.64 [R1+0x2f18], R20 ;  /* 0x002f181401007387 */ /* 0x0001f60000100a00 */
[----:B------:R-:W-:Y:S11]  /*43800*/  @!UPT UIADD3 URZ, URZ, URZ, URZ ;  /* 0x0000003f3f3ff290 */ /* 0x000ff6000fffe03f */
[----:B------:R-:W-:Y:S01]  /*43810*/  STL.64 [R1+0x3f0], R8 ;  /* 0x0003f00801007387 */ /* 0x000fe20000100a00 */
[----:B------:R-:W-:Y:S02]  /*43820*/  STL.64 [R1+0x3f8], R10 ;  /* 0x0003f80a01007387 */ /* 0x000fe40000100a00 */
[----:B0-----:R-:W3:Y:S02]  /*43830*/  LDL.LU R20, [R1+0x110] ;  /* 0x0001100001147983 */ /* 0x001ee40000300800 */
[----:B------:R-:W-:Y:S01]  /*43840*/  STL.64 [R1+0x3e0], R4 ;  /* 0x0003e00401007387 */ /* 0x000fe20000100a00 */
[----:B------:R-:W-:Y:S01]  /*43850*/  STL.64 [R1+0x3e8], R6 ;  /* 0x0003e80601007387 */ /* 0x000fe20000100a00 */
[----:B------:R-:W3:Y:S03]  /*43860*/  LDL.LU R21, [R1+0x114] ;  /* 0x0001140001157983 */ /* 0x000ee60000300800 */
[----:B---3--:R0:W-:Y:S04]  /*43870*/  STL.64 [R1+0x30b0], R20 ;  /* 0x0030b01401007387 */ /* 0x0081e80000100a00 */
[----:B0-----:R-:W3:Y:S01]  /*43880*/  LDL.LU R20, [R1+0x330] ;  /* 0x0003300001147983 */ /* 0x001ee20000300800 */
[----:B------:R-:W3:Y:S02]  /*43890*/  LDL.LU R21, [R1+0x334] ;  /* 0x0003340001157983 */ /* 0x000ee40000300800 */
[----:B------:R-:W4:Y:S02]  /*438a0*/  LDL.LU R22, [R1+0x338] ;  /* 0x0003380001167983 */ /* 0x000f240000300800 */
[----:B------:R-:W4:Y:S02]  /*438b0*/  LDL.LU R23, [R1+0x33c] ;  /* 0x00033c0001177983 */ /* 0x000f240000300800 */
[----:B----4-:R-:W-:Y:S01]  /*438c0*/  STL.64 [R1+0x30c0], R22 ;  /* 0x0030c01601007387 */ /* 0x010fe20000100a00 */
[----:B---3--:R0:W-:Y:S03]  /*438d0*/  STL.64 [R1+0x30b8], R20 ;  /* 0x0030b81401007387 */ /* 0x0081e60000100a00 */
[----:B0-----:R-:W3:Y:S01]  /*438e0*/  LDL.LU R20, [R1+0x130] ;  /* 0x0001300001147983 */ /* 0x001ee20000300800 */
[----:B------:R-:W3:Y:S03]  /*438f0*/  LDL.LU R21, [R1+0x134] ;  /* 0x0001340001157983 */ /* 0x000ee60000300800 */
[----:B---3--:R-:W-:Y:S01]  /*43900*/  STL.64 [R1+0x30d8], R20 ;  /* 0x0030d81401007387 */ /* 0x008fe20000100a00 */
[----:B--2---:R-:W-:Y:S02]  /*43910*/  STL.64 [R1+0x2f10], R18 ;  /* 0x002f101201007387 */ /* 0x004fe40000100a00 */
[----:B------:R0:W-:Y:S02]  /*43920*/  STL.64 [R1+0x2f08], R16 ;  /* 0x002f081001007387 */ /* 0x0001e40000100a00 */
[----:B0-----:R-:W2:Y:S01]  /*43930*/  LDL.LU R16, [R1+0x320] ;  /* 0x0003200001107983 */ /* 0x001ea20000300800 */
[----:B------:R-:W2:Y:S02]  /*43940*/  LDL.LU R17, [R1+0x324] ;  /* 0x0003240001117983 */ /* 0x000ea40000300800 */
[----:B------:R-:W3:Y:S02]  /*43950*/  LDL.LU R18, [R1+0x328] ;  /* 0x0003280001127983 */ /* 0x000ee40000300800 */
[----:B------:R-:W3:Y:S01]  /*43960*/  LDL.LU R19, [R1+0x32c] ;  /* 0x00032c0001137983 */ /* 0x000ee20000300800 */
[----:B------:R-:W4:Y:S01]  /*43970*/  LDL.LU R20, [R1+0x140] ;  /* 0x0001400001147983 */ /* 0x000f220000300800 */
[----:B------:R-:W4:Y:S03]  /*43980*/  LDL.LU R21, [R1+0x144] ;  /* 0x0001440001157983 */ /* 0x000f260000300800 */
[----:B----4-:R-:W-:Y:S01]  /*43990*/  STL.64 [R1+0x30f0], R20 ;  /* 0x0030f01401007387 */ /* 0x010fe20000100a00 */
[----:B---3--:R-:W-:Y:S02]  /*439a0*/  STL.64 [R1+0x30d0], R18 ;  /* 0x0030d01201007387 */ /* 0x008fe40000100a00 */
[----:B--2---:R0:W-:Y:S02]  /*439b0*/  STL.64 [R1+0x30c8], R16 ;  /* 0x0030c81001007387 */ /* 0x0041e40000100a00 */
        /* <DEDUP_REMOVED lines=24> */
[----:B----4-:R0:W-:Y:S04]  /*43b40*/  STL.64 [R1+0x3138], R20 ;  /* 0x0031381401007387 */ /* 0x0101e80000100a00 */
[----:B0-----:R-:W4:Y:S01]  /*43b50*/  LDL.LU R20, [R1+0x180] ;  /* 0x0001800001147983 */ /* 0x001f220000300800 */
[----:B------:R-:W4:Y:S03]  /*43b60*/  LDL.LU R21, [R1+0x184] ;  /* 0x0001840001157983 */ /* 0x000f260000300800 */
[----:B----4-:R0:W-:Y:S04]  /*43b70*/  STL.64 [R1+0x3150], R20 ;  /* 0x0031501401007387 */ /* 0x0101e80000100a00 */
[----:B0-----:R-:W4:Y:S01]  /*43b80*/  LDL.LU R20, [R1+0x190] ;  /* 0x0001900001147983 */ /* 0x001f220000300800 */
[----:B------:R-:W4:Y:S03]  /*43b90*/  LDL.LU R21, [R1+0x194] ;  /* 0x0001940001157983 */ /* 0x000f260000300800 */
[----:B----4-:R0:W-:Y:S04]  /*43ba0*/  STL.64 [R1+0x3168], R20 ;  /* 0x0031681401007387 */ /* 0x0101e80000100a00 */
[----:B0-----:R-:W4:Y:S01]  /*43bb0*/  LDL.LU R20, [R1+0x1a0] ;  /* 0x0001a00001147983 */ /* 0x001f220000300800 */
[----:B------:R-:W4:Y:S02]  /*43bc0*/  LDL.LU R21, [R1+0x1a4] ;  /* 0x0001a40001157983 */ /* 0x000f240000300800 */
[----:B---3--:R-:W-:Y:S02]  /*43bd0*/  STL.64 [R1+0x3118], R18 ;  /* 0x0031181201007387 */ /* 0x008fe40000100a00 */
[----:B--2---:R0:W-:Y:S02]  /*43be0*/  STL.64 [R1+0x3110], R16 ;  /* 0x0031101001007387 */ /* 0x0041e40000100a00 */
[----:B0-----:R-:W2:Y:S01]  /*43bf0*/  LDL.LU R16, [R1+0x730] ;  /* 0x0007300001107983 */ /* 0x001ea20000300800 */
[----:B------:R-:W2:Y:S02]  /*43c00*/  LDL.LU R17, [R1+0x734] ;  /* 0x0007340001117983 */ /* 0x000ea40000300800 */
[----:B------:R-:W3:Y:S02]  /*43c10*/  LDL.LU R18, [R1+0x738] ;  /* 0x0007380001127983 */ /* 0x000ee40000300800 */
[----:B------:R-:W3:Y:S01]  /*43c20*/  LDL.LU R19, [R1+0x73c] ;  /* 0x00073c0001137983 */ /* 0x000ee20000300800 */
[----:B------:R-:W5:Y:S01]  /*43c30*/  LDL.LU R4, [R1+0x790] ;  /* 0x0007900001047983 */ /* 0x000f620000300800 */
[----:B------:R-:W5:Y:S02]  /*43c40*/  LDL.LU R5, [R1+0x794] ;  /* 0x0007940001057983 */ /* 0x000f640000300800 */
[----:B------:R-:W5:Y:S02]  /*43c50*/  LDL.LU R6, [R1+0x798] ;  /* 0x0007980001067983 */ /* 0x000f640000300800 */
[----:B------:R-:W5:Y:S01]  /*43c60*/  LDL.LU R7, [R1+0x79c] ;  /* 0x00079c0001077983 */ /* 0x000f620000300800 */
[----:B------:R-:W2:Y:S01]  /*43c70*/  LDL.LU R8, [R1+0x7a0] ;  /* 0x0007a00001087983 */ /* 0x000ea20000300800 */
[----:B------:R-:W2:Y:S02]  /*43c80*/  LDL.LU R9, [R1+0x7a4] ;  /* 0x0007a40001097983 */ /* 0x000ea40000300800 */
[----:B------:R-:W2:Y:S02]  /*43c90*/  LDL.LU R10, [R1+0x7a8] ;  /* 0x0007a800010a7983 */ /* 0x000ea40000300800 */
[----:B------:R-:W2:Y:S01]  /*43ca0*/  LDL.LU R11, [R1+0x7ac] ;  /* 0x0007ac00010b7983 */ /* 0x000ea20000300800 */
[----:B------:R-:W2:Y:S04]  /*43cb0*/  LDL R22, [R1+0xb34] ;  /* 0x000b340001167983 */ /* 0x000ea80000100800 */
[----:B------:R-:W2:Y:S04]  /*43cc0*/  LDL R23, [R1+0xb44] ;  /* 0x000b440001177983 */ /* 0x000ea80000100800 */
[----:B--2---:R-:W-:Y:S01]  /*43cd0*/  STL.64 [R1+0x3188], R22 ;  /* 0x0031881601007387 */ /* 0x004fe20000100a00 */
[----:B----4-:R0:W-:Y:S03]  /*43ce0*/  STL.64 [R1+0x3180], R20 ;  /* 0x0031801401007387 */ /* 0x0101e60000100a00 */
[----:B0-----:R-:W2:Y:S01]  /*43cf0*/  LDL.LU R20, [R1+0x780] ;  /* 0x0007800001147983 */ /* 0x001ea20000300800 */
[----:B------:R-:W2:Y:S02]  /*43d00*/  LDL.LU R21, [R1+0x784] ;  /* 0x0007840001157983 */ /* 0x000ea40000300800 */
[----:B------:R-:W2:Y:S02]  /*43d10*/  LDL.LU R22, [R1+0x788] ;  /* 0x0007880001167983 */ /* 0x000ea40000300800 */
[----:B------:R-:W2:Y:S01]  /*43d20*/  LDL.LU R23, [R1+0x78c] ;  /* 0x00078c0001177983 */ /* 0x000ea20000300800 */
[----:B------:R-:W4:Y:S01]  /*43d30*/  LDL R28, [R1+0xb48] ;  /* 0x000b4800011c7983 */ /* 0x000f220000100800 */
[----:B---3--:R-:W-:Y:S02]  /*43d40*/  STL.64 [R1+0x3130], R18 ;  /* 0x0031301201007387 */ /* 0x008fe40000100a00 */
[----:B------:R0:W-:Y:S02]  /*43d50*/  STL.64 [R1+0x3128], R16 ;  /* 0x0031281001007387 */ /* 0x0001e40000100a00 */
[----:B0-----:R-:W3:Y:S01]  /*43d60*/  LDL.LU R16, [R1+0x740] ;  /* 0x0007400001107983 */ /* 0x001ee20000300800 */
[----:B------:R-:W3:Y:S02]  /*43d70*/  LDL.LU R17, [R1+0x744] ;  /* 0x0007440001117983 */ /* 0x000ee40000300800 */
[----:B------:R-:W2:Y:S02]  /*43d80*/  LDL.LU R18, [R1+0x748] ;  /* 0x0007480001127983 */ /* 0x000ea40000300800 */
[----:B------:R-:W2:Y:S02]  /*43d90*/  LDL.LU R19, [R1+0x74c] ;  /* 0x00074c0001137983 */ /* 0x000ea40000300800 */
[----:B--2---:R-:W-:Y:S01]  /*43da0*/  STL.64 [R1+0x3148], R18 ;  /* 0x0031481201007387 */ /* 0x004fe20000100a00 */
[----:B---3--:R0:W-:Y:S03]  /*43db0*/  STL.64 [R1+0x3140], R16 ;  /* 0x0031401001007387 */ /* 0x0081e60000100a00 */
[----:B0-----:R-:W2:Y:S01]  /*43dc0*/  LDL.LU R16, [R1+0x750] ;  /* 0x0007500001107983 */ /* 0x001ea20000300800 */
[----:B------:R-:W2:Y:S02]  /*43dd0*/  LDL.LU R17, [R1+0x754] ;  /* 0x0007540001117983 */ /* 0x000ea40000300800 */
[----:B------:R-:W3:Y:S02]  /*43de0*/  LDL.LU R18, [R1+0x758] ;  /* 0x0007580001127983 */ /* 0x000ee40000300800 */
[----:B------:R-:W3:Y:S01]  /*43df0*/  LDL.LU R19, [R1+0x75c] ;  /* 0x00075c0001137983 */ /* 0x000ee20000300800 */
[C---:B------:R-:W-:Y:S01]  /*43e00*/  HMMA.16816.F32.BF16 R8, R24.reuse, R12, R8 ;  /* 0x0000000c1808723c */ /* 0x040fe20000041808 */
        /* <DEDUP_REMOVED lines=10> */
[----:B------:R-:W2:Y:S02]  /*43eb0*/  LDL.LU R18, [R1+0x778] ;  /* 0x0007780001127983 */ /* 0x000ea40000300800 */
[----:B------:R-:W2:Y:S02]  /*43ec0*/  LDL.LU R19, [R1+0x77c] ;  /* 0x00077c0001137983 */ /* 0x000ea40000300800 */
[----:B------:R-:W-:Y:S01]  /*43ed0*/  STL.64 [R1+0x3d0], R8 ;  /* 0x0003d00801007387 */ /* 0x000fe20000100a00 */
[----:B------:R0:W-:Y:S03]  /*43ee0*/  STL.64 [R1+0x3d8], R10 ;  /* 0x0003d80a01007387 */ /* 0x0001e60000100a00 */
[----:B0-----:R-:W3:Y:S01]  /*43ef0*/  LDL.LU.64 R10, [R1+0x31a8] ;  /* 0x0031a800010a7983 */ /* 0x001ee20000300a00 */
[----:B------:R-:W5:Y:S02]  /*43f00*/  LDL.LU.64 R8, [R1+0x31a0] ;  /* 0x0031a00001087983 */ /* 0x000f640000300a00 */
[----:B------:R0:W-:Y:S02]  /*43f10*/  STL.64 [R1+0x3028], R12 ;  /* 0x0030280c01007387 */ /* 0x0001e40000100a00 */
[----:B0-----:R-:W2:Y:S04]  /*43f20*/  LDL R12, [R1+0xb3c] ;  /* 0x000b3c00010c7983 */ /* 0x001ea80000100800 */
[----:B------:R-:W2:Y:S01]  /*43f30*/  LDL R13, [R1+0xb2c] ;  /* 0x000b2c00010d7983 */ /* 0x000ea20000100800 */
[C---:B-----5:R-:W-:Y:S11]  /*43f40*/  HMMA.16816.F32.BF16 R4, R24.reuse, R8, R4 ;  /* 0x000000081804723c */ /* 0x060ff60000041804 */
[----:B------:R-:W-:Y:S11]  /*43f50*/  @!UPT UIADD3 URZ, URZ, URZ, URZ ;  /* 0x0000003f3f3ff290 */ /* 0x000ff6000fffe03f */
[----:B------:R-:W-:Y:S01]  /*43f60*/  @!UPT UIADD3 URZ, URZ, URZ, URZ ;  /* 0x0000003f3f3ff290 */ /* 0x000fe2000fffe03f */
[----:B------:R-:W-:Y:S01]  /*43f70*/  STL.64 [R1+0x3c0], R4 ;  /* 0x0003c00401007387 */ /* 0x000fe20000100a00 */
[----:B------:R0:W-:Y:S03]  /*43f80*/  STL.64 [R1+0x3c8], R6 ;  /* 0x0003c80601007387 */ /* 0x0001e60000100a00 */
[----:B0-----:R-:W5:Y:S01]  /*43f90*/  LDL.LU.64 R6, [R1+0x3198] ;  /* 0x0031980001067983 */ /* 0x001f620000300a00 */
[----:B------:R-:W2:Y:S02]  /*43fa0*/  LDL.LU.64 R4, [R1+0x3190] ;  /* 0x0031900001047983 */ /* 0x000ea40000300a00 */
[----:B--2---:R-:W-:Y:S01]  /*43fb0*/  HMMA.16816.F32.BF16 R24, R24, R4, R20 ;  /* 0x000000041818723c */ /* 0x004fe20000041814 */
[----:B------:R-:W2:Y:S01]  /*43fc0*/  LDL.LU.64 R22, [R1+0x3188] ;  /* 0x0031880001167983 */ /* 0x000ea20000300a00 */
[----:B------:R-:W3:Y:S11]  /*43fd0*/  LDL.LU.64 R20, [R1+0x3180] ;  /* 0x0031800001147983 */ /* 0x000ef60000300a00 */
[----:B------:R-:W-:Y:S10]  /*43fe0*/  @!UPT UIADD3 URZ, URZ, URZ, URZ ;  /* 0x0000003f3f3ff290 */ /* 0x000ff4000fffe03f */
[----:B------:R-:W-:Y:S01]  /*43ff0*/  STL.64 [R1+0x1c0], R24 ;  /* 0x0001c01801007387 */ /* 0x000fe20000100a00 */
[----:B------:R0:W-:Y:S03]  /*44000*/  STL.64 [R1+0x1c8], R26 ;  /* 0x0001c81a01007387 */ /* 0x0001e60000100a00 */
[----:B0-----:R-:W3:Y:S01]  /*44010*/  LDL R27, [R1+0xb40] ;  /* 0x000b4000011b7983 */ /* 0x001ee20000100800 */
[----:B-----5:R-:W-:Y:S02]  /*44020*/  STL [R1+0x3038], R6 ;  /* 0x0030380601007387 */ /* 0x020fe40000100800 */
[----:B------:R-:W-:Y:S01]  /*44030*/  STL.64 [R1+0x3030], R4 ;  /* 0x0030300401007387 */ /* 0x000fe20000100a00 */
[----:B--2---:R-:W-:Y:S02]  /*44040*/  F2FP.BF16.PACK_AB R25, R13, R22 ;  /* 0x000000160d19723e */ /* 0x004fe400000010ff */
[----:B----4-:R-:W-:-:S02]  /*44050*/  F2FP.BF16.PACK_AB R26, R23, R28 ;  /* 0x0000001c171a723e */ /* 0x010fc400000010ff */
[----:B---3--:R-:W-:Y:S01]  /*44060*/  F2FP.BF16.PACK_AB R24, R27, R12 ;  /* 0x0000000c1b18723e */ /* 0x008fe200000010ff */
[----:B------:R-:W-:-:S07]  /*44070*/  F2FP.BF16.PACK_AB R27, R11, R10 ;  /* 0x0000000a0b1b723e */ /* 0x000fce00000010ff */
[----:B------:R-:W-:Y:S01]  /*44080*/  HMMA.16816.F32.BF16 R20, R24, R20, R16 ;  /* 0x000000141814723c */ /* 0x000fe20000041810 */
[----:B------:R-:W2:Y:S01]  /*44090*/  LDL.LU.64 R18, [R1+0x3178] ;  /* 0x0031780001127983 */ /* 0x000ea20000300a00 */
[----:B------:R-:W2:Y:S11]  /*440a0*/  LDL.LU.64 R16, [R1+0x3170] ;  /* 0x0031700001107983 */ /* 0x000eb60000300a00 */
[----:B------:R-:W-:Y:S10]  /*440b0*/  @!UPT UIADD3 URZ, URZ, URZ, URZ ;  /* 0x0000003f3f3ff290 */ /* 0x000ff4000fffe03f */
[----:B------:R0:W-:Y:S01]  /*440c0*/  STL [R1+0x3b0], R20 ;  /* 0x0003b01401007387 */ /* 0x0001e20000100800 */
[----:B------:R-:W-:Y:S02]  /*440d0*/  IMAD.MOV.U32 R10, RZ, RZ, R21 ;  /* 0x000000ffff0a7224 */ /* 0x000fe400078e0015 */
[----:B------:R2:W-:Y:S01]  /*440e0*/  STL [R1+0x3bc], R23 ;  /* 0x0003bc1701007387 */ /* 0x0005e20000100800 */
[----:B0-----:R-:W2:Y:S01]  /*440f0*/  LDL.LU.64 R20, [R1+0x3168] ;  /* 0x0031680001147983 */ /* 0x001ea20000300a00 */
        /* <DEDUP_REMOVED lines=10> */
[----:B--2---:R-:W-:Y:S02]  /*441a0*/  HMMA.16816.F32.BF16 R20, R24, R20, R16 ;  /* 0x000000141814723c */ /* 0x004fe40000041810 */
[----:B------:R-:W2:Y:S01]  /*441b0*/  LDL.LU.64 R18, [R1+0x3148] ;  /* 0x0031480001127983 */ /* 0x000ea20000300a00 */
[----:B------:R-:W2:Y:S11]  /*441c0*/  LDL.LU.64 R16, [R1+0x3140] ;  /* 0x0031400001107983 */ /* 0x000eb60000300a00 */
[----:B------:R-:W-:Y:S09]  /*441d0*/  @!UPT UIADD3 URZ, URZ, URZ, URZ ;  /* 0x0000003f3f3ff290 */ /* 0x000ff2000fffe03f */
[----:B------:R0:W-:Y:S04]  /*441e0*/  STL.64 [R1+0x390], R20 ;  /* 0x0003901401007387 */ /* 0x0001e80000100a00 */
[----:B0-----:R-:W2:Y:S01]  /*441f0*/  LDL.LU.64 R20, [R1+0x3138] ;  /* 0x0031380001147983 */ /* 0x001ea20000300a00 */
[----:B------:R-:W-:Y:S01]  /*44200*/  MOV R11, R22 ;  /* 0x00000016000b7202 */ /* 0x000fe20000000f00 */
[----:B------:R-:W-:-:S05]  /*44210*/  IMAD.MOV.U32 R10, RZ, RZ, R23 ;  /* 0x000000ffff0a7224 */ /* 0x000fca00078e0017 */
[----:B------:R-:W-:Y:S01]  /*44220*/  STL [R1+0x2cc4], R10 ;  /* 0x002cc40a01007387 */ /* 0x000fe20000100800 */
[----:B------:R-:W-:Y:S02]  /*44230*/  STL [R1+0x2cc0], R11 ;  /* 0x002cc00b01007387 */ /* 0x000fe40000100800 */
[----:B------:R0:W-:Y:S02]  /*44240*/  STL.64 [R1+0x3080], R8 ;  /* 0x0030800801007387 */ /* 0x0001e40000100a00 */
[----:B0-----:R-:W3:Y:S01]  /*44250*/  LDL.LU R8, [R1+0x120] ;  /* 0x0001200001087983 */ /* 0x001ee20000300800 */
[----:B------:R-:W3:Y:S01]  /*44260*/  LDL.LU R9, [R1+0x124] ;  /* 0x0001240001097983 */ /* 0x000ee20000300800 */
        /* <DEDUP_REMOVED lines=34> */
[----:B0-----:R-:W3:Y:S01]  /*44490*/  LDL.LU.64 R22, [R1+0x30c0] ;  /* 0x0030c00001167983 */ /* 0x001ee20000300a00 */
[----:B------:R-:W3:Y:S02]  /*444a0*/  LDL.LU.64 R20, [R1+0x30b8] ;  /* 0x0030b80001147983 */ /* 0x000ee40000300a00 */
[C---:B---3--:R-:W-:Y:S01]  /*444b0*/  HMMA.16816.F32.BF16 R8, R24.reuse, R8, R20 ;  /* 0x000000081808723c */ /* 0x048fe20000041814 */
[----:B------:R-:W2:Y:S01]  /*444c0*/  LDL.LU.64 R20, [R1+0x30b0] ;  /* 0x0030b00001147983 */ /* 0x000ea20000300a00 */
[----:B------:R-:W3:Y:S11]  /*444d0*/  LDL R28, [R1+0x980] ;  /* 0x00098000011c7983 */ /* 0x000ef60000100800 */
[----:B------:R-:W-:Y:S10]  /*444e0*/  @!UPT UIADD3 URZ, URZ, URZ, URZ ;  /* 0x0000003f3f3ff290 */ /* 0x000ff4000fffe03f */
[----:B------:R-:W-:Y:S01]  /*444f0*/  STL.64 [R1+0x330], R8 ;  /* 0x0003300801007387 */ /* 0x000fe20000100a00 */
[----:B------:R2:W-:Y:S02]  /*44500*/  STL.64 [R1+0x338], R10 ;  /* 0x0003380a01007387 */ /* 0x0005e40000100a00 */
[----:B--2---:R-:W-:Y:S07]  /*44510*/  HMMA.16816.F32.BF16 R8, R24, R20, R16 ;  /* 0x000000141808723c */ /* 0x004fee0000041810 */
[----:B------:R-:W-:-:S02]  /*44520*/  MOV R20, R7 ;  /* 0x0000000700147202 */ /* 0x000fc40000000f00 */
[----:B------:R-:W-:Y:S01]  /*44530*/  MOV R21, R0 ;  /* 0x0000000000157202 */ /* 0x000fe20000000f00 */
[----:B------:R-:W2:Y:S11]  /*44540*/  LDL.LU R7, [R1+0x30a8] ;  /* 0x0030a80001077983 */ /* 0x000eb60000300800 */
[----:B------:R-:W-:Y:S02]  /*44550*/  @!UPT UIADD3 URZ, URZ, URZ, URZ ;  /* 0x0000003f3f3ff290 */ /* 0x000fe4000fffe03f */
[----:B------:R-:W-:Y:S01]  /*44560*/  STL.64 [R1+0x320], R8 ;  /* 0x0003200801007387 */ /* 0x000fe20000100a00 */
[----:B------:R-:W-:Y:S02]  /*44570*/  STL.64 [R1+0x328], R10 ;  /* 0x0003280a01007387 */ /* 0x000fe40000100a00 */
[----:B------:R0:W-:Y:S02]  /*44580*/  STL.64 [R1+0x2f38], R20 ;  /* 0x002f381401007387 */ /* 0x0001e40000100a00 */
[----:B------:R-:W4:Y:S01]  /*44590*/  LDL.LU R16, [R1+0x5f0] ;  /* 0x0005f00001107983 */ /* 0x000f220000300800 */
[----:B------:R-:W4:Y:S01]  /*445a0*/  LDL.LU R17, [R1+0x5f4] ;  /* 0x0005f40001117983 */ /* 0x000f220000300800 */
[----:B------:R-:W5:Y:S02]  /*445b0*/  LDL.LU R18, [R1+0x5f8] ;  /* 0x0005f80001127983 */ /* 0x000f640000300800 */
[----:B------:R-:W5:Y:S02]  /*445c0*/  LDL.LU R19, [R1+0x5fc] ;  /* 0x0005fc0001137983 */ /* 0x000f640000300800 */
[----:B0-----:R-:W-:Y:S01]  /*445d0*/  IMAD.MOV.U32 R20, RZ, RZ, R29 ;  /* 0x000000ffff147224 */ /* 0x001fe200078e001d */
[----:B------:R-:W-:-:S05]  /*445e0*/  MOV R21, R2 ;  /* 0x0000000200157202 */ /* 0x000fca0000000f00 */
[----:B------:R-:W-:Y:S04]  /*445f0*/  STL.64 [R1+0x2f50], R20 ;  /* 0x002f501401007387 */ /* 0x000fe80000100a00 */
[----:B-----5:R-:W-:Y:S01]  /*44600*/  STL.64 [R1+0x2f30], R18 ;  /* 0x002f301201007387 */ /* 0x020fe20000100a00 */
[----:B----4-:R0:W-:Y:S03]  /*44610*/  STL.64 [R1+0x2f28], R16 ;  /* 0x002f281001007387 */ /* 0x0101e60000100a00 */
[----:B0-----:R-:W4:Y:S01]  /*44620*/  LDL.LU R16, [R1+0x210] ;  /* 0x0002100001107983 */ /* 0x001f220000300800 */
[----:B------:R-:W4:Y:S02]  /*44630*/  LDL.LU R17, [R1+0x214] ;  /* 0x0002140001117983 */ /* 0x000f240000300800 */
[----:B------:R-:W5:Y:S02]  /*44640*/  LDL.LU R18, [R1+0x218] ;  /* 0x0002180001127983 */ /* 0x000f640000300800 */
[----:B------:R-:W5:Y:S01]  /*44650*/  LDL.LU R19, [R1+0x21c] ;  /* 0x00021c0001137983 */ /* 0x000f620000300800 */
[----:B------:R-:W-:Y:S01]  /*44660*/  MOV R20, R15 ;  /* 0x0000000f00147202 */ /* 0x000fe20000000f00 */
[----:B------:R-:W-:-:S05]  /*44670*/  IMAD.MOV.U32 R21, RZ, RZ, R14 ;  /* 0x000000ffff157224 */ /* 0x000fca00078e000e */
[----:B------:R-:W-:Y:S04]  /*44680*/  STL.64 [R1+0x2f68], R20 ;  /* 0x002f681401007387 */ /* 0x000fe80000100a00 */
[----:B-----5:R-:W-:Y:S01]  /*44690*/  STL.64 [R1+0x2f48], R18 ;  /* 0x002f481201007387 */ /* 0x020fe20000100a00 */
[----:B----4-:R0:W-:Y:S03]  /*446a0*/  STL.64 [R1+0x2f40], R16 ;  /* 0x002f401001007387 */ /* 0x0101e60000100a00 */
[----:B0-----:R-:W4:Y:S01]  /*446b0*/  LDL.LU R16, [R1+0x220] ;  /* 0x0002200001107983 */ /* 0x001f220000300800 */
[----:B------:R-:W4:Y:S02]  /*446c0*/  LDL.LU R17, [R1+0x224] ;  /* 0x0002240001117983 */ /* 0x000f240000300800 */
[----:B------:R-:W5:Y:S02]  /*446d0*/  LDL.LU R18, [R1+0x228] ;  /* 0x0002280001127983 */ /* 0x000f640000300800 */
[----:B------:R-:W5:Y:S01]  /*446e0*/  LDL.LU R19, [R1+0x22c] ;  /* 0x00022c0001137983 */ /* 0x000f620000300800 */
[----:B--2---:R-:W-:-:S02]  /*446f0*/  MOV R20, R7 ;  /* 0x0000000700147202 */ /* 0x004fc40000000f00 */
[----:B------:R-:W-:-:S05]  /*44700*/  MOV R21, R3 ;  /* 0x0000000300157202 */ /* 0x000fca0000000f00 */
[----:B------:R-:W-:Y:S04]  /*44710*/  STL.64 [R1+0x2f80], R20 ;  /* 0x002f801401007387 */ /* 0x000fe80000100a00 */
[----:B-----5:R-:W-:Y:S01]  /*44720*/  STL.64 [R1+0x2f60], R18 ;  /* 0x002f601201007387 */ /* 0x020fe20000100a00 */
[----:B----4-:R0:W-:Y:S03]  /*44730*/  STL.64 [R1+0x2f58], R16 ;  /* 0x002f581001007387 */ /* 0x0101e60000100a00 */
[----:B0-----:R-:W2:Y:S01]  /*44740*/  LDL.LU R16, [R1+0x600] ;  /* 0x0006000001107983 */ /* 0x001ea20000300800 */
[----:B------:R-:W2:Y:S02]  /*44750*/  LDL.LU R17, [R1+0x604] ;  /* 0x0006040001117983 */ /* 0x000ea40000300800 */
[----:B------:R-:W4:Y:S02]  /*44760*/  LDL.LU R18, [R1+0x608] ;  /* 0x0006080001127983 */ /* 0x000f240000300800 */
[----:B------:R-:W4:Y:S01]  /*44770*/  LDL.LU R19, [R1+0x60c] ;  /* 0x00060c0001137983 */ /* 0x000f220000300800 */
[----:B------:R-:W5:Y:S01]  /*44780*/  LDL.LU R20, [R1+0x40] ;  /* 0x0000400001147983 */ /* 0x000f620000300800 */
[----:B------:R-:W5:Y:S03]  /*44790*/  LDL.LU R21, [R1+0x44] ;  /* 0x0000440001157983 */ /* 0x000f660000300800 */
[----:B-----5:R-:W-:Y:S01]  /*447a0*/  STL.64 [R1+0x2f98], R20 ;  /* 0x002f981401007387 */ /* 0x020fe20000100a00 */
[----:B----4-:R-:W-:Y:S02]  /*447b0*/  STL.64 [R1+0x2f78], R18 ;  /* 0x002f781201007387 */ /* 0x010fe40000100a00 */
[----:B--2---:R0:W-:Y:S02]  /*447c0*/  STL.64 [R1+0x2f70], R16 ;  /* 0x002f701001007387 */ /* 0x0041e40000100a00 */
[----:B0-----:R-:W2:Y:S01]  /*447d0*/  LDL.LU R16, [R1+0x240] ;  /* 0x0002400001107983 */ /* 0x001ea20000300800 */
[----:B------:R-:W2:Y:S02]  /*447e0*/  LDL.LU R17, [R1+0x244] ;  /* 0x0002440001117983 */ /* 0x000ea40000300800 */
[----:B------:R-:W4:Y:S02]  /*447f0*/  LDL.LU R18, [R1+0x248] ;  /* 0x0002480001127983 */ /* 0x000f240000300800 */
[----:B------:R-:W4:Y:S01]  /*44800*/  LDL.LU R19, [R1+0x24c] ;  /* 0x00024c0001137983 */ /* 0x000f220000300800 */
[----:B------:R-:W5:Y:S01]  /*44810*/  LDL.LU R20, [R1+0x50] ;  /* 0x0000500001147983 */ /* 0x000f620000300800 */
[----:B------:R-:W5:Y:S03]  /*44820*/  LDL.LU R21, [R1+0x54] ;  /* 0x0000540001157983 */ /* 0x000f660000300800 */
[----:B-----5:R0:W-:Y:S04]  /*44830*/  STL.64 [R1+0x2fb0], R20 ;  /* 0x002fb01401007387 */ /* 0x0201e80000100a00 */
[----:B0-----:R-:W5:Y:S01]  /*44840*/  LDL.LU R20, [R1+0x60] ;  /* 0x0000600001147983 */ /* 0x001f620000300800 */
        /* <DEDUP_REMOVED lines=41> */
[----:B------:R-:W5:Y:S02]  /*44ae0*/  LDL.LU R4, [R1+0x2c0] ;  /* 0x0002c00001047983 */ /* 0x000f640000300800 */
[----:B------:R-:W5:Y:S02]  /*44af0*/  LDL.LU R5, [R1+0x2c4] ;  /* 0x0002c40001057983 */ /* 0x000f640000300800 */
[----:B------:R-:W2:Y:S01]  /*44b00*/  LDL.LU R6, [R1+0x2c8] ;  /* 0x0002c80001067983 */ /* 0x000ea20000300800 */
[----:B------:R-:W2:Y:S04]  /*44b10*/  LDL.LU R7, [R1+0x2cc] ;  /* 0x0002cc0001077983 */ /* 0x000ea80000300800 */
[----:B--2---:R-:W-:Y:S01]  /*44b20*/  STL.64 [R1+0x3058], R6 ;  /* 0x0030580601007387 */ /* 0x004fe20000100a00 */
[----:B-----5:R0:W-:Y:S03]  /*44b30*/  STL.64 [R1+0x3050], R4 ;  /* 0x0030500401007387 */ /* 0x0201e60000100a00 */
[----:B0-----:R-:W2:Y:S01]  /*44b40*/  LDL.LU R4, [R1+0xd0] ;  /* 0x0000d00001047983 */ /* 0x001ea20000300800 */
[----:B------:R-:W2:Y:S03]  /*44b50*/  LDL.LU R5, [R1+0xd4] ;  /* 0x0000d40001057983 */ /* 0x000ea60000300800 */
[----:B--2---:R0:W-:Y:S01]  /*44b60*/  STL.64 [R1+0x3068], R4 ;  /* 0x0030680401007387 */ /* 0x0041e20000100a00 */
[----:B------:R-:W2:Y:S02]  /*44b70*/  LDL.LU R20, [R1+0xc0] ;  /* 0x0000c00001147983 */ /* 0x000ea40000300800 */
[----:B------:R-:W2:Y:S01]  /*44b80*/  LDL.LU R21, [R1+0xc4] ;  /* 0x0000c40001157983 */ /* 0x000ea20000300800 */
[----:B0-----:R-:W5:Y:S01]  /*44b90*/  LDL.LU R4, [R1+0xe0] ;  /* 0x0000e00001047983 */ /* 0x001f620000300800 */
[----:B------:R-:W5:Y:S03]  /*44ba0*/  LDL.LU R5, [R1+0xe4] ;  /* 0x0000e40001057983 */ /* 0x000f660000300800 */
[----:B-----5:R-:W-:Y:S01]  /*44bb0*/  STL.64 [R1+0x3088], R4 ;  /* 0x0030880401007387 */ /* 0x020fe20000100a00 */
[----:B--2---:R0:W-:Y:S03]  /*44bc0*/  STL.64 [R1+0x3060], R20 ;  /* 0x0030601401007387 */ /* 0x0041e60000100a00 */
[----:B0-----:R-:W2:Y:S01]  /*44bd0*/  LDL.LU R20, [R1+0x2e0] ;  /* 0x0002e00001147983 */ /* 0x001ea20000300800 */
[----:B------:R-:W2:Y:S02]  /*44be0*/  LDL.LU R21, [R1+0x2e4] ;  /* 0x0002e40001157983 */ /* 0x000ea40000300800 */
[----:B------:R-:W5:Y:S02]  /*44bf0*/  LDL.LU R22, [R1+0x2e8] ;  /* 0x0002e80001167983 */ /* 0x000f640000300800 */
[----:B------:R-:W5:Y:S01]  /*44c00*/  LDL.LU R23, [R1+0x2ec] ;  /* 0x0002ec0001177983 */ /* 0x000f620000300800 */
[----:B------:R-:W2:Y:S01]  /*44c10*/  LDL.LU R8, [R1+0xf0] ;  /* 0x0000f00001087983 */ /* 0x000ea20000300800 */
[----:B------:R-:W2:Y:S03]  /*44c20*/  LDL.LU R9, [R1+0xf4] ;  /* 0x0000f40001097983 */ /* 0x000ea60000300800 */
[----:B--2---:R0:W-:Y:S04]  /*44c30*/  STL.64 [R1+0x3090], R8 ;  /* 0x0030900801007387 */ /* 0x0041e80000100a00 */
[----:B0-----:R-:W2:Y:S01]  /*44c40*/  LDL.LU R8, [R1+0x100] ;  /* 0x0001000001087983 */ /* 0x001ea20000300800 */
[----:B------:R-:W2:Y:S02]  /*44c50*/  LDL.LU R9, [R1+0x104] ;  /* 0x0001040001097983 */ /* 0x000ea40000300800 */
        /* <DEDUP_REMOVED lines=8> */
[----:B------:R-:W2:Y:S02]  /*44ce0*/  LDL.LU R6, [R1+0x318] ;  /* 0x0003180001067983 */ /* 0x000ea40000300800 */
[----:B------:R-:W2:Y:S01]  /*44cf0*/  LDL.LU R7, [R1+0x31c] ;  /* 0x00031c0001077983 */ /* 0x000ea20000300800 */
[----:B-----5:R-:W-:Y:S01]  /*44d00*/  STL.64 [R1+0x3078], R22 ;  /* 0x0030781601007387 */ /* 0x020fe20000100a00 */
[----:B------:R0:W-:Y:S03]  /*44d10*/  STL.64 [R1+0x3070], R20 ;  /* 0x0030701401007387 */ /* 0x0001e60000100a00 */
[----:B0-----:R-:W5:Y:S01]  /*44d20*/  LDL.LU R20, [R1+0x2f0] ;  /* 0x0002f00001147983 */ /* 0x001f620000300800 */
[----:B------:R-:W5:Y:S02]  /*44d30*/  LDL.LU R21, [R1+0x2f4] ;  /* 0x0002f40001157983 */ /* 0x000f640000300800 */
[----:B------:R-:W5:Y:S02]  /*44d40*/  LDL.LU R22, [R1+0x2f8] ;  /* 0x0002f80001167983 */ /* 0x000f640000300800 */
[----:B------:R-:W5:Y:S01]  /*44d50*/  LDL.LU R23, [R1+0x2fc] ;  /* 0x0002fc0001177983 */ /* 0x000f620000300800 */
[----:B------:R-:W2:Y:S01]  /*44d60*/  LDL.LU R12, [R1+0x2d0] ;  /* 0x0002d000010c7983 */ /* 0x000ea20000300800 */
[----:B------:R-:W2:Y:S02]  /*44d70*/  LDL.LU R13, [R1+0x2d4] ;  /* 0x0002d400010d7983 */ /* 0x000ea40000300800 */
[----:B------:R-:W2:Y:S02]  /*44d80*/  LDL.LU R14, [R1+0x2d8] ;  /* 0x0002d800010e7983 */ /* 0x000ea40000300800 */
[----:B------:R-:W2:Y:S01]  /*44d90*/  LDL.LU R15, [R1+0x2dc] ;  /* 0x0002dc00010f7983 */ /* 0x000ea20000300800 */
[----:B----4-:R-:W-:Y:S01]  /*44da0*/  STL.64 [R1+0x2ff0], R18 ;  /* 0x002ff01201007387 */ /* 0x010fe20000100a00 */
[----:B------:R0:W-:Y:S03]  /*44db0*/  STL.64 [R1+0x2fe8], R16 ;  /* 0x002fe81001007387 */ /* 0x0001e60000100a00 */
        /* <DEDUP_REMOVED lines=8> */
[----:B------:R-:W4:Y:S02]  /*44e40*/  LDL.LU R18, [R1+0x2a8] ;  /* 0x0002a80001127983 */ /* 0x000f240000300800 */
[----:B------:R-:W4:Y:S01]  /*44e50*/  LDL.LU R19, [R1+0x2ac] ;  /* 0x0002ac0001137983 */ /* 0x000f220000300800 */
[C---:B------:R-:W-:Y:S01]  /*44e60*/  HMMA.16816.F32.BF16 R8, R24.reuse, R8, R4 ;  /* 0x000000081808723c */ /* 0x040fe20000041804 */
[----:B----4-:R-:W-:Y:S01]  /*44e70*/  STL.64 [R1+0x3020], R18 ;  /* 0x0030201201007387 */ /* 0x010fe20000100a00 */
[----:B--2---:R0:W-:Y:S03]  /*44e80*/  STL.64 [R1+0x3018], R16 ;  /* 0x0030181001007387 */ /* 0x0041e60000100a00 */
[----:B0-----:R-:W2:Y:S01]  /*44e90*/  LDL.LU R16, [R1+0x2b0] ;  /* 0x0002b00001107983 */ /* 0x001ea20000300800 */
[----:B------:R-:W2:Y:S02]  /*44ea0*/  LDL.LU R17, [R1+0x2b4] ;  /* 0x0002b40001117983 */ /* 0x000ea40000300800 */
[----:B------:R-:W2:Y:S02]  /*44eb0*/  LDL.LU R18, [R1+0x2b8] ;  /* 0x0002b80001127983 */ /* 0x000ea40000300800 */
[----:B------:R-:W2:Y:S01]  /*44ec0*/  LDL.LU R19, [R1+0x2bc] ;  /* 0x0002bc0001137983 */ /* 0x000ea20000300800 */
[----:B------:R-:W4:Y:S01]  /*44ed0*/  LDL.LU.64 R6, [R1+0x30a0] ;  /* 0x0030a00001067983 */ /* 0x000f220000300a00 */
[----:B------:R-:W4:Y:S11]  /*44ee0*/  LDL.LU.64 R4, [R1+0x3098] ;  /* 0x0030980001047983 */ /* 0x000f360000300a00 */
[----:B------:R0:W-:Y:S02]  /*44ef0*/  STL.64 [R1+0x310], R8 ;  /* 0x0003100801007387 */ /* 0x0001e40000100a00 */
[----:B------:R4:W-:Y:S01]  /*44f00*/  STL.64 [R1+0x318], R10 ;  /* 0x0003180a01007387 */ /* 0x0009e20000100a00 */
[----:B0-----:R-:W4:Y:S01]  /*44f10*/  LDL.LU.64 R8, [R1+0x3090] ;  /* 0x0030900001087983 */ /* 0x001f220000300a00 */
[----:B------:R-:W3:Y:S01]  /*44f20*/  LDL.LU R2, [R1+0x870] ;  /* 0x0008700001027983 */ /* 0x000ee20000300800 */
[C---:B----4-:R-:W-:Y:S02]  /*44f30*/  HMMA.16816.F32.BF16 R8, R24.reuse, R8, R4 ;  /* 0x000000081808723c */ /* 0x050fe40000041804 */
[----:B------:R-:W5:Y:S11]  /*44f40*/  LDL.LU.64 R4, [R1+0x3088] ;  /* 0x0030880001047983 */ /* 0x000f760000300a00 */
[----:B------:R-:W-:Y:S10]  /*44f50*/  @!UPT UIADD3 URZ, URZ, URZ, URZ ;  /* 0x0000003f3f3ff290 */ /* 0x000ff4000fffe03f */
[----:B------:R0:W-:Y:S01]  /*44f60*/  STL.64 [R1+0x300], R8 ;  /* 0x0003000801007387 */ /* 0x0001e20000100a00 */
[----:B------:R1:W-:Y:S03]  /*44f70*/  STL.64 [R1+0x308], R10 ;  /* 0x0003080a01007387 */ /* 0x0003e60000100a00 */
[----:B0-----:R-:W4:Y:S01]  /*44f80*/  LDL.LU.64 R8, [R1+0x3080] ;  /* 0x0030800001087983 */ /* 0x001f220000300a00 */
[----:B-1----:R-:W2:Y:S01]  /*44f90*/  LDL.LU R11, [R1+0x874] ;  /* 0x00087400010b7983 */ /* 0x002ea20000300800 */
        /* <DEDUP_REMOVED lines=8> */
[----:B------:R-:W5:Y:S11]  /*45020*/  LDL.LU.64 R20, [R1+0x3060] ;  /* 0x0030600001147983 */ /* 0x000f760000300a00 */
[----:B------:R-:W-:Y:S10]  /*45030*/  @!UPT UIADD3 URZ, URZ, URZ, URZ ;  /* 0x0000003f3f3ff290 */ /* 0x000ff4000fffe03f */
[----:B------:R-:W-:Y:S01]  /*45040*/  STL.64 [R1+0x2e0], R4 ;  /* 0x0002e00401007387 */ /* 0x000fe20000100a00 */
[----:B------:R0:W-:Y:S03]  /*45050*/  STL.64 [R1+0x2e8], R6 ;  /* 0x0002e80601007387 */ /* 0x0001e60000100a00 */
[----:B0-----:R-:W2:Y:S01]  /*45060*/  LDL.LU.64 R6, [R1+0x3058] ;  /* 0x0030580001067983 */ /* 0x001ea20000300a00 */
[----:B------:R-:W2:Y:S02]  /*45070*/  LDL.LU.64 R4, [R1+0x3050] ;  /* 0x0030500001047983 */ /* 0x000ea40000300a00 */
[----:B------:R-:W2:Y:S01]  /*45080*/  LDL.LU R10, [R1+0x860] ;  /* 0x00086000010a7983 */ /* 0x000ea20000300800 */
[C---:B-----5:R-:W-:Y:S01]  /*45090*/  HMMA.16816.F32.BF16 R20, R24.reuse, R20, R12 ;  /* 0x000000141814723c */ /* 0x060fe2000004180c */
[----:B--2---:R-:W-:Y:S01]  /*450a0*/  STL.64 [R1+0x2f00], R10 ;  /* 0x002f000a01007387 */ /* 0x004fe20000100a00 */
[----:B----4-:R0:W-:Y:S03]  /*450b0*/  STL.64 [R1+0x2ef8], R8 ;  /* 0x002ef80801007387 */ /* 0x0101e60000100a00 */
[----:B0-----:R-:W2:Y:S01]  /*450c0*/  LDL.LU R8, [R1+0x5e0] ;  /* 0x0005e00001087983 */ /* 0x001ea20000300800 */
[----:B------:R-:W2:Y:S02]  /*450d0*/  LDL.LU R9, [R1+0x5e4] ;  /* 0x0005e40001097983 */ /* 0x000ea40000300800 */
[----:B------:R-:W2:Y:S02]  /*450e0*/  LDL.LU R10, [R1+0x5e8] ;  /* 0x0005e800010a7983 */ /* 0x000ea40000300800 */
[----:B------:R-:W2:Y:S01]  /*450f0*/  LDL.LU R11, [R1+0x5ec] ;  /* 0x0005ec00010b7983 */ /* 0x000ea20000300800 */
[----:B------:R-:W4:Y:S11]  /*45100*/  LDL.LU.64 R12, [R1+0x3048] ;  /* 0x00304800010c7983 */ /* 0x000f360000300a00 */
[----:B------:R-:W-:Y:S01]  /*45110*/  @!UPT UIADD3 URZ, URZ, URZ, URZ ;  /* 0x0000003f3f3ff290 */ /* 0x000fe2000fffe03f */
[----:B------:R0:W-:Y:S02]  /*45120*/  STL.64 [R1+0x2d0], R20 ;  /* 0x0002d01401007387 */ /* 0x0001e40000100a00 */
[----:B------:R1:W-:Y:S01]  /*45130*/  STL.64 [R1+0x2d8], R22 ;  /* 0x0002d81601007387 */ /* 0x0003e20000100a00 */
[----:B0-----:R-:W1:Y:S01]  /*45140*/  LDL.LU.64 R20, [R1+0x3040] ;  /* 0x0030400001147983 */ /* 0x001e620000300a00 */
[C---:B----4-:R-:W-:Y:S03]  /*45150*/  HMMA.16816.F32.BF16 R12, R24.reuse, R12, R4 ;  /* 0x0000000c180c723c */ /* 0x050fe60000041804 */
[----:B------:R-:W4:Y:S01]  /*45160*/  LDL.LU R6, [R1+0x3038] ;  /* 0x0030380001067983 */ /* 0x000f220000300800 */
[----:B------:R-:W5:Y:S04]  /*45170*/  LDL.LU.64 R4, [R1+0x3030] ;  /* 0x0030300001047983 */ /* 0x000f680000300a00 */
[C---:B-1----:R-:W-:Y:S11]  /*45180*/  HMMA.16816.F32.BF16 R20, R24.reuse, R20, R16 ;  /* 0x000000141814723c */ /* 0x042ff60000041810 */
[----:B------:R-:W-:Y:S04]  /*45190*/  @!UPT UIADD3 URZ, URZ, URZ, URZ ;  /* 0x0000003f3f3ff290 */ /* 0x000fe8000fffe03f */
[----:B------:R0:W-:Y:S01]  /*451a0*/  STL.64 [R1+0x2c0], R12 ;  /* 0x0002c00c01007387 */ /* 0x0001e20000100a00 */
[----:B------:R1:W-:Y:S03]  /*451b0*/  STL.64 [R1+0x2c8], R14 ;  /* 0x0002c80e01007387 */ /* 0x0003e60000100a00 */
[----:B0-----:R-:W2:Y:S01]  /*451c0*/  LDL.LU.64 R12, [R1+0x3028] ;  /* 0x00302800010c7983 */ /* 0x001ea20000300a00 */
[----:B-1----:R-:W2:Y:S02]  /*451d0*/  LDL.LU R15, [R1+0x864] ;  /* 0x00086400010f7983 */ /* 0x002ea40000300800 */
[----:B------:R-:W2:Y:S02]  /*451e0*/  LDL R7, [R1+0x984] ;  /* 0x0009840001077983 */ /* 0x000ea40000100800 */
[----:B------:R-:W2:Y:S01]  /*451f0*/  LDL.LU.64 R18, [R1+0x3020] ;  /* 0x0030200001127983 */ /* 0x000ea20000300a00 */
[----:B------:R-:W2:Y:S01]  /*45200*/  LDL.LU.64 R16, [R1+0x3018] ;  /* 0x0030180001107983 */ /* 0x000ea20000300a00 */
[----:B------:R0:W-:Y:S02]  /*45210*/  STL.64 [R1+0x2b0], R20 ;  /* 0x0002b01401007387 */ /* 0x0001e40000100a00 */
[----:B------:R2:W-:Y:S01]  /*45220*/  STL.64 [R1+0x2b8], R22 ;  /* 0x0002b81601007387 */ /* 0x0005e20000100a00 */
[----:B0-----:R-:W2:Y:S01]  /*45230*/  LDL.LU.64 R20, [R1+0x3010] ;  /* 0x0030100001147983 */ /* 0x001ea20000300a00 */
        /* <DEDUP_REMOVED lines=76> */
[----:B------:R-:W-:Y:S01]  /*45700*/  STL.64 [R1+0x200], R16 ;  /* 0x0002001001007387 */ /* 0x000fe20000100a00 */
[----:B------:R0:W-:Y:S03]  /*45710*/  STL.64 [R1+0x208], R18 ;  /* 0x0002081201007387 */ /* 0x0001e60000100a00 */
[----:B0-----:R-:W2:Y:S01]  /*45720*/  LDL.LU.64 R18, [R1+0x2f10] ;  /* 0x002f100001127983 */ /* 0x001ea20000300a00 */
[----:B------:R-:W2:Y:S02]  /*45730*/  LDL.LU.64 R16, [R1+0x2f08] ;  /* 0x002f080001107983 */ /* 0x000ea40000300a00 */
[----:B------:R0:W-:Y:S02]  /*45740*/  STL.64 [R1+0x2e08], R22 ;  /* 0x002e081601007387 */ /* 0x0001e40000100a00 */
[----:B------:R-:W3:Y:S01]  /*45750*/  LDL.LU R20, [R1+0x5c0] ;  /* 0x0005c00001147983 */ /* 0x000ee20000300800 */
[----:B------:R-:W3:Y:S04]  /*45760*/  LDL.LU R21, [R1+0x5c4] ;  /* 0x0005c40001157983 */ /* 0x000ee80000300800 */
[----:B0-----:R-:W3:Y:S01]  /*45770*/  LDL.LU R22, [R1+0x5c8] ;  /* 0x0005c80001167983 */ /* 0x001ee20000300800 */
[----:B------:R-:W3:Y:S01]  /*45780*/  LDL.LU R23, [R1+0x5cc] ;  /* 0x0005cc0001177983 */ /* 0x000ee20000300800 */
[----:B--2---:R-:W-:Y:S11]  /*45790*/  HMMA.16816.F32.BF16 R8, R24, R16, R8 ;  /* 0x000000101808723c */ /* 0x004ff60000041808 */
[----:B------:R-:W-:Y:S11]  /*457a0*/  @!UPT UIADD3 URZ, URZ, URZ, URZ ;  /* 0x0000003f3f3ff290 */ /* 0x000ff6000fffe03f */
[----:B------:R-:W-:Y:S01]  /*457b0*/  @!UPT UIADD3 URZ, URZ, URZ, URZ ;  /* 0x0000003f3f3ff290 */ /* 0x000fe2000fffe03f */
[----:B------:R-:W-:Y:S01]  /*457c0*/  STL.64 [R1+0x1f0], R8 ;  /* 0x0001f00801007387 */ /* 0x000fe20000100a00 */
[----:B------:R0:W-:Y:S03]  /*457d0*/  STL.64 [R1+0x1f8], R10 ;  /* 0x0001f80a01007387 */ /* 0x0001e60000100a00 */
[----:B0-----:R-:W2:Y:S01]  /*457e0*/  LDL.LU.64 R10, [R1+0x2f00] ;  /* 0x002f0000010a7983 */ /* 0x001ea20000300a00 */
[----:B------:R-:W2:Y:S02]  /*457f0*/  LDL.LU.64 R8, [R1+0x2ef8] ;  /* 0x002ef80001087983 */ /* 0x000ea40000300a00 */
[----:B------:R0:W-:Y:S02]  /*45800*/  STL.64 [R1+0x2e10], R18 ;  /* 0x002e101201007387 */ /* 0x0001e40000100a00 */
[----:B------:R-:W2:Y:S01]  /*45810*/  LDL.LU R16, [R1+0x5d0] ;  /* 0x0005d00001107983 */ /* 0x000ea20000300800 */
[----:B------:R-:W2:Y:S04]  /*45820*/  LDL.LU R17, [R1+0x5d4] ;  /* 0x0005d40001117983 */ /* 0x000ea80000300800 */
[----:B0-----:R-:W2:Y:S01]  /*45830*/  LDL.LU R18, [R1+0x5d8] ;  /* 0x0005d80001127983 */ /* 0x001ea20000300800 */
[----:B------:R-:W2:Y:S02]  /*45840*/  LDL.LU R19, [R1+0x5dc] ;  /* 0x0005dc0001137983 */ /* 0x000ea40000300800 */
[----:B---3--:R-:W-:-:S04]  /*45850*/  FFMA R0, R2, c[0x0][0x188], -R28 ;  /* 0x0000620002007a23 */ /* 0x008fc8000000081c */
[----:B------:R-:W-:Y:S01]  /*45860*/  FMUL R2, R0, 1.4426950216293334961 ;  /* 0x3fb8aa3b00027820 */ /* 0x000fe20000400000 */
[C---:B--2---:R-:W-:Y:S01]  /*45870*/  HMMA.16816.F32.BF16 R16, R24.reuse, R12, R16 ;  /* 0x0000000c1810723c */ /* 0x044fe20000041810 */
[----:B------:R-:W-:Y:S11]  /*45880*/  FFMA R0, R11, c[0x0][0x188], -R28 ;  /* 0x000062000b007a23 */ /* 0x000ff6000000081c */
[----:B------:R-:W-:Y:S11]  /*45890*/  @!UPT UIADD3 URZ, URZ, URZ, URZ ;  /* 0x0000003f3f3ff290 */ /* 0x000ff6000fffe03f */
[----:B------:R-:W-:Y:S01]  /*458a0*/  STL.64 [R1+0x1e0], R16 ;  /* 0x0001e01001007387 */ /* 0x000fe20000100a00 */
[----:B------:R0:W-:Y:S02]  /*458b0*/  STL [R1+0x1e8], R18 ;  /* 0x0001e81201007387 */ /* 0x0001e40000100800 */
[----:B------:R-:W-:Y:S02]  /*458c0*/  IMAD.MOV.U32 R3, RZ, RZ, R19 ;  /* 0x000000ffff037224 */ /* 0x000fe400078e0013 */
[----:B0-----:R-:W-:Y:S03]  /*458d0*/  HMMA.16816.F32.BF16 R16, R24, R8, R20 ;  /* 0x000000081810723c */ /* 0x001fe60000041814 */
[----:B------:R0:W-:Y:S02]  /*458e0*/  STL [R1+0x2af8], R3 ;  /* 0x002af80301007387 */ /* 0x0001e40000100800 */
[----:B0-----:R0:W1:Y:S02]  /*458f0*/  MUFU.EX2 R3, R2 ;  /* 0x0000000200037308 */ /* 0x0010640000000800 */
[----:B0-----:R-:W-:-:S02]  /*45900*/  FMUL R2, R0, 1.4426950216293334961 ;  /* 0x3fb8aa3b00027820 */ /* 0x001fc40000400000 */
[--C-:B------:R-:W-:Y:S11]  /*45910*/  FFMA R0, R10, c[0x0][0x188], -R28.reuse ;  /* 0x000062000a007a23 */ /* 0x100ff6000000081c */
[----:B------:R-:W-:Y:S03]  /*45920*/  @!UPT UIADD3 URZ, URZ, URZ, URZ ;  /* 0x0000003f3f3ff290 */ /* 0x000fe6000fffe03f */
[----:B------:R-:W-:Y:S01]  /*45930*/  STL.64 [R1+0x1d0], R16 ;  /* 0x0001d01001007387 */ /* 0x000fe20000100a00 */
[----:B------:R-:W-:Y:S03]  /*45940*/  STL.64 [R1+0x1d8], R18 ;  /* 0x0001d81201007387 */ /* 0x000fe60000100a00 */
[----:B-1----:R0:W-:Y:S02]  /*45950*/  STL [R1+0xb1c], R3 ;  /* 0x000b1c0301007387 */ /* 0x0021e40000100800 */
[----:B0-----:R0:W1:Y:S02]  /*45960*/  MUFU.EX2 R3, R2 ;  /* 0x0000000200037308 */ /* 0x0010640000000800 */
[----:B0-----:R-:W-:Y:S02]  /*45970*/  FMUL R2, R0, 1.4426950216293334961 ;  /* 0x3fb8aa3b00027820 */ /* 0x001fe40000400000 */
[----:B------:R-:W-:-:S04]  /*45980*/  FFMA R0, R15, c[0x0][0x188], -R28 ;  /* 0x000062000f007a23 */ /* 0x000fc8000000081c */
[----:B------:R0:W2:Y:S02]  /*45990*/  MUFU.EX2 R12, R2 ;  /* 0x00000002000c7308 */ /* 0x0000a40000000800 */
[----:B0-----:R-:W-:-:S06]  /*459a0*/  FMUL R2, R0, 1.4426950216293334961 ;  /* 0x3fb8aa3b00027820 */ /* 0x001fcc0000400000 */
[----:B------:R-:W0:Y:S01]  /*459b0*/  MUFU.EX2 R13, R2 ;  /* 0x00000002000d7308 */ /* 0x000e220000000800 */
[----:B-1----:R-:W-:Y:S01]  /*459c0*/  STL [R1+0xb20], R3 ;  /* 0x000b200301007387 */ /* 0x002fe20000100800 */
[----:B--2---:R-:W-:Y:S03]  /*459d0*/  STL [R1+0xb24], R12 ;  /* 0x000b240c01007387 */ /* 0x004fe60000100800 */
[----:B0-----:R-:W-:Y:S01]  /*459e0*/  STL [R1+0xb28], R13 ;  /* 0x000b280d01007387 */ /* 0x001fe20000100800 */
[----:B------:R-:W2:Y:S02]  /*459f0*/  LDL R22, [R1+0x158] ;  /* 0x0001580001167983 */ /* 0x000ea40000100800 */
[----:B------:R-:W2:Y:S02]  /*45a00*/  LDL R23, [R1+0x15c] ;  /* 0x00015c0001177983 */ /* 0x000ea40000100800 */
[----:B------:R-:W3:Y:S02]  /*45a10*/  LDL.LU R28, [R1+0x868] ;  /* 0x00086800011c7983 */ /* 0x000ee40000300800 */
[--C-:B------:R-:W-:Y:S01]  /*45a20*/  FFMA R0, R14, c[0x0][0x188], -R7.reuse ;  /* 0x000062000e007a23 */ /* 0x100fe20000000807 */
[----:B--2---:R-:W-:Y:S01]  /*45a30*/  STL.64 [R1+0x2ea8], R22 ;  /* 0x002ea81601007387 */ /* 0x004fe20000100a00 */
[----:B------:R-:W2:Y:S03]  /*45a40*/  LDL.LU.64 R14, [R1+0x168] ;  /* 0x00016800010e7983 */ /* 0x000ea60000300a00 */
[----:B--2---:R0:W-:Y:S04]  /*45a50*/  STL.64 [R1+0x2eb0], R14 ;  /* 0x002eb00e01007387 */ /* 0x0041e80000100a00 */
[----:B0-----:R-:W2:Y:S04]  /*45a60*/  LDL.LU.64 R14, [R1+0x188] ;  /* 0x00018800010e7983 */ /* 0x001ea80000300a00 */
[----:B--2---:R-:W-:Y:S01]  /*45a70*/  STL.64 [R1+0x2eb8], R14 ;  /* 0x002eb80e01007387 */ /* 0x004fe20000100a00 */
        /* <DEDUP_REMOVED lines=9> */
[----:B------:R-:W-:Y:S01]  /*45b10*/  FMUL R2, R0, 1.4426950216293334961 ;  /* 0x3fb8aa3b00027820 */ /* 0x000fe20000400000 */
[----:B--2---:R-:W-:Y:S01]  /*45b20*/  STL.64 [R1+0x2ee8], R10 ;  /* 0x002ee80a01007387 */ /* 0x004fe20000100a00 */
[----:B------:R0:W-:Y:S03]  /*45b30*/  STL.64 [R1+0x2ee0], R8 ;  /* 0x002ee00801007387 */ /* 0x0001e60000100a00 */
[----:B0-----:R-:W5:Y:S01]  /*45b40*/  LDL.LU R8, [R1+0x5a0] ;  /* 0x0005a00001087983 */ /* 0x001f620000300800 */
[----:B------:R-:W5:Y:S02]  /*45b50*/  LDL.LU R9, [R1+0x5a4] ;  /* 0x0005a40001097983 */ /* 0x000f640000300800 */
[----:B------:R-:W5:Y:S02]  /*45b60*/  LDL.LU R10, [R1+0x5a8] ;  /* 0x0005a800010a7983 */ /* 0x000f640000300800 */
[----:B------:R-:W5:Y:S01]  /*45b70*/  LDL.LU R11, [R1+0x5ac] ;  /* 0x0005ac00010b7983 */ /* 0x000f620000300800 */
[----:B------:R-:W-:Y:S01]  /*45b80*/  STL.64 [R1+0x2ec8], R18 ;  /* 0x002ec81201007387 */ /* 0x000fe20000100a00 */
[----:B------:R-:W-:Y:S02]  /*45b90*/  STL.64 [R1+0x2ec0], R16 ;  /* 0x002ec01001007387 */ /* 0x000fe40000100a00 */
[----:B------:R-:W2:Y:S02]  /*45ba0*/  LDL R14, [R1+0x198] ;  /* 0x00019800010e7983 */ /* 0x000ea40000100800 */
[----:B------:R-:W2:Y:S02]  /*45bb0*/  LDL R15, [R1+0x19c] ;  /* 0x00019c00010f7983 */ /* 0x000ea40000100800 */
[----:B------:R-:W-:-:S02]  /*45bc0*/  FFMA R0, R29, c[0x0][0x188], -R7 ;  /* 0x000062001d007a23 */ /* 0x000fc40000000807 */
[----:B------:R0:W1:Y:S02]  /*45bd0*/  MUFU.EX2 R29, R2 ;  /* 0x00000002001d7308 */ /* 0x0000640000000800 */
[----:B0-----:R-:W-:Y:S02]  /*45be0*/  FMUL R2, R0, 1.4426950216293334961 ;  /* 0x3fb8aa3b00027820 */ /* 0x001fe40000400000 */
[----:B---3--:R-:W-:-:S04]  /*45bf0*/  FFMA R0, R28, c[0x0][0x188], -R7 ;  /* 0x000062001c007a23 */ /* 0x008fc80000000807 */
[----:B------:R0:W3:Y:S02]  /*45c00*/  MUFU.EX2 R28, R2 ;  /* 0x00000002001c7308 */ /* 0x0000e40000000800 */
[----:B0-----:R-:W-:Y:S02]  /*45c10*/  FMUL R2, R0, 1.4426950216293334961 ;  /* 0x3fb8aa3b00027820 */ /* 0x001fe40000400000 */
[----:B------:R-:W-:-:S04]  /*45c20*/  FFMA R0, R3, c[0x0][0x188], -R7 ;  /* 0x0000620003007a23 */ /* 0x000fc80000000807 */
[----:B------:R-:W-:-:S04]  /*45c30*/  FMUL R0, R0, 1.4426950216293334961 ;  /* 0x3fb8aa3b00007820 */ /* 0x000fc80000400000 */
[----:B------:R0:W-:Y:S01]  /*45c40*/  MUFU.EX2 R3, R0 ;  /* 0x0000000000037308 */ /* 0x0001e20000000800 */
[----:B-----5:R-:W-:Y:S01]  /*45c50*/  HMMA.16816.F32.BF16 R24, R24, R4, R8 ;  /* 0x000000041818723c */ /* 0x020fe20000041808 */
[----:B--2---:R2:W-:Y:S04]  /*45c60*/  STL.64 [R1+0x2ed0], R14 ;  /* 0x002ed00e01007387 */ /* 0x0045e80000100a00 */
[----:B--2---:R-:W2:Y:S01]  /*45c70*/  LDL.LU.64 R14, [R1+0x1a8] ;  /* 0x0001a800010e7983 */ /* 0x004ea20000300a00 */
[----:B------:R-:W5:Y:S02]  /*45c80*/  LDL.LU R16, [R1+0x590] ;  /* 0x0005900001107983 */ /* 0x000f640000300800 */
[----:B------:R-:W5:Y:S02]  /*45c90*/  LDL.LU R17, [R1+0x594] ;  /* 0x0005940001117983 */ /* 0x000f640000300800 */
[----:B------:R-:W5:Y:S01]  /*45ca0*/  LDL.LU R18, [R1+0x598] ;  /* 0x0005980001127983 */ /* 0x000f620000300800 */
[----:B------:R-:W5:Y:S01]  /*45cb0*/  LDL.LU R19, [R1+0x59c] ;  /* 0x00059c0001137983 */ /* 0x000f620000300800 */
[----:B------:R-:W2:Y:S02]  /*45cc0*/  LDL.LU R20, [R1+0x570] ;  /* 0x0005700001147983 */ /* 0x000ea40000300800 */
[----:B------:R-:W2:Y:S02]  /*45cd0*/  LDL.LU R21, [R1+0x574] ;  /* 0x0005740001157983 */ /* 0x000ea40000300800 */
[----:B------:R-:W2:Y:S01]  /*45ce0*/  LDL.LU R22, [R1+0x578] ;  /* 0x0005780001167983 */ /* 0x000ea20000300800 */
[----:B------:R-:W2:Y:S01]  /*45cf0*/  LDL.LU R23, [R1+0x57c] ;  /* 0x00057c0001177983 */ /* 0x000ea20000300800 */
[----:B-1----:R-:W-:Y:S02]  /*45d00*/  STL [R1+0xb0c], R29 ;  /* 0x000b0c1d01007387 */ /* 0x002fe40000100800 */
[----:B------:R-:W4:Y:S02]  /*45d10*/  LDL.LU R7, [R1+0x2ef0] ;  /* 0x002ef00001077983 */ /* 0x000f240000300800 */
[----:B---3--:R-:W-:Y:S01]  /*45d20*/  STL [R1+0xb10], R28 ;  /* 0x000b101c01007387 */ /* 0x008fe20000100800 */
[----:B0-----:R-:W3:Y:S01]  /*45d30*/  LDL R0, [R1+0xb1c] ;  /* 0x000b1c0001007983 */ /* 0x001ee20000100800 */
[----:B------:R-:W2:Y:S02]  /*45d40*/  LDL.LU.64 R10, [R1+0x2ee8] ;  /* 0x002ee800010a7983 */ /* 0x000ea40000300a00 */
[----:B------:R-:W2:Y:S02]  /*45d50*/  LDL.LU.64 R8, [R1+0x2ee0] ;  /* 0x002ee00001087983 */ /* 0x000ea40000300a00 */
[----:B------:R-:W-:Y:S01]  /*45d60*/  STL.64 [R1+0x1b0], R24 ;  /* 0x0001b01801007387 */ /* 0x000fe20000100a00 */
[----:B------:R0:W-:Y:S04]  /*45d70*/  STL.64 [R1+0x1b8], R26 ;  /* 0x0001b81a01007387 */ /* 0x0001e80000100a00 */
[----:B0-----:R-:W3:Y:S01]  /*45d80*/  LDL R27, [R1+0xb20] ;  /* 0x000b2000011b7983 */ /* 0x001ee20000100800 */
[----:B------:R-:W0:Y:S01]  /*45d90*/  MUFU.EX2 R2, R2 ;  /* 0x0000000200027308 */ /* 0x000e220000000800 */
[----:B------:R-:W-:-:S02]  /*45da0*/  F2FP.BF16.PACK_AB R25, R28, R29 ;  /* 0x0000001d1c19723e */ /* 0x000fc400000010ff */
[----:B------:R-:W-:Y:S01]  /*45db0*/  F2FP.BF16.PACK_AB R26, R13, R12 ;  /* 0x0000000c0d1a723e */ /* 0x000fe200000010ff */
[----:B0-----:R-:W-:Y:S01]  /*45dc0*/  STL [R1+0xb14], R2 ;  /* 0x000b140201007387 */ /* 0x001fe20000100800 */
[----:B---3--:R-:W-:Y:S01]  /*45dd0*/  F2FP.BF16.PACK_AB R24, R27, R0 ;  /* 0x000000001b18723e */ /* 0x008fe200000010ff */
[----:B------:R-:W-:-:S07]  /*45de0*/  F2FP.BF16.PACK_AB R27, R3, R2 ;  /* 0x00000002031b723e */ /* 0x000fce00000010ff */
[----:B--2---:R-:W-:Y:S01]  /*45df0*/  HMMA.16816.F32.BF16 R8, R24, R14, R8 ;  /* 0x0000000e1808723c */ /* 0x004fe20000041808 */
[----:B----4-:R0:W-:Y:S01]  /*45e00*/  STL.64 [R1+0x2e18], R6 ;  /* 0x002e180601007387 */ /* 0x0101e20000100a00 */
[----:B------:R-:W-:Y:S02]  /*45e10*/  STL [R1+0xb18], R3 ;  /* 0x000b180301007387 */ /* 0x000fe40000100800 */
[----:B------:R-:W2:Y:S02]  /*45e20*/  LDL.LU R4, [R1+0x560] ;  /* 0x0005600001047983 */ /* 0x000ea40000300800 */
[----:B------:R-:W2:Y:S01]  /*45e30*/  LDL.LU R5, [R1+0x564] ;  /* 0x0005640001057983 */ /* 0x000ea20000300800 */
[----:B0-----:R-:W2:Y:S01]  /*45e40*/  LDL.LU R6, [R1+0x568] ;  /* 0x0005680001067983 */ /* 0x001ea20000300800 */
[----:B------:R-:W2:Y:S02]  /*45e50*/  LDL.LU R7, [R1+0x56c] ;  /* 0x00056c0001077983 */ /* 0x000ea40000300800 */
[----:B------:R-:W3:Y:S02]  /*45e60*/  LDL.LU R28, [R1+0x2edc] ;  /* 0x002edc00011c7983 */ /* 0x000ee40000300800 */
[----:B------:R-:W4:Y:S11]  /*45e70*/  LDL.LU R29, [R1+0x2ed8] ;  /* 0x002ed800011d7983 */ /* 0x000f360000300800 */
[----:B------:R-:W-:Y:S01]  /*45e80*/  STL.64 [R1+0x7c0], R8 ;  /* 0x0007c00801007387 */ /* 0x000fe20000100a00 */
[----:B------:R0:W-:Y:S02]  /*45e90*/  STL.64 [R1+0x7c8], R10 ;  /* 0x0007c80a01007387 */ /* 0x0001e40000100a00 */
[----:B0-----:R-:W-:-:S02]  /*45ea0*/  MOV R10, R14 ;  /* 0x0000000e000a7202 */ /* 0x001fc40000000f00 */
[----:B------:R-:W-:Y:S02]  /*45eb0*/  MOV R11, R15 ;  /* 0x0000000f000b7202 */ /* 0x000fe40000000f00 */
[----:B------:R-:W5:Y:S03]  /*45ec0*/  LDL.LU.64 R14, [R1+0x2ed0] ;  /* 0x002ed000010e7983 */ /* 0x000f660000300a00 */
[----:B------:R-:W-:Y:S02]  /*45ed0*/  STL [R1+0x2ccc], R11 ;  /* 0x002ccc0b01007387 */ /* 0x000fe40000100800 */
[----:B------:R0:W-:Y:S02]  /*45ee0*/  STL [R1+0x2cc8], R10 ;  /* 0x002cc80a01007387 */ /* 0x0001e40000100800 */
[----:B------:R-:W2:Y:S01]  /*45ef0*/  LDL.LU R8, [R1+0x580] ;  /* 0x0005800001087983 */ /* 0x000ea20000300800 */
[----:B------:R-:W2:Y:S04]  /*45f00*/  LDL.LU R9, [R1+0x584] ;  /* 0x0005840001097983 */ /* 0x000ea80000300800 */
[----:B0-----:R-:W2:Y:S01]  /*45f10*/  LDL.LU R10, [R1+0x588] ;  /* 0x00058800010a7983 */ /* 0x001ea20000300800 */
[----:B------:R-:W2:Y:S01]  /*45f20*/  LDL.LU R11, [R1+0x58c] ;  /* 0x00058c00010b7983 */ /* 0x000ea20000300800 */
[C---:B-----5:R-:W-:Y:S02]  /*45f30*/  HMMA.16816.F32.BF16 R12, R24.reuse, R14, R16 ;  /* 0x0000000e180c723c */ /* 0x060fe40000041810 */
[----:B------:R-:W5:Y:S01]  /*45f40*/  LDL.LU.64 R18, [R1+0x2ec8] ;  /* 0x002ec80001127983 */ /* 0x000f620000300a00 */
[----:B------:R-:W5:Y:S11]  /*45f50*/  LDL.LU.64 R16, [R1+0x2ec0] ;  /* 0x002ec00001107983 */ /* 0x000f760000300a00 */
[----:B------:R-:W-:Y:S09]  /*45f60*/  @!UPT UIADD3 URZ, URZ, URZ, URZ ;  /* 0x0000003f3f3ff290 */ /* 0x000ff2000fffe03f */
[----:B------:R-:W-:Y:S01]  /*45f70*/  STL.64 [R1+0x7b0], R12 ;  /* 0x0007b00c01007387 */ /* 0x000fe20000100a00 */
[----:B------:R0:W-:Y:S03]  /*45f80*/  STL.64 [R1+0x7b8], R14 ;  /* 0x0007b80e01007387 */ /* 0x0001e60000100a00 */
[----:B0-----:R-:W2:Y:S02]  /*45f90*/  LDL.LU.64 R14, [R1+0x2eb8] ;  /* 0x002eb800010e7983 */ /* 0x001ea40000300a00 */
[C---:B--2---:R-:W-:Y:S11]  /*45fa0*/  HMMA.16816.F32.BF16 R8, R24.reuse, R14, R8 ;  /* 0x0000000e1808723c */ /* 0x044ff60000041808 */
[----:B------:R-:W-:Y:S11]  /*45fb0*/  @!UPT UIADD3 URZ, URZ, URZ, URZ ;  /* 0x0000003f3f3ff290 */ /* 0x000ff6000fffe03f */
[----:B------:R-:W-:Y:S01]  /*45fc0*/  @!UPT UIADD3 URZ, URZ, URZ, URZ ;  /* 0x0000003f3f3ff290 */ /* 0x000fe2000fffe03f */
[----:B------:R-:W-:Y:S01]  /*45fd0*/  STL.64 [R1+0x7a0], R8 ;  /* 0x0007a00801007387 */ /* 0x000fe20000100a00 */
[----:B------:R0:W-:Y:S02]  /*45fe0*/  STL.64 [R1+0x7a8], R10 ;  /* 0x0007a80a01007387 */ /* 0x0001e40000100a00 */
[----:B0-----:R-:W-:Y:S01]  /*45ff0*/  MOV R10, R15 ;  /* 0x0000000f000a7202 */ /* 0x001fe20000000f00 */
[----:B------:R-:W-:Y:S02]  /*46000*/  IMAD.MOV.U32 R11, RZ, RZ, R14 ;  /* 0x000000ffff0b7224 */ /* 0x000fe400078e000e */
[----:B------:R-:W2:Y:S02]  /*46010*/  LDL.LU.64 R14, [R1+0x2eb0] ;  /* 0x002eb000010e7983 */ /* 0x000ea40000300a00 */
[----:B------:R0:W-:Y:S02]  /*46020*/  STL [R1+0x2cd4], R10 ;  /* 0x002cd40a01007387 */ /* 0x0001e40000100800 */
[----:B------:R1:W-:Y:S01]  /*46030*/  STL [R1+0x2cd0], R11 ;  /* 0x002cd00b01007387 */ /* 0x0003e20000100800 */
[----:B0-----:R-:W2:Y:S04]  /*46040*/  LDL R10, [R1+0x178] ;  /* 0x00017800010a7983 */ /* 0x001ea80000100800 */
[----:B-1----:R-:W2:Y:S02]  /*46050*/  LDL R11, [R1+0x17c] ;  /* 0x00017c00010b7983 */ /* 0x002ea40000100800 */
[C---:B--2---:R-:W-:Y:S02]  /*46060*/  HMMA.16816.F32.BF16 R8, R24.reuse, R10, R20 ;  /* 0x0000000a1808723c */ /* 0x044fe40000041814 */
[----:B------:R-:W5:Y:S06]  /*46070*/  LDL.LU.64 R22, [R1+0x2ea8] ;  /* 0x002ea80001167983 */ /* 0x000f6c0000300a00 */
[----:B------:R-:W-:Y:S11]  /*46080*/  HMMA.16816.F32.BF16 R4, R24, R14, R4 ;  /* 0x0000000e1804723c */ /* 0x000ff60000041804 */
[----:B------:R-:W-:Y:S04]  /*46090*/  @!UPT UIADD3 URZ, URZ, URZ, URZ ;  /* 0x0000003f3f3ff290 */ /* 0x000fe8000fffe03f */
[----:B------:R-:W-:Y:S01]  /*460a0*/  STL.64 [R1+0x790], R8 ;  /* 0x0007900801007387 */ /* 0x000fe20000100a00 */
[----:B------:R0:W-:Y:S07]  /*460b0*/  STL.64 [R1+0x798], R10 ;  /* 0x0007980a01007387 */ /* 0x0001ee0000100a00 */
[----:B------:R-:W-:Y:S02]  /*460c0*/  STL.64 [R1+0x780], R4 ;  /* 0x0007800401007387 */ /* 0x000fe40000100a00 */
[----:B------:R5:W-:Y:S02]  /*460d0*/  STL.64 [R1+0x788], R6 ;  /* 0x0007880601007387 */ /* 0x000be40000100a00 */
[----:B0-----:R-:W-:Y:S01]  /*460e0*/  IMAD.MOV.U32 R11, RZ, RZ, R15 ;  /* 0x000000ffff0b7224 */ /* 0x001fe200078e000f */
[----:B------:R-:W-:-:S04]  /*460f0*/  MOV R10, R14 ;  /* 0x0000000e000a7202 */ /* 0x000fc80000000f00 */
[----:B------:R-:W-:Y:S01]  /*46100*/  STL [R1+0x2cdc], R11 ;  /* 0x002cdc0b01007387 */ /* 0x000fe20000100800 */
[----:B------:R-:W-:Y:S01]  /*46110*/  STL [R1+0x2cd8], R10 ;  /* 0x002cd80a01007387 */ /* 0x000fe20000100800 */
[C---:B-----5:R-:W-:Y:S02]  /*46120*/  HMMA.16816.F32.BF16 R4, R24.reuse, R22, R16 ;  /* 0x000000161804723c */ /* 0x060fe40000041810 */
[----:B------:R-:W2:Y:S11]  /*46130*/  LDL.LU R16, [R1+0x4a0] ;  /* 0x0004a00001107983 */ /* 0x000eb60000300800 */
[----:B------:R-:W-:Y:S10]  /*46140*/  @!UPT UIADD3 URZ, URZ, URZ, URZ ;  /* 0x0000003f3f3ff290 */ /* 0x000ff4000fffe03f */
[----:B------:R-:W-:Y:S01]  /*46150*/  STL.64 [R1+0x770], R4 ;  /* 0x0007700401007387 */ /* 0x000fe20000100a00 */
[----:B------:R-:W-:Y:S02]  /*46160*/  STL.64 [R1+0x778], R6 ;  /* 0x0007780601007387 */ /* 0x000fe40000100a00 */
[----:B------:R-:W2:Y:S02]  /*46170*/  LDL.LU R17, [R1+0x4a4] ;  /* 0x0004a40001117983 */ /* 0x000ea40000300800 */
[----:B------:R-:W5:Y:S01]  /*46180*/  LDL.LU R18, [R1+0x4a8] ;  /* 0x0004a80001127983 */ /* 0x000f620000300800 */
[----:B------:R-:W5:Y:S04]  /*46190*/  LDL.LU R19, [R1+0x4ac] ;  /* 0x0004ac0001137983 */ /* 0x000f680000300800 */
[----:B-----5:R0:W-:Y:S01]  /*461a0*/  STL.64 [R1+0x2e28], R18 ;  /* 0x002e281201007387 */ /* 0x0201e20000100a00 */
[----:B--2---:R-:W-:Y:S03]  /*461b0*/  STL.64 [R1+0x2e20], R16 ;  /* 0x002e201001007387 */ /* 0x004fe60000100a00 */
[----:B0-----:R-:W2:Y:S04]  /*461c0*/  LDL.LU.64 R18, [R1+0xc8] ;  /* 0x0000c80001127983 */ /* 0x001ea80000300a00 */
[----:B--2---:R0:W-:Y:S01]  /*461d0*/  STL.64 [R1+0x2e30], R18 ;  /* 0x002e301201007387 */ /* 0x0041e20000100a00 */
[----:B------:R-:W2:Y:S02]  /*461e0*/  LDL R14, [R1+0xb8] ;  /* 0x0000b800010e7983 */ /* 0x000ea40000100800 */
[----:B------:R-:W2:Y:S02]  /*461f0*/  LDL R15, [R1+0xbc] ;  /* 0x0000bc00010f7983 */ /* 0x000ea40000100800 */
[----:B--2---:R-:W-:Y:S01]  /*46200*/  STL.64 [R1+0x2e38], R14 ;  /* 0x002e380e01007387 */ /* 0x004fe20000100a00 */
[----:B0-----:R-:W2:Y:S02]  /*46210*/  LDL R18, [R1+0xd8] ;  /* 0x0000d80001127983 */ /* 0x001ea40000100800 */
[----:B------:R-:W2:Y:S02]  /*46220*/  LDL R19, [R1+0xdc] ;  /* 0x0000dc0001137983 */ /* 0x000ea40000100800 */
[----:B--2---:R0:W-:Y:S04]  /*46230*/  STL.64 [R1+0x2e40], R18 ;  /* 0x002e401201007387 */ /* 0x0041e80000100a00 */
[----:B0-----:R-:W2:Y:S04]  /*46240*/  LDL.LU.64 R18, [R1+0xe8] ;  /* 0x0000e80001127983 */ /* 0x001ea80000300a00 */
[----:B--2---:R0:W-:Y:S04]  /*46250*/  STL.64 [R1+0x2e48], R18 ;  /* 0x002e481201007387 */ /* 0x0041e80000100a00 */
[----:B0-----:R-:W2:Y:S04]  /*46260*/  LDL R18, [R1+0xf8] ;  /* 0x0000f80001127983 */ /* 0x001ea80000100800 */
[----:B------:R-:W2:Y:S04]  /*46270*/  LDL R19, [R1+0xfc] ;  /* 0x0000fc0001137983 */ /* 0x000ea80000100800 */
[----:B--2---:R0:W-:Y:S04]  /*46280*/  STL.64 [R1+0x2e60], R18 ;  /* 0x002e601201007387 */ /* 0x0041e80000100a00 */
[----:B0-----:R-:W2:Y:S04]  /*46290*/  LDL.LU.64 R18, [R1+0x108] ;  /* 0x0001080001127983 */ /* 0x001ea80000300a00 */
[----:B--2---:R0:W-:Y:S04]  /*462a0*/  STL.64 [R1+0x2e68], R18 ;  /* 0x002e681201007387 */ /* 0x0041e80000100a00 */
[----:B0-----:R-:W2:Y:S04]  /*462b0*/  LDL R18, [R1+0x118] ;  /* 0x0001180001127983 */ /* 0x001ea80000100800 */
[----:B------:R-:W2:Y:S01]  /*462c0*/  LDL R19, [R1+0x11c] ;  /* 0x00011c0001137983 */ /* 0x000ea20000100800 */
[----:B------:R-:W5:Y:S02]  /*462d0*/  LDL.LU R8, [R1+0x540] ;  /* 0x0005400001087983 */ /* 0x000f640000300800 */
[----:B------:R-:W5:Y:S02]  /*462e0*/  LDL.LU R9, [R1+0x544] ;  /* 0x0005440001097983 */ /* 0x000f640000300800 */
[----:B------:R-:W5:Y:S01]  /*462f0*/  LDL.LU R10, [R1+0x548] ;  /* 0x00054800010a7983 */ /* 0x000f620000300800 */
[----:B------:R-:W5:Y:S04]  /*46300*/  LDL.LU R11, [R1+0x54c] ;  /* 0x00054c00010b7983 */ /* 0x000f680000300800 */
[----:B--2---:R0:W-:Y:S04]  /*46310*/  STL.64 [R1+0x2e80], R18 ;  /* 0x002e801201007387 */ /* 0x0041e80000100a00 */
[----:B0-----:R-:W2:Y:S04]  /*46320*/  LDL.LU.64 R18, [R1+0x128] ;  /* 0x0001280001127983 */ /* 0x001ea80000300a00 */
[----:B--2---:R0:W-:Y:S04]  /*46330*/  STL.64 [R1+0x2e88], R18 ;  /* 0x002e881201007387 */ /* 0x0041e80000100a00 */
[----:B0-----:R-:W2:Y:S04]  /*46340*/  LDL R18, [R1+0x138] ;  /* 0x0001380001127983 */ /* 0x001ea80000100800 */
[----:B------:R-:W2:Y:S04]  /*46350*/  LDL R19, [R1+0x13c] ;  /* 0x00013c0001137983 */ /* 0x000ea80000100800 */
[----:B--2---:R0:W-:Y:S04]  /*46360*/  STL.64 [R1+0x2ea0], R18 ;  /* 0x002ea01201007387 */ /* 0x0041e80000100a00 */
[----:B0-----:R-:W5:Y:S01]  /*46370*/  LDL.LU.64 R18, [R1+0x148] ;  /* 0x0001480001127983 */ /* 0x001f620000300a00 */
        /* <DEDUP_REMOVED lines=23> */
[----:B------:R-:W5:Y:S01]  /*464f0*/  LDL.LU R4, [R1+0x4b0] ;  /* 0x0004b00001047983 */ /* 0x000f620000300800 */
[----:B------:R-:W5:Y:S02]  /*46500*/  LDL.LU R5, [R1+0x4b4] ;  /* 0x0004b40001057983 */ /* 0x000f640000300800 */
[----:B------:R-:W5:Y:S02]  /*46510*/  LDL.LU R6, [R1+0x4b8] ;  /* 0x0004b80001067983 */ /* 0x000f640000300800 */
[----:B------:R-:W5:Y:S01]  /*46520*/  LDL.LU R7, [R1+0x4bc] ;  /* 0x0004bc0001077983 */ /* 0x000f620000300800 */
[----:B------:R-:W2:Y:S01]  /*46530*/  LDL.LU.64 R22, [R1+0xa8] ;  /* 0x0000a80001167983 */ /* 0x000ea20000300a00 */
[----:B------:R-:W-:Y:S02]  /*46540*/  STL.64 [R1+0x760], R8 ;  /* 0x0007600801007387 */ /* 0x000fe40000100a00 */
[----:B------:R0:W-:Y:S02]  /*46550*/  STL.64 [R1+0x768], R10 ;  /* 0x0007680a01007387 */ /* 0x0001e40000100a00 */
[----:B0-----:R-:W-:-:S02]  /*46560*/  MOV R11, R18 ;  /* 0x00000012000b7202 */ /* 0x001fc40000000f00 */
[----:B------:R-:W-:Y:S02]  /*46570*/  MOV R10, R19 ;  /* 0x00000013000a7202 */ /* 0x000fe40000000f00 */
[----:B------:R-:W2:Y:S03]  /*46580*/  LDL.LU.64 R18, [R1+0x2ea0] ;  /* 0x002ea00001127983 */ /* 0x000ea60000300a00 */
[----:B------:R0:W-:Y:S02]  /*46590*/  STL [R1+0x2ce4], R10 ;  /* 0x002ce40a01007387 */ /* 0x0001e40000100800 */
[----:B------:R1:W-:Y:S02]  /*465a0*/  STL [R1+0x2ce0], R11 ;  /* 0x002ce00b01007387 */ /* 0x0003e40000100800 */
[----:B------:R-:W3:Y:S01]  /*465b0*/  LDL.LU R8, [R1+0x520] ;  /* 0x0005200001087983 */ /* 0x000ee20000300800 */
[----:B------:R-:W3:Y:S04]  /*465c0*/  LDL.LU R9, [R1+0x524] ;  /* 0x0005240001097983 */ /* 0x000ee80000300800 */
[----:B0-----:R-:W3:Y:S01]  /*465d0*/  LDL.LU R10, [R1+0x528] ;  /* 0x00052800010a7983 */ /* 0x001ee20000300800 */
[----:B-1----:R-:W3:Y:S01]  /*465e0*/  LDL.LU R11, [R1+0x52c] ;  /* 0x00052c00010b7983 */ /* 0x002ee20000300800 */
[C---:B--2---:R-:W-:Y:S02]  /*465f0*/  HMMA.16816.F32.BF16 R16, R24.reuse, R18, R12 ;  /* 0x000000121810723c */ /* 0x044fe4000004180c */
[----:B------:R-:W2:Y:S01]  /*46600*/  LDL.LU.64 R14, [R1+0x2e98] ;  /* 0x002e9800010e7983 */ /* 0x000ea20000300a00 */
[----:B------:R-:W2:Y:S11]  /*46610*/  LDL.LU.64 R12, [R1+0x2e90] ;  /* 0x002e9000010c7983 */ /* 0x000eb60000300a00 */
[----:B------:R-:W-:Y:S09]  /*46620*/  @!UPT UIADD3 URZ, URZ, URZ, URZ ;  /* 0x0000003f3f3ff290 */ /* 0x000ff2000fffe03f */
[----:B------:R-:W-:Y:S01]  /*46630*/  STL.64 [R1+0x750], R16 ;  /* 0x0007501001007387 */ /* 0x000fe20000100a00 */
[----:B------:R0:W-:Y:S03]  /*46640*/  STL.64 [R1+0x758], R18 ;  /* 0x0007581201007387 */ /* 0x0001e60000100a00 */
[----:B0-----:R-:W3:Y:S02]  /*46650*/  LDL.LU.64 R18, [R1+0x2e88] ;  /* 0x002e880001127983 */ /* 0x001ee40000300a00 */
[C---:B---3--:R-:W-:Y:S11]  /*46660*/  HMMA.16816.F32.BF16 R8, R24.reuse, R18, R8 ;  /* 0x000000121808723c */ /* 0x048ff60000041808 */
[----:B------:R-:W-:Y:S11]  /*46670*/  @!UPT UIADD3 URZ, URZ, URZ, URZ ;  /* 0x0000003f3f3ff290 */ /* 0x000ff6000fffe03f */
[----:B------:R-:W-:Y:S01]  /*46680*/  @!UPT UIADD3 URZ, URZ, URZ, URZ ;  /* 0x0000003f3f3ff290 */ /* 0x000fe2000fffe03f */
[----:B------:R-:W-:Y:S01]  /*46690*/  STL.64 [R1+0x740], R8 ;  /* 0x0007400801007387 */ /* 0x000fe20000100a00 */
[----:B------:R0:W-:Y:S02]  /*466a0*/  STL.64 [R1+0x748], R10 ;  /* 0x0007480a01007387 */ /* 0x0001e40000100a00 */
[----:B0-----:R-:W-:Y:S01]  /*466b0*/  IMAD.MOV.U32 R10, RZ, RZ, R18 ;  /* 0x000000ffff0a7224 */ /* 0x001fe200078e0012 */
[----:B------:R-:W-:Y:S02]  /*466c0*/  MOV R11, R19 ;  /* 0x00000013000b7202 */ /* 0x000fe40000000f00 */
[----:B------:R-:W2:Y:S03]  /*466d0*/  LDL.LU.64 R18, [R1+0x2e80] ;  /* 0x002e800001127983 */ /* 0x000ea60000300a00 */
[----:B------:R-:W-:Y:S02]  /*466e0*/  STL [R1+0x2cec], R11 ;  /* 0x002cec0b01007387 */ /* 0x000fe40000100800 */
[----:B------:R0:W-:Y:S02]  /*466f0*/  STL [R1+0x2ce8], R10 ;  /* 0x002ce80a01007387 */ /* 0x0001e40000100800 */
[----:B------:R-:W3:Y:S01]  /*46700*/  LDL.LU R8, [R1+0x500] ;  /* 0x0005000001087983 */ /* 0x000ee20000300800 */
[----:B------:R-:W3:Y:S04]  /*46710*/  LDL.LU R9, [R1+0x504] ;  /* 0x0005040001097983 */ /* 0x000ee80000300800 */
[----:B0-----:R-:W3:Y:S01]  /*46720*/  LDL.LU R10, [R1+0x508] ;  /* 0x00050800010a7983 */ /* 0x001ee20000300800 */
[----:B------:R-:W3:Y:S01]  /*46730*/  LDL.LU R11, [R1+0x50c] ;  /* 0x00050c00010b7983 */ /* 0x000ee20000300800 */
        /* <DEDUP_REMOVED lines=12> */
[----:B0-----:R-:W-:Y:S01]  /*46800*/  MOV R11, R18 ;  /* 0x00000012000b7202 */ /* 0x001fe20000000f00 */
[----:B------:R-:W-:Y:S02]  /*46810*/  IMAD.MOV.U32 R10, RZ, RZ, R19 ;  /* 0x000000ffff0a7224 */ /* 0x000fe400078e0013 */
        /* <DEDUP_REMOVED lines=19> */
[----:B0-----:R-:W-:Y:S02]  /*46950*/  MOV R10, R18 ;  /* 0x00000012000a7202 */ /* 0x001fe40000000f00 */
        /* <DEDUP_REMOVED lines=9> */
[----:B------:R-:W5:Y:S11]  /*469f0*/  LDL.LU.64 R14, [R1+0x2e38] ;  /* 0x002e3800010e7983 */ /* 0x000f760000300a00 */
[----:B------:R-:W-:Y:S10]  /*46a00*/  @!UPT UIADD3 URZ, URZ, URZ, URZ ;  /* 0x0000003f3f3ff290 */ /* 0x000ff4000fffe03f */
        /* <DEDUP_REMOVED lines=10> */
[----:B------:R-:W2:Y:S01]  /*46ab0*/  LDL.LU.64 R18, [R1+0x2e28] ;  /* 0x002e280001127983 */ /* 0x000ea20000300a00 */
[----:B------:R-:W2:Y:S01]  /*46ac0*/  LDL.LU.64 R16, [R1+0x2e20] ;  /* 0x002e200001107983 */ /* 0x000ea20000300a00 */
[C---:B-----5:R-:W-:Y:S01]  /*46ad0*/  HMMA.16816.F32.BF16 R12, R24.reuse, R14, R4 ;  /* 0x0000000e180c723c */ /* 0x060fe20000041804 */
[----:B------:R0:W-:Y:S02]  /*46ae0*/  STL.64 [R1+0x2d80], R10 ;  /* 0x002d800a01007387 */ /* 0x0001e40000100a00 */
[----:B0-----:R-:W3:Y:S04]  /*46af0*/  LDL R10, [R1+0x98] ;  /* 0x00009800010a7983 */ /* 0x001ee80000100800 */
[----:B------:R-:W3:Y:S01]  /*46b00*/  LDL R11, [R1+0x9c] ;  /* 0x00009c00010b7983 */ /* 0x000ee20000100800 */
[----:B------:R-:W5:Y:S11]  /*46b10*/  LDL.LU.64 R6, [R1+0x2e18] ;  /* 0x002e180001067983 */ /* 0x000f760000300a00 */
[----:B------:R-:W-:Y:S04]  /*46b20*/  @!UPT UIADD3 URZ, URZ, URZ, URZ ;  /* 0x0000003f3f3ff290 */ /* 0x000fe8000fffe03f */
[----:B------:R-:W-:Y:S01]  /*46b30*/  STL.64 [R1+0x6d0], R12 ;  /* 0x0006d00c01007387 */ /* 0x000fe20000100a00 */
[----:B------:R0:W-:Y:S02]  /*46b40*/  STL [R1+0x6d8], R14 ;  /* 0x0006d80e01007387 */ /* 0x0001e40000100800 */
[----:B0-----:R-:W-:Y:S01]  /*46b50*/  IMAD.MOV.U32 R14, RZ, RZ, R22 ;  /* 0x000000ffff0e7224 */ /* 0x001fe200078e0016 */
[----:B------:R-:W-:Y:S01]  /*46b60*/  MOV R13, R15 ;  /* 0x0000000f000d7202 */ /* 0x000fe20000000f00 */
[----:B------:R-:W-:Y:S01]  /*46b70*/  MOV R15, R23 ;  /* 0x00000017000f7202 */ /* 0x000fe20000000f00 */
[C---:B--2---:R-:W-:Y:S11]  /*46b80*/  HMMA.16816.F32.BF16 R16, R24.reuse, R22, R16 ;  /* 0x000000161810723c */ /* 0x044ff60000041810 */
[----:B------:R-:W-:Y:S11]  /*46b90*/  @!UPT UIADD3 URZ, URZ, URZ, URZ ;  /* 0x0000003f3f3ff290 */ /* 0x000ff6000fffe03f */
[----:B------:R-:W-:Y:S01]  /*46ba0*/  @!UPT UIADD3 URZ, URZ, URZ, URZ ;  /* 0x0000003f3f3ff290 */ /* 0x000fe2000fffe03f */
[----:B------:R-:W-:Y:S01]  /*46bb0*/  STL.64 [R1+0x6c0], R16 ;  /* 0x0006c01001007387 */ /* 0x000fe20000100a00 */
[----:B------:R0:W-:Y:S03]  /*46bc0*/  STL.64 [R1+0x6c8], R18 ;  /* 0x0006c81201007387 */ /* 0x0001e60000100a00 */
[----:B0-----:R-:W2:Y:S01]  /*46bd0*/  LDL.LU.64 R18, [R1+0x2e10] ;  /* 0x002e100001127983 */ /* 0x001ea20000300a00 */
[----:B------:R-:W2:Y:S02]  /*46be0*/  LDL.LU.64 R22, [R1+0x2e08] ;  /* 0x002e080001167983 */ /* 0x000ea40000300a00 */
[----:B------:R-:W-:Y:S02]  /*46bf0*/  STL.64 [R1+0x2de8], R14 ;  /* 0x002de80e01007387 */ /* 0x000fe40000100a00 */
[----:B------:R0:W-:Y:S01]  /*46c00*/  STL [R1+0x2de0], R13 ;  /* 0x002de00d01007387 */ /* 0x0001e20000100800 */
[----:B------:R-:W3:Y:S04]  /*46c10*/  LDL.LU R12, [R1+0x490] ;  /* 0x00049000010c7983 */ /* 0x000ee80000300800 */
[----:B0-----:R-:W3:Y:S01]  /*46c20*/  LDL.LU R13, [R1+0x494] ;  /* 0x00049400010d7983 */ /* 0x001ee20000300800 */
[----:B------:R-:W3:Y:S02]  /*46c30*/  LDL.LU R14, [R1+0x498] ;  /* 0x00049800010e7983 */ /* 0x000ee40000300800 */
[----:B------:R-:W3:Y:S02]  /*46c40*/  LDL.LU R15, [R1+0x49c] ;  /* 0x00049c00010f7983 */ /* 0x000ee40000300800 */
[----:B---3--:R-:W-:Y:S11]  /*46c50*/  HMMA.16816.F32.BF16 R8, R24, R10, R12 ;  /* 0x0000000a1808723c */ /* 0x008ff6000004180c */
[----:B------:R-:W-:Y:S11]  /*46c60*/  @!UPT UIADD3 URZ, URZ, URZ, URZ ;  /* 0x0000003f3f3ff290 */ /* 0x000ff6000fffe03f */
[----:B------:R-:W-:Y:S01]  /*46c70*/  @!UPT UIADD3 URZ, URZ, URZ, URZ ;  /* 0x0000003f3f3ff290 */ /* 0x000fe2000fffe03f */
[----:B------:R-:W-:Y:S01]  /*46c80*/  STL.64 [R1+0x6b8], R10 ;  /* 0x0006b80a01007387 */ /* 0x000fe20000100a00 */
[----:B------:R-:W3:Y:S02]  /*46c90*/  LDL.LU R21, [R1+0x898] ;  /* 0x0008980001157983 */ /* 0x000ee40000300800 */
[----:B--2---:R0:W-:Y:S01]  /*46ca0*/  STL.64 [R1+0x2d90], R22 ;  /* 0x002d901601007387 */ /* 0x0041e20000100a00 */
[----:B---3--:R-:W-:Y:S01]  /*46cb0*/  STL [R1+0x2d88], R21 ;  /* 0x002d881501007387 */ /* 0x008fe20000100800 */
[----:B0-----:R-:W2:Y:S02]  /*46cc0*/  LDL R22, [R1+0x58] ;  /* 0x0000580001167983 */ /* 0x001ea40000100800 */
[----:B------:R-:W2:Y:S02]  /*46cd0*/  LDL R23, [R1+0x5c] ;  /* 0x00005c0001177983 */ /* 0x000ea40000100800 */
[----:B------:R-:W3:Y:S01]  /*46ce0*/  LDL.LU R20, [R1+0x884] ;  /* 0x0008840001147983 */ /* 0x000ee20000300800 */
[----:B--2---:R0:W-:Y:S01]  /*46cf0*/  STL.64 [R1+0x2db0], R22 ;  /* 0x002db01601007387 */ /* 0x0041e20000100a00 */
[----:B---3--:R-:W-:Y:S03]  /*46d00*/  STL [R1+0x2da8], R20 ;  /* 0x002da81401007387 */ /* 0x008fe60000100800 */
[----:B0-----:R-:W2:Y:S04]  /*46d10*/  LDL R22, [R1+0x68] ;  /* 0x0000680001167983 */ /* 0x001ea80000100800 */
[----:B------:R-:W2:Y:S01]  /*46d20*/  LDL R23, [R1+0x6c] ;  /* 0x00006c0001177983 */ /* 0x000ea20000100800 */
[----:B------:R-:W3:Y:S02]  /*46d30*/  LDL.LU R12, [R1+0x890] ;  /* 0x00089000010c7983 */ /* 0x000ee40000300800 */
[----:B------:R-:W3:Y:S01]  /*46d40*/  LDL.LU.64 R14, [R1+0x88] ;  /* 0x00008800010e7983 */ /* 0x000ee20000300a00 */
[----:B------:R-:W-:Y:S01]  /*46d50*/  MOV R16, R8 ;  /* 0x0000000800107202 */ /* 0x000fe20000000f00 */
[----:B------:R-:W-:Y:S01]  /*46d60*/  IMAD.MOV.U32 R17, RZ, RZ, R9 ;  /* 0x000000ffff117224 */ /* 0x000fe200078e0009 */
[----:B----4-:R-:W-:Y:S01]  /*46d70*/  MOV R11, R29 ;  /* 0x0000001d000b7202 */ /* 0x010fe20000000f00 */
[----:B--2---:R0:W-:Y:S04]  /*46d80*/  STL.64 [R1+0x2dc8], R22 ;  /* 0x002dc81601007387 */ /* 0x0041e80000100a00 */
[----:B0-----:R-:W2:Y:S01]  /*46d90*/  LDL.LU.64 R22, [R1+0x78] ;  /* 0x0000780001167983 */ /* 0x001ea20000300a00 */
[----:B------:R-:W4:Y:S02]  /*46da0*/  LDL.LU R8, [R1+0x440] ;  /* 0x0004400001087983 */ /* 0x000f240000300800 */
[----:B------:R-:W4:Y:S02]  /*46db0*/  LDL.LU R9, [R1+0x444] ;  /* 0x0004440001097983 */ /* 0x000f240000300800 */
[----:B------:R-:W3:Y:S01]  /*46dc0*/  LDL.LU R10, [R1+0x448] ;  /* 0x00044800010a7983 */ /* 0x000ee20000300800 */
[----:B------:R-:W3:Y:S01]  /*46dd0*/  LDL.LU R29, [R1+0x2e04] ;  /* 0x002e0400011d7983 */ /* 0x000ee20000300800 */
[----:B------:R-:W3:Y:S03]  /*46de0*/  LDL.LU R21, [R1+0x894] ;  /* 0x0008940001157983 */ /* 0x000ee60000300800 */
[----:B--2---:R-:W-:Y:S04]  /*46df0*/  STL.64 [R1+0x2df8], R22 ;  /* 0x002df81601007387 */ /* 0x004fe80000100a00 */
[----:B---3--:R0:W-:Y:S01]  /*46e00*/  STL [R1+0x2df0], R21 ;  /* 0x002df01501007387 */ /* 0x0081e20000100800 */
[----:B------:R-:W2:Y:S03]  /*46e10*/  LDL.LU R20, [R1+0x480] ;  /* 0x0004800001147983 */ /* 0x000ea60000300800 */
[----:B0-----:R-:W2:Y:S01]  /*46e20*/  LDL.LU R21, [R1+0x484] ;  /* 0x0004840001157983 */ /* 0x001ea20000300800 */
[----:B------:R-:W2:Y:S02]  /*46e30*/  LDL.LU R22, [R1+0x488] ;  /* 0x0004880001167983 */ /* 0x000ea40000300800 */
[----:B------:R-:W2:Y:S02]  /*46e40*/  LDL.LU R23, [R1+0x48c] ;  /* 0x00048c0001177983 */ /* 0x000ea40000300800 */
[----:B------:R-:W3:Y:S01]  /*46e50*/  LDL.LU R4, [R1+0x880] ;  /* 0x0008800001047983 */ /* 0x000ee20000300800 */
[----:B------:R-:W-:Y:S01]  /*46e60*/  STL.64 [R1+0x2da0], R10 ;  /* 0x002da00a01007387 */ /* 0x000fe20000100a00 */
[----:B----4-:R0:W-:Y:S03]  /*46e70*/  STL.64 [R1+0x2d98], R8 ;  /* 0x002d980801007387 */ /* 0x0101e60000100a00 */
[----:B0-----:R-:W4:Y:S01]  /*46e80*/  LDL.LU R8, [R1+0x450] ;  /* 0x0004500001087983 */ /* 0x001f220000300800 */
[----:B------:R-:W4:Y:S02]  /*46e90*/  LDL.LU R9, [R1+0x454] ;  /* 0x0004540001097983 */ /* 0x000f240000300800 */
[----:B------:R-:W2:Y:S01]  /*46ea0*/  LDL.LU R10, [R1+0x458] ;  /* 0x00045800010a7983 */ /* 0x000ea20000300800 */
[----:B------:R-:W-:-:S02]  /*46eb0*/  MOV R11, R29 ;  /* 0x0000001d000b7202 */ /* 0x000fc40000000f00 */
[----:B------:R-:W3:Y:S04]  /*46ec0*/  LDL.LU R29, [R1+0x2e00] ;  /* 0x002e0000011d7983 */ /* 0x000ee80000300800 */
[----:B--2---:R-:W-:Y:S01]  /*46ed0*/  STL.64 [R1+0x2dc0], R10 ;  /* 0x002dc00a01007387 */ /* 0x004fe20000100a00 */
[----:B----4-:R0:W-:Y:S03]  /*46ee0*/  STL.64 [R1+0x2db8], R8 ;  /* 0x002db80801007387 */ /* 0x0101e60000100a00 */
[----:B0-----:R-:W2:Y:S01]  /*46ef0*/  LDL.LU R8, [R1+0x460] ;  /* 0x0004600001087983 */ /* 0x001ea20000300800 */
[----:B------:R-:W2:Y:S02]  /*46f00*/  LDL.LU R9, [R1+0x464] ;  /* 0x0004640001097983 */ /* 0x000ea40000300800 */
[----:B------:R-:W4:Y:S02]  /*46f10*/  LDL.LU R10, [R1+0x468] ;  /* 0x00046800010a7983 */ /* 0x000f240000300800 */
[----:B------:R-:W4:Y:S01]  /*46f20*/  LDL.LU R11, [R1+0x46c] ;  /* 0x00046c00010b7983 */ /* 0x000f220000300800 */
[----:B------:R-:W-:Y:S01]  /*46f30*/  HMMA.16816.F32.BF16 R20, R24, R14, R20 ;  /* 0x0000000e1814723c */ /* 0x000fe20000041814 */
[----:B----4-:R-:W-:Y:S01]  /*46f40*/  STL.64 [R1+0x2dd8], R10 ;  /* 0x002dd80a01007387 */ /* 0x010fe20000100a00 */
[----:B--2---:R0:W-:Y:S03]  /*46f50*/  STL.64 [R1+0x2dd0], R8 ;  /* 0x002dd00801007387 */ /* 0x0041e60000100a00 */
[----:B0-----:R-:W2:Y:S01]  /*46f60*/  LDL.LU R8, [R1+0x470] ;  /* 0x0004700001087983 */ /* 0x001ea20000300800 */
[----:B------:R-:W2:Y:S02]  /*46f70*/  LDL.LU R9, [R1+0x474] ;  /* 0x0004740001097983 */ /* 0x000ea40000300800 */
[----:B------:R-:W2:Y:S02]  /*46f80*/  LDL.LU R10, [R1+0x478] ;  /* 0x00047800010a7983 */ /* 0x000ea40000300800 */
[----:B------:R-:W2:Y:S01]  /*46f90*/  LDL.LU R11, [R1+0x47c] ;  /* 0x00047c00010b7983 */ /* 0x000ea20000300800 */
[----:B------:R0:W-:Y:S01]  /*46fa0*/  STL.64 [R1+0x2d10], R18 ;  /* 0x002d101201007387 */ /* 0x0001e20000100a00 */
[----:B------:R-:W-:Y:S03]  /*46fb0*/  STL.64 [R1+0x2d08], R16 ;  /* 0x002d081001007387 */ /* 0x000fe60000100a00 */
[----:B0-----:R-:W4:Y:S08]  /*46fc0*/  LDL.LU.64 R18, [R1+0x48] ;  /* 0x0000480001127983 */ /* 0x001f300000300a00 */
[----:B------:R-:W-:Y:S02]  /*46fd0*/  STL.64 [R1+0x870], R20 ;  /* 0x0008701401007387 */ /* 0x000fe40000100a00 */
[----:B------:R0:W-:Y:S02]  /*46fe0*/  STL.64 [R1+0x878], R22 ;  /* 0x0008781601007387 */ /* 0x0001e40000100a00 */
[----:B0-----:R-:W2:Y:S01]  /*46ff0*/  LDL.LU.64 R22, [R1+0x2df8] ;  /* 0x002df80001167983 */ /* 0x001ea20000300a00 */
[----:B---3--:R-:W-:Y:S01]  /*47000*/  FFMA R0, R12, c[0x0][0x188], -R29 ;  /* 0x000062000c007a23 */ /* 0x008fe2000000081d */
[----:B------:R-:W-:Y:S01]  /*47010*/  MOV R5, R15 ;  /* 0x0000000f00057202 */ /* 0x000fe20000000f00 */
[----:B------:R-:W3:Y:S02]  /*47020*/  LDL.LU R21, [R1+0x2df0] ;  /* 0x002df00001157983 */ /* 0x000ee40000300800 */
[----:B------:R-:W-:-:S06]  /*47030*/  FMUL R2, R0, 1.4426950216293334961 ;  /* 0x3fb8aa3b00027820 */ /* 0x000fcc0000400000 */
[----:B------:R-:W0:Y:S01]  /*47040*/  MUFU.EX2 R2, R2 ;  /* 0x0000000200027308 */ /* 0x000e220000000800 */
[----:B------:R-:W-:Y:S02]  /*47050*/  IMAD.MOV.U32 R3, RZ, RZ, R14 ;  /* 0x000000ffff037224 */ /* 0x000fe400078e000e */
[----:B------:R-:W3:Y:S01]  /*47060*/  LDL.LU.64 R14, [R1+0x2de8] ;  /* 0x002de800010e7983 */ /* 0x000ee20000300a00 */
[----:B------:R-:W3:Y:S02]  /*47070*/  LDL.LU R13, [R1+0x2de0] ;  /* 0x002de000010d7983 */ /* 0x000ee40000300800 */
[----:B------:R-:W3:Y:S02]  /*47080*/  LDL.LU R12, [R1+0x89c] ;  /* 0x00089c00010c7983 */ /* 0x000ee40000300800 */
[----:B------:R1:W-:Y:S01]  /*47090*/  STL [R1+0x2b00], R5 ;  /* 0x002b000501007387 */ /* 0x0003e20000100800 */
[----:B------:R0:W-:Y:S01]  /*470a0*/  STL [R1+0x2afc], R3 ;  /* 0x002afc0301007387 */ /* 0x0001e20000100800 */
[----:B--2---:R-:W-:Y:S01]  /*470b0*/  HMMA.16816.F32.BF16 R8, R24, R22, R8 ;  /* 0x000000161808723c */ /* 0x004fe20000041808 */
[----:B-1----:R-:W-:Y:S01]  /*470c0*/  MOV R5, R22 ;  /* 0x0000001600057202 */ /* 0x002fe20000000f00 */
[----:B0-----:R-:W-:Y:S11]  /*470d0*/  IMAD.MOV.U32 R3, RZ, RZ, R23 ;  /* 0x000000ffff037224 */ /* 0x001ff600078e0017 */
[----:B------:R-:W-:Y:S10]  /*470e0*/  @!UPT UIADD3 URZ, URZ, URZ, URZ ;  /* 0x0000003f3f3ff290 */ /* 0x000ff4000fffe03f */
[----:B------:R-:W-:Y:S01]  /*470f0*/  STL.64 [R1+0x860], R8 ;  /* 0x0008600801007387 */ /* 0x000fe20000100a00 */
[----:B------:R-:W-:Y:S02]  /*47100*/  STL [R1+0xb08], R2 ;  /* 0x000b080201007387 */ /* 0x000fe40000100800 */
[----:B------:R0:W-:Y:S02]  /*47110*/  STL.64 [R1+0x868], R10 ;  /* 0x0008680a01007387 */ /* 0x0001e40000100a00 */
[----:B0-----:R-:W2:Y:S01]  /*47120*/  LDL.LU.64 R10, [R1+0x2dd8] ;  /* 0x002dd800010a7983 */ /* 0x001ea20000300a00 */
[----:B------:R-:W2:Y:S02]  /*47130*/  LDL.LU.64 R8, [R1+0x2dd0] ;  /* 0x002dd00001087983 */ /* 0x000ea40000300a00 */
[----:B------:R-:W2:Y:S02]  /*47140*/  LDL.LU.64 R22, [R1+0x2dc8] ;  /* 0x002dc80001167983 */ /* 0x000ea40000300a00 */
[----:B---3--:R-:W-:-:S04]  /*47150*/  FFMA R0, R21, c[0x0][0x188], -R29 ;  /* 0x0000620015007a23 */ /* 0x008fc8000000081d */
[----:B------:R-:W-:-:S06]  /*47160*/  FMUL R2, R0, 1.4426950216293334961 ;  /* 0x3fb8aa3b00027820 */ /* 0x000fcc0000400000 */
[----:B------:R-:W0:Y:S01]  /*47170*/  MUFU.EX2 R2, R2 ;  /* 0x0000000200027308 */ /* 0x000e220000000800 */
[----:B------:R-:W-:Y:S01]  /*47180*/  STL [R1+0x2b08], R3 ;  /* 0x002b080301007387 */ /* 0x000fe20000100800 */
[----:B------:R-:W-:Y:S01]  /*47190*/  STL [R1+0x2b04], R5 ;  /* 0x002b040501007387 */ /* 0x000fe20000100800 */
[----:B--2---:R-:W-:Y:S02]  /*471a0*/  HMMA.16816.F32.BF16 R20, R24, R22, R8 ;  /* 0x000000161814723c */ /* 0x004fe40000041808 */
[----:B------:R-:W2:Y:S01]  /*471b0*/  LDL.LU.64 R10, [R1+0x2dc0] ;  /* 0x002dc000010a7983 */ /* 0x000ea20000300a00 */
[----:B0-----:R-:W-:Y:S02]  /*471c0*/  STL [R1+0xafc], R2 ;  /* 0x000afc0201007387 */ /* 0x001fe40000100800 */
[----:B------:R-:W2:Y:S11]  /*471d0*/  LDL.LU.64 R8, [R1+0x2db8] ;  /* 0x002db80001087983 */ /* 0x000eb60000300a00 */
[----:B------:R-:W-:Y:S07]  /*471e0*/  @!UPT UIADD3 URZ, URZ, URZ, URZ ;  /* 0x0000003f3f3ff290 */ /* 0x000fee000fffe03f */
[----:B------:R-:W-:Y:S01]  /*471f0*/  STL.64 [R1+0x850], R20 ;  /* 0x0008501401007387 */ /* 0x000fe20000100a00 */
[----:B------:R0:W-:Y:S03]  /*47200*/  STL.64 [R1+0x858], R22 ;  /* 0x0008581601007387 */ /* 0x0001e60000100a00 */
[----:B0-----:R-:W2:Y:S01]  /*47210*/  LDL.LU.64 R22, [R1+0x2db0] ;  /* 0x002db00001167983 */ /* 0x001ea20000300a00 */
[----:B------:R-:W3:Y:S02]  /*47220*/  LDL.LU R20, [R1+0x2da8] ;  /* 0x002da80001147983 */ /* 0x000ee40000300800 */
[----:B------:R-:W-:-:S04]  /*47230*/  FFMA R0, R4, c[0x0][0x188], -R29 ;  /* 0x0000620004007a23 */ /* 0x000fc8000000081d */
[----:B------:R-:W-:-:S06]  /*47240*/  FMUL R2, R0, 1.4426950216293334961 ;  /* 0x3fb8aa3b00027820 */ /* 0x000fcc0000400000 */
[----:B------:R-:W0:Y:S01]  /*47250*/  MUFU.EX2 R2, R2 ;  /* 0x0000000200027308 */ /* 0x000e220000000800 */
[----:B------:R-:W-:Y:S01]  /*47260*/  STL [R1+0x2848], R29 ;  /* 0x0028481d01007387 */ /* 0x000fe20000100800 */
[----:B---3--:R-:W-:Y:S02]  /*47270*/  FFMA R0, R20, c[0x0][0x188], -R29 ;  /* 0x0000620014007a23 */ /* 0x008fe4000000081d */
[----:B--2---:R-:W-:Y:S01]  /*47280*/  HMMA.16816.F32.BF16 R20, R24, R22, R8 ;  /* 0x000000161814723c */ /* 0x004fe20000041808 */
[----:B------:R-:W2:Y:S01]  /*47290*/  LDL.LU.64 R10, [R1+0x2da0] ;  /* 0x002da000010a7983 */ /* 0x000ea20000300a00 */
[----:B0-----:R-:W-:Y:S02]  /*472a0*/  STL [R1+0xb00], R2 ;  /* 0x000b000201007387 */ /* 0x001fe40000100800 */
[----:B------:R-:W2:Y:S11]  /*472b0*/  LDL.LU.64 R8, [R1+0x2d98] ;  /* 0x002d980001087983 */ /* 0x000eb60000300a00 */
[----:B------:R-:W-:Y:S08]  /*472c0*/  @!UPT UIADD3 URZ, URZ, URZ, URZ ;  /* 0x0000003f3f3ff290 */ /* 0x000ff0000fffe03f */
[----:B------:R-:W-:Y:S01]  /*472d0*/  STL.64 [R1+0x840], R20 ;  /* 0x0008401401007387 */ /* 0x000fe20000100a00 */
[----:B------:R0:W-:Y:S03]  /*472e0*/  STL.64 [R1+0x848], R22 ;  /* 0x0008481601007387 */ /* 0x0001e60000100a00 */
[----:B0-----:R-:W3:Y:S01]  /*472f0*/  LDL.LU.64 R22, [R1+0x2d90] ;  /* 0x002d900001167983 */ /* 0x001ee20000300a00 */
[----:B------:R-:W3:Y:S02]  /*47300*/  LDL.LU R21, [R1+0x2d88] ;  /* 0x002d880001157983 */ /* 0x000ee40000300800 */
[----:B------:R-:W-:-:S06]  /*47310*/  FMUL R2, R0, 1.4426950216293334961 ;  /* 0x3fb8aa3b00027820 */ /* 0x000fcc0000400000 */
[----:B------:R-:W0:Y:S01]  /*47320*/  MUFU.EX2 R2, R2 ;  /* 0x0000000200027308 */ /* 0x000e220000000800 */
[----:B----4-:R-:W-:Y:S02]  /*47330*/  MOV R5, R19 ;  /* 0x0000001300057202 */ /* 0x010fe40000000f00 */
[----:B------:R-:W-:Y:S01]  /*47340*/  MOV R3, R18 ;  /* 0x0000001200037202 */ /* 0x000fe20000000f00 */
[----:B0-----:R0:W-:Y:S01]  /*47350*/  STL [R1+0xb04], R2 ;  /* 0x000b040201007387 */ /* 0x0011e20000100800 */
[----:B--2---:R-:W-:Y:S01]  /*47360*/  HMMA.16816.F32.BF16 R8, R24, R18, R8 ;  /* 0x000000121808723c */ /* 0x004fe20000041808 */
[----:B---3--:R-:W-:-:S04]  /*47370*/  FFMA R0, R21, c[0x0][0x188], -R28 ;  /* 0x0000620015007a23 */ /* 0x008fc8000000081c */
[----:B0-----:R-:W-:Y:S11]  /*47380*/  FMUL R2, R0, 1.4426950216293334961 ;  /* 0x3fb8aa3b00027820 */ /* 0x001ff60000400000 */
[----:B------:R-:W-:Y:S08]  /*47390*/  @!UPT UIADD3 URZ, URZ, URZ, URZ ;  /* 0x0000003f3f3ff290 */ /* 0x000ff0000fffe03f */
[----:B------:R-:W-:Y:S01]  /*473a0*/  IMAD.MOV.U32 R20, RZ, RZ, R8 ;  /* 0x000000ffff147224 */ /* 0x000fe200078e0008 */
[----:B------:R-:W0:Y:S01]  /*473b0*/  MUFU.EX2 R2, R2 ;  /* 0x0000000200027308 */ /* 0x000e220000000800 */
[----:B------:R-:W-:Y:S01]  /*473c0*/  MOV R21, R9 ;  /* 0x0000000900157202 */ /* 0x000fe20000000f00 */
[----:B------:R1:W-:Y:S01]  /*473d0*/  STL [R1+0x838], R10 ;  /* 0x0008380a01007387 */ /* 0x0003e20000100800 */
[----:B------:R-:W-:Y:S01]  /*473e0*/  MOV R29, R11 ;  /* 0x0000000b001d7202 */ /* 0x000fe20000000f00 */
[----:B------:R-:W-:Y:S02]  /*473f0*/  STL.64 [R1+0x2d20], R22 ;  /* 0x002d201601007387 */ /* 0x000fe40000100a00 */
[----:B------:R-:W-:Y:S01]  /*47400*/  STL.64 [R1+0x2d18], R20 ;  /* 0x002d181401007387 */ /* 0x000fe20000100a00 */
[----:B------:R2:W-:Y:S02]  /*47410*/  STL [R1+0x2b10], R5 ;  /* 0x002b100501007387 */ /* 0x0005e40000100800 */
[----:B------:R-:W-:Y:S02]  /*47420*/  STL [R1+0x2b0c], R3 ;  /* 0x002b0c0301007387 */ /* 0x000fe40000100800 */
[----:B------:R-:W-:Y:S01]  /*47430*/  STL [R1+0x2990], R29 ;  /* 0x0029901d01007387 */ /* 0x000fe20000100800 */
[----:B-1----:R-:W3:Y:S01]  /*47440*/  LDL.LU.64 R10, [R1+0x38] ;  /* 0x00003800010a7983 */ /* 0x002ee20000300a00 */
[----:B------:R-:W4:Y:S03]  /*47450*/  LDL.LU R16, [R1+0x3f0] ;  /* 0x0003f00001107983 */ /* 0x000f260000300800 */
[----:B0-----:R-:W-:Y:S01]  /*47460*/  STL [R1+0xaf4], R2 ;  /* 0x000af40201007387 */ /* 0x001fe20000100800 */
[----:B------:R-:W4:Y:S02]  /*47470*/  LDL.LU R17, [R1+0x3f4] ;  /* 0x0003f40001117983 */ /* 0x000f240000300800 */
[----:B------:R-:W3:Y:S02]  /*47480*/  LDL.LU R18, [R1+0x3f8] ;  /* 0x0003f80001127983 */ /* 0x000ee40000300800 */
[----:B------:R-:W3:Y:S01]  /*47490*/  LDL.LU R19, [R1+0x3fc] ;  /* 0x0003fc0001137983 */ /* 0x000ee20000300800 */
[----:B--2---:R-:W2:Y:S01]  /*474a0*/  LDL.LU R5, [R1+0x888] ;  /* 0x0008880001057983 */ /* 0x004ea20000300800 */
[----:B-----5:R-:W-:Y:S03]  /*474b0*/  STL.64 [R1+0x2d78], R6 ;  /* 0x002d780601007387 */ /* 0x020fe60000100a00 */
[----:B--2---:R0:W-:Y:S01]  /*474c0*/  STL [R1+0x2d70], R5 ;  /* 0x002d700501007387 */ /* 0x0041e20000100800 */
[----:B------:R-:W2:Y:S03]  /*474d0*/  LDL.LU R4, [R1+0x430] ;  /* 0x0004300001047983 */ /* 0x000ea60000300800 */
[----:B0-----:R-:W2:Y:S01]  /*474e0*/  LDL.LU R5, [R1+0x434] ;  /* 0x0004340001057983 */ /* 0x001ea20000300800 */
[----:B------:R-:W2:Y:S02]  /*474f0*/  LDL.LU R6, [R1+0x438] ;  /* 0x0004380001067983 */ /* 0x000ea40000300800 */
[----:B------:R-:W2:Y:S02]  /*47500*/  LDL.LU R7, [R1+0x43c] ;  /* 0x00043c0001077983 */ /* 0x000ea40000300800 */
[----:B---3--:R-:W-:Y:S01]  /*47510*/  STL.64 [R1+0x2d30], R18 ;  /* 0x002d301201007387 */ /* 0x008fe20000100a00 */
[----:B----4-:R0:W-:Y:S04]  /*47520*/  STL.64 [R1+0x2d28], R16 ;  /* 0x002d281001007387 */ /* 0x0101e80000100a00 */
[----:B0-----:R-:W3:Y:S01]  /*47530*/  LDL.LU R16, [R1+0x400] ;  /* 0x0004000001107983 */ /* 0x001ee20000300800 */
[----:B------:R-:W3:Y:S02]  /*47540*/  LDL.LU R17, [R1+0x404] ;  /* 0x0004040001117983 */ /* 0x000ee40000300800 */
[----:B------:R-:W4:Y:S02]  /*47550*/  LDL.LU R18, [R1+0x408] ;  /* 0x0004080001127983 */ /* 0x000f240000300800 */
[----:B------:R-:W4:Y:S02]  /*47560*/  LDL.LU R19, [R1+0x40c] ;  /* 0x00040c0001137983 */ /* 0x000f240000300800 */
[----:B----4-:R-:W-:Y:S01]  /*47570*/  STL.64 [R1+0x2d40], R18 ;  /* 0x002d401201007387 */ /* 0x010fe20000100a00 */
[----:B---3--:R0:W-:Y:S03]  /*47580*/  STL.64 [R1+0x2d38], R16 ;  /* 0x002d381001007387 */ /* 0x0081e60000100a00 */
[----:B0-----:R-:W3:Y:S01]  /*47590*/  LDL.LU R17, [R1+0x88c] ;  /* 0x00088c0001117983 */ /* 0x001ee20000300800 */
[----:B------:R-:W4:Y:S03]  /*475a0*/  LDL.LU.64 R18, [R1+0x18] ;  /* 0x0000180001127983 */ /* 0x000f260000300a00 */
[----:B----4-:R0:W-:Y:S01]  /*475b0*/  STL.64 [R1+0x2d58], R18 ;  /* 0x002d581201007387 */ /* 0x0101e20000100a00 */
[----:B---3--:R-:W-:Y:S03]  /*475c0*/  STL [R1+0x2d50], R17 ;  /* 0x002d501101007387 */ /* 0x008fe60000100800 */
[----:B0-----:R-:W3:Y:S01]  /*475d0*/  LDL.LU.64 R18, [R1+0x28] ;  /* 0x0000280001127983 */ /* 0x001ee20000300a00 */
[----:B------:R-:W4:Y:S03]  /*475e0*/  LDL.LU.64 R22, [R1+0x8] ;  /* 0x0000080001167983 */ /* 0x000f260000300a00 */
[----:B----4-:R0:W-:Y:S01]  /*475f0*/  STL.64 [R1+0x2d48], R22 ;  /* 0x002d481601007387 */ /* 0x0101e20000100a00 */
[----:B------:R-:W4:Y:S02]  /*47600*/  LDL.LU R20, [R1+0x410] ;  /* 0x0004100001147983 */ /* 0x000f240000300800 */
[----:B------:R-:W4:Y:S01]  /*47610*/  LDL.LU R21, [R1+0x414] ;  /* 0x0004140001157983 */ /* 0x000f220000300800 */
[----:B0-----:R-:W5:Y:S01]  /*47620*/  LDL.LU R22, [R1+0x418] ;  /* 0x0004180001167983 */ /* 0x001f620000300800 */
[----:B------:R-:W5:Y:S01]  /*47630*/  LDL.LU R23, [R1+0x41c] ;  /* 0x00041c0001177983 */ /* 0x000f620000300800 */
[----:B--2---:R-:W-:Y:S01]  /*47640*/  HMMA.16816.F32.BF16 R4, R24, R10, R4 ;  /* 0x0000000a1804723c */ /* 0x004fe20000041804 */
[----:B------:R-:W-:-:S02]  /*47650*/  FFMA R0, R12, c[0x0][0x188], -R28 ;  /* 0x000062000c007a23 */ /* 0x000fc4000000081c */
[----:B------:R-:W-:Y:S01]  /*47660*/  IMAD.MOV.U32 R3, RZ, RZ, R10 ;  /* 0x000000ffff037224 */ /* 0x000fe200078e000a */
[----:B------:R-:W-:Y:S11]  /*47670*/  MOV R29, R11 ;  /* 0x0000000b001d7202 */ /* 0x000ff60000000f00 */
[----:B------:R-:W-:Y:S09]  /*47680*/  @!UPT UIADD3 URZ, URZ, URZ, URZ ;  /* 0x0000003f3f3ff290 */ /* 0x000ff2000fffe03f */
[----:B------:R-:W-:Y:S02]  /*47690*/  MOV R12, R4 ;  /* 0x00000004000c7202 */ /* 0x000fe40000000f00 */
[----:B------:R-:W-:Y:S01]  /*476a0*/  MOV R8, R6 ;  /* 0x0000000600087202 */ /* 0x000fe20000000f00 */
[----:B------:R-:W-:Y:S02]  /*476b0*/  MOV R4, R7 ;  /* 0x0000000700047202 */ /* 0x000fe40000000f00 */
[----:B------:R-:W-:Y:S01]  /*476c0*/  IMAD.MOV.U32 R9, RZ, RZ, R5 ;  /* 0x000000ffff097224 */ /* 0x000fe200078e0005 */
[----:B-----5:R-:W-:Y:S01]  /*476d0*/  STL.64 [R1+0x2d68], R22 ;  /* 0x002d681601007387 */ /* 0x020fe20000100a00 */
[----:B----4-:R0:W-:Y:S03]  /*476e0*/  STL.64 [R1+0x2d60], R20 ;  /* 0x002d601401007387 */ /* 0x0101e60000100a00 */
[----:B0-----:R-:W2:Y:S01]  /*476f0*/  LDL.LU R20, [R1+0x420] ;  /* 0x0004200001147983 */ /* 0x001ea20000300800 */
[----:B------:R-:W2:Y:S02]  /*47700*/  LDL.LU R21, [R1+0x424] ;  /* 0x0004240001157983 */ /* 0x000ea40000300800 */
[----:B------:R-:W2:Y:S02]  /*47710*/  LDL.LU R22, [R1+0x428] ;  /* 0x0004280001167983 */ /* 0x000ea40000300800 */
[----:B------:R-:W2:Y:S01]  /*47720*/  LDL.LU R23, [R1+0x42c] ;  /* 0x00042c0001177983 */ /* 0x000ea20000300800 */
[----:B------:R-:W4:Y:S01]  /*47730*/  LDL.LU.64 R10, [R1+0x2d80] ;  /* 0x002d8000010a7983 */ /* 0x000f220000300a00 */
[----:B------:R-:W5:Y:S02]  /*47740*/  LDL.LU.64 R6, [R1+0x2d78] ;  /* 0x002d780001067983 */ /* 0x000f640000300a00 */
[----:B------:R-:W4:Y:S02]  /*47750*/  LDL.LU R5, [R1+0x2d70] ;  /* 0x002d700001057983 */ /* 0x000f240000300800 */
[----:B------:R-:W-:Y:S01]  /*47760*/  FMUL R2, R0, 1.4426950216293334961 ;  /* 0x3fb8aa3b00027820 */ /* 0x000fe20000400000 */
[----:B------:R-:W-:Y:S01]  /*47770*/  STL [R1+0x2b18], R29 ;  /* 0x002b181d01007387 */ /* 0x000fe20000100800 */
[----:B------:R0:W-:Y:S02]  /*47780*/  STL [R1+0x2b14], R3 ;  /* 0x002b140301007387 */ /* 0x0001e40000100800 */
[----:B0-----:R-:W0:Y:S02]  /*47790*/  MUFU.EX2 R3, R2 ;  /* 0x0000000200037308 */ /* 0x001e240000000800 */
[----:B0-----:R3:W-:Y:S02]  /*477a0*/  STL [R1+0xaf8], R3 ;  /* 0x000af80301007387 */ /* 0x0017e40000100800 */
[----:B---3--:R-:W-:Y:S01]  /*477b0*/  IMAD.MOV.U32 R3, RZ, RZ, R18 ;  /* 0x000000ffff037224 */ /* 0x008fe200078e0012 */
[----:B--2---:R-:W-:Y:S01]  /*477c0*/  HMMA.16816.F32.BF16 R20, R24, R18, R20 ;  /* 0x000000121814723c */ /* 0x004fe20000041814 */
[----:B----4-:R-:W-:Y:S01]  /*477d0*/  FFMA R0, R5, c[0x0][0x188], -R28 ;  /* 0x0000620005007a23 */ /* 0x010fe2000000081c */
[----:B------:R-:W-:Y:S11]  /*477e0*/  MOV R5, R19 ;  /* 0x0000001300057202 */ /* 0x000ff60000000f00 */
[----:B------:R-:W-:Y:S10]  /*477f0*/  @!UPT UIADD3 URZ, URZ, URZ, URZ ;  /* 0x0000003f3f3ff290 */ /* 0x000ff4000fffe03f */
[----:B------:R-:W-:Y:S01]  /*47800*/  STL.64 [R1+0x960], R20 ;  /* 0x0009601401007387 */ /* 0x000fe20000100a00 */
[----:B------:R0:W-:Y:S03]  /*47810*/  STL.64 [R1+0x968], R22 ;  /* 0x0009681601007387 */ /* 0x0001e60000100a00 */
[----:B0-----:R-:W2:Y:S01]  /*47820*/  LDL.LU.64 R22, [R1+0x2d68] ;  /* 0x002d680001167983 */ /* 0x001ea20000300a00 */
[----:B------:R-:W2:Y:S02]  /*47830*/  LDL.LU.64 R20, [R1+0x2d60] ;  /* 0x002d600001147983 */ /* 0x000ea40000300a00 */
[----:B------:R-:W2:Y:S02]  /*47840*/  LDL.LU.64 R18, [R1+0x2d58] ;  /* 0x002d580001127983 */ /* 0x000ea40000300a00 */
[----:B------:R-:W3:Y:S02]  /*47850*/  LDL.LU R17, [R1+0x2d50] ;  /* 0x002d500001117983 */ /* 0x000ee40000300800 */
[----:B------:R-:W-:-:S06]  /*47860*/  FMUL R2, R0, 1.4426950216293334961 ;  /* 0x3fb8aa3b00027820 */ /* 0x000fcc0000400000 */
[----:B------:R-:W0:Y:S01]  /*47870*/  MUFU.EX2 R2, R2 ;  /* 0x0000000200027308 */ /* 0x000e220000000800 */
[----:B-----5:R-:W-:Y:S01]  /*47880*/  STL.64 [R1+0x2ca8], R6 ;  /* 0x002ca80601007387 */ /* 0x020fe20000100a00 */
[----:B------:R1:W-:Y:S03]  /*47890*/  STL.64 [R1+0x2ca0], R4 ;  /* 0x002ca00401007387 */ /* 0x0003e60000100a00 */
[----:B-1----:R-:W4:Y:S01]  /*478a0*/  LDL.LU R4, [R1+0x3d0] ;  /* 0x0003d00001047983 */ /* 0x002f220000300800 */
[----:B------:R-:W4:Y:S02]  /*478b0*/  LDL.LU R5, [R1+0x3d4] ;  /* 0x0003d40001057983 */ /* 0x000f240000300800 */
[----:B------:R-:W4:Y:S02]  /*478c0*/  LDL.LU R6, [R1+0x3d8] ;  /* 0x0003d80001067983 */ /* 0x000f240000300800 */
[----:B------:R-:W4:Y:S01]  /*478d0*/  LDL.LU R7, [R1+0x3dc] ;  /* 0x0003dc0001077983 */ /* 0x000f220000300800 */
[----:B------:R-:W-:Y:S01]  /*478e0*/  STL [R1+0x2c88], R3 ;  /* 0x002c880301007387 */ /* 0x000fe20000100800 */
[----:B------:R1:W-:Y:S02]  /*478f0*/  STL [R1+0x2994], R28 ;  /* 0x0029941c01007387 */ /* 0x0003e40000100800 */
[----:B0-----:R0:W-:Y:S01]  /*47900*/  STL [R1+0xaec], R2 ;  /* 0x000aec0201007387 */ /* 0x0011e20000100800 */
[----:B--2---:R-:W-:Y:S01]  /*47910*/  HMMA.16816.F32.BF16 R20, R24, R18, R20 ;  /* 0x000000121814723c */ /* 0x004fe20000041814 */
[----:B---3--:R-:W-:Y:S01]  /*47920*/  FFMA R0, R17, c[0x0][0x188], -R28 ;  /* 0x0000620011007a23 */ /* 0x008fe2000000081c */
[----:B-1----:R-:W-:Y:S01]  /*47930*/  MOV R28, R18 ;  /* 0x00000012001c7202 */ /* 0x002fe20000000f00 */
[----:B0-----:R-:W-:Y:S11]  /*47940*/  IMAD.MOV.U32 R2, RZ, RZ, R19 ;  /* 0x000000ffff027224 */ /* 0x001ff600078e0013 */
[----:B------:R-:W-:Y:S09]  /*47950*/  @!UPT UIADD3 URZ, URZ, URZ, URZ ;  /* 0x0000003f3f3ff290 */ /* 0x000ff2000fffe03f */
[----:B------:R-:W-:Y:S01]  /*47960*/  STL.64 [R1+0x950], R20 ;  /* 0x0009501401007387 */ /* 0x000fe20000100a00 */
[----:B------:R0:W-:Y:S03]  /*47970*/  STL.64 [R1+0x958], R22 ;  /* 0x0009581601007387 */ /* 0x0001e60000100a00 */
[----:B0-----:R-:W2:Y:S01]  /*47980*/  LDL.LU.64 R22, [R1+0x2d48] ;  /* 0x002d480001167983 */ /* 0x001ea20000300a00 */
[----:B------:R-:W2:Y:S02]  /*47990*/  LDL.LU.64 R18, [R1+0x2d40] ;  /* 0x002d400001127983 */ /* 0x000ea40000300a00 */
[----:B------:R-:W2:Y:S02]  /*479a0*/  LDL.LU.64 R16, [R1+0x2d38] ;  /* 0x002d380001107983 */ /* 0x000ea40000300a00 */
[----:B------:R-:W-:-:S04]  /*479b0*/  FMUL R0, R0, 1.4426950216293334961 ;  /* 0x3fb8aa3b00007820 */ /* 0x000fc80000400000 */
[----:B------:R0:W1:Y:S01]  /*479c0*/  MUFU.EX2 R3, R0 ;  /* 0x0000000000037308 */ /* 0x0000620000000800 */
[C---:B--2---:R-:W-:Y:S01]  /*479d0*/  HMMA.16816.F32.BF16 R16, R24.reuse, R22, R16 ;  /* 0x000000161810723c */ /* 0x044fe20000041810 */
[----:B------:R-:W-:Y:S02]  /*479e0*/  MOV R29, R22 ;  /* 0x00000016001d7202 */ /* 0x000fe40000000f00 */
[----:B0-----:R-:W-:Y:S11]  /*479f0*/  MOV R0, R23 ;  /* 0x0000001700007202 */ /* 0x001ff60000000f00 */
[----:B------:R-:W-:Y:S09]  /*47a00*/  @!UPT UIADD3 URZ, URZ, URZ, URZ ;  /* 0x0000003f3f3ff290 */ /* 0x000ff2000fffe03f */
[----:B------:R-:W-:Y:S01]  /*47a10*/  STL.64 [R1+0x940], R16 ;  /* 0x0009401001007387 */ /* 0x000fe20000100a00 */
[----:B------:R0:W-:Y:S03]  /*47a20*/  STL.64 [R1+0x948], R18 ;  /* 0x0009481201007387 */ /* 0x0001e60000100a00 */
[----:B0-----:R-:W2:Y:S01]  /*47a30*/  LDL.LU.64 R18, [R1+0x2d30] ;  /* 0x002d300001127983 */ /* 0x001ea20000300a00 */
[----:B------:R-:W2:Y:S02]  /*47a40*/  LDL.LU.64 R16, [R1+0x2d28] ;  /* 0x002d280001107983 */ /* 0x000ea40000300a00 */
[----:B------:R-:W2:Y:S02]  /*47a50*/  LDL.LU.64 R22, [R1+0x2d20] ;  /* 0x002d200001167983 */ /* 0x000ea40000300a00 */
[----:B------:R-:W3:Y:S01]  /*47a60*/  LDL.LU.64 R20, [R1+0x2d18] ;  /* 0x002d180001147983 */ /* 0x000ee20000300a00 */
[----:B-1----:R-:W-:Y:S01]  /*47a70*/  STL [R1+0xaf0], R3 ;  /* 0x000af00301007387 */ /* 0x002fe20000100800 */
[C---:B--2---:R-:W-:Y:S11]  /*47a80*/  HMMA.16816.F32.BF16 R16, R24.reuse, R22, R16 ;  /* 0x000000161810723c */ /* 0x044ff60000041810 */
[----:B------:R-:W-:Y:S11]  /*47a90*/  @!UPT UIADD3 URZ, URZ, URZ, URZ ;  /* 0x0000003f3f3ff290 */ /* 0x000ff6000fffe03f */
[----:B------:R-:W-:Y:S01]  /*47aa0*/  @!UPT UIADD3 URZ, URZ, URZ, URZ ;  /* 0x0000003f3f3ff290 */ /* 0x000fe2000fffe03f */
[----:B------:R-:W-:Y:S01]  /*47ab0*/  STL.64 [R1+0x930], R16 ;  /* 0x0009301001007387 */ /* 0x000fe20000100a00 */
[----:B------:R0:W-:Y:S03]  /*47ac0*/  STL.64 [R1+0x938], R18 ;  /* 0x0009381201007387 */ /* 0x0001e60000100a00 */
[----:B0-----:R-:W2:Y:S01]  /*47ad0*/  LDL.LU.64 R18, [R1+0x2d10] ;  /* 0x002d100001127983 */ /* 0x001ea20000300a00 */
[----:B------:R-:W5:Y:S02]  /*47ae0*/  LDL.LU.64 R16, [R1+0x2d08] ;  /* 0x002d080001107983 */ /* 0x000f640000300a00 */
[----:B------:R-:W-:Y:S02]  /*47af0*/  STL.64 [R1+0x2a48], R22 ;  /* 0x002a481601007387 */ /* 0x000fe40000100a00 */
[----:B---3--:R0:W-:Y:S02]  /*47b00*/  STL.64 [R1+0x2a40], R20 ;  /* 0x002a401401007387 */ /* 0x0081e40000100a00 */
[----:B0-----:R-:W2:Y:S01]  /*47b10*/  LDL.LU R20, [R1+0x3e0] ;  /* 0x0003e00001147983 */ /* 0x001ea20000300800 */
[----:B------:R-:W2:Y:S02]  /*47b20*/  LDL.LU R21, [R1+0x3e4] ;  /* 0x0003e40001157983 */ /* 0x000ea40000300800 */
[----:B------:R-:W2:Y:S02]  /*47b30*/  LDL.LU R22, [R1+0x3e8] ;  /* 0x0003e80001167983 */ /* 0x000ea40000300800 */
[----:B------:R-:W2:Y:S02]  /*47b40*/  LDL.LU R23, [R1+0x3ec] ;  /* 0x0003ec0001177983 */ /* 0x000ea40000300800 */
[C---:B--2---:R-:W-:Y:S11]  /*47b50*/  HMMA.16816.F32.BF16 R20, R24.reuse, R18, R20 ;  /* 0x000000121814723c */ /* 0x044ff60000041814 */
[----:B------:R-:W-:Y:S11]  /*47b60*/  @!UPT UIADD3 URZ, URZ, URZ, URZ ;  /* 0x0000003f3f3ff290 */ /* 0x000ff6000fffe03f */
[----:B------:R-:W-:Y:S01]  /*47b70*/  @!UPT UIADD3 URZ, URZ, URZ, URZ ;  /* 0x0000003f3f3ff290 */ /* 0x000fe2000fffe03f */
[----:B------:R-:W-:Y:S01]  /*47b80*/  STL.64 [R1+0x920], R20 ;  /* 0x0009201401007387 */ /* 0x000fe20000100a00 */
[----:B------:R0:W-:Y:S02]  /*47b90*/  STL.64 [R1+0x928], R22 ;  /* 0x0009281601007387 */ /* 0x0001e40000100a00 */
[----:B0-----:R-:W-:Y:S01]  /*47ba0*/  IMAD.MOV.U32 R22, RZ, RZ, R14 ;  /* 0x000000ffff167224 */ /* 0x001fe200078e000e */
[----:B------:R-:W-:Y:S01]  /*47bb0*/  MOV R23, R15 ;  /* 0x0000000f00177202 */ /* 0x000fe20000000f00 */
[----:B------:R-:W4:Y:S01]  /*47bc0*/  LDL.LU R14, [R1+0x2d04] ;  /* 0x002d0400010e7983 */ /* 0x000f220000300800 */
[----:B------:R-:W4:Y:S03]  /*47bd0*/  LDL.LU R15, [R1+0x2d00] ;  /* 0x002d0000010f7983 */ /* 0x000f260000300800 */
[----:B------:R-:W-:Y:S01]  /*47be0*/  STL.64 [R1+0x2b20], R22 ;  /* 0x002b201601007387 */ /* 0x000fe20000100a00 */
[----:B------:R-:W-:Y:S02]  /*47bf0*/  STL.64 [R1+0x2a38], R18 ;  /* 0x002a381201007387 */ /* 0x000fe40000100a00 */
[----:B-----5:R0:W-:Y:S02]  /*47c00*/  STL.64 [R1+0x2a30], R16 ;  /* 0x002a301001007387 */ /* 0x0201e40000100a00 */
[----:B0-----:R-:W2:Y:S01]  /*47c10*/  LDL.LU R16, [R1+0x2b0] ;  /* 0x0002b00001107983 */ /* 0x001ea20000300800 */
[----:B------:R-:W2:Y:S02]  /*47c20*/  LDL.LU R17, [R1+0x2b4] ;  /* 0x0002b40001117983 */ /* 0x000ea40000300800 */
[----:B------:R-:W3:Y:S02]  /*47c30*/  LDL.LU R18, [R1+0x2b8] ;  /* 0x0002b80001127983 */ /* 0x000ee40000300800 */
[----:B------:R-:W3:Y:S01]  /*47c40*/  LDL.LU R19, [R1+0x2bc] ;  /* 0x0002bc0001137983 */ /* 0x000ee20000300800 */
[----:B------:R-:W-:Y:S01]  /*47c50*/  MOV R22, R11 ;  /* 0x0000000b00167202 */ /* 0x000fe20000000f00 */
[----:B------:R-:W-:Y:S01]  /*47c60*/  IMAD.MOV.U32 R23, RZ, RZ, R10 ;  /* 0x000000ffff177224 */ /* 0x000fe200078e000a */
[----:B----4-:R-:W-:Y:S01]  /*47c70*/  HMMA.16816.F32.BF16 R4, R24, R14, R4 ;  /* 0x0000000e1804723c */ /* 0x010fe20000041804 */
[----:B---3--:R-:W-:Y:S01]  /*47c80*/  STL.64 [R1+0x2b30], R18 ;  /* 0x002b301201007387 */ /* 0x008fe20000100a00 */
[----:B--2---:R0:W-:Y:S02]  /*47c90*/  STL.64 [R1+0x2b28], R16 ;  /* 0x002b281001007387 */ /* 0x0041e40000100a00 */
[----:B------:R-:W2:Y:S11]  /*47ca0*/  LDL.LU R11, [R1+0x2cfc] ;  /* 0x002cfc00010b7983 */ /* 0x000eb60000300800 */
[----:B------:R-:W-:Y:S08]  /*47cb0*/  @!UPT UIADD3 URZ, URZ, URZ, URZ ;  /* 0x0000003f3f3ff290 */ /* 0x000ff0000fffe03f */
[----:B------:R-:W-:Y:S01]  /*47cc0*/  STL.64 [R1+0x910], R4 ;  /* 0x0009100401007387 */ /* 0x000fe20000100a00 */
[----:B------:R-:W-:Y:S01]  /*47cd0*/  STL.64 [R1+0x918], R6 ;  /* 0x0009180601007387 */ /* 0x000fe20000100a00 */
[----:B------:R-:W3:Y:S02]  /*47ce0*/  LDL.LU R10, [R1+0x2cf8] ;  /* 0x002cf800010a7983 */ /* 0x000ee40000300800 */
[----:B------:R1:W-:Y:S01]  /*47cf0*/  STL.64 [R1+0x2b38], R22 ;  /* 0x002b381601007387 */ /* 0x0003e20000100a00 */
[----:B0-----:R-:W4:Y:S01]  /*47d00*/  LDL.LU R16, [R1+0x2d0] ;  /* 0x0002d00001107983 */ /* 0x001f220000300800 */
[----:B------:R-:W4:Y:S02]  /*47d10*/  LDL.LU R17, [R1+0x2d4] ;  /* 0x0002d40001117983 */ /* 0x000f240000300800 */
[----:B------:R-:W5:Y:S02]  /*47d20*/  LDL.LU R18, [R1+0x2d8] ;  /* 0x0002d80001127983 */ /* 0x000f640000300800 */
[----:B------:R-:W5:Y:S02]  /*47d30*/  LDL.LU R19, [R1+0x2dc] ;  /* 0x0002dc0001137983 */ /* 0x000f640000300800 */
[----:B-----5:R-:W-:Y:S01]  /*47d40*/  STL.64 [R1+0x2b48], R18 ;  /* 0x002b481201007387 */ /* 0x020fe20000100a00 */
[----:B----4-:R0:W-:Y:S02]  /*47d50*/  STL.64 [R1+0x2b40], R16 ;  /* 0x002b401001007387 */ /* 0x0101e40000100a00 */
[----:B-1----:R-:W4:Y:S02]  /*47d60*/  LDL.LU R22, [R1+0xd8] ;  /* 0x0000d80001167983 */ /* 0x002f240000300800 */
[----:B------:R-:W4:Y:S02]  /*47d70*/  LDL.LU R23, [R1+0xdc] ;  /* 0x0000dc0001177983 */ /* 0x000f240000300800 */
[----:B----4-:R3:W-:Y:S01]  /*47d80*/  STL.64 [R1+0x2b50], R22 ;  /* 0x002b501601007387 */ /* 0x0107e20000100a00 */
[----:B0-----:R-:W4:Y:S02]  /*47d90*/  LDL.LU R16, [R1+0x2e0] ;  /* 0x0002e00001107983 */ /* 0x001f240000300800 */
[----:B------:R-:W4:Y:S02]  /*47da0*/  LDL.LU R17, [R1+0x2e4] ;  /* 0x0002e40001117983 */ /* 0x000f240000300800 */
[----:B------:R-:W5:Y:S01]  /*47db0*/  LDL.LU R18, [R1+0x2e8] ;  /* 0x0002e80001127983 */ /* 0x000f620000300800 */
[----:B------:R-:W5:Y:S01]  /*47dc0*/  LDL.LU R19, [R1+0x2ec] ;  /* 0x0002ec0001137983 */ /* 0x000f620000300800 */
[----:B---3--:R-:W-:-:S02]  /*47dd0*/  MOV R22, R10 ;  /* 0x0000000a00167202 */ /* 0x008fc40000000f00 */
[----:B--2---:R-:W-:Y:S01]  /*47de0*/  MOV R23, R11 ;  /* 0x0000000b00177202 */ /* 0x004fe20000000f00 */
[----:B-----5:R-:W-:Y:S01]  /*47df0*/  STL.64 [R1+0x2b60], R18 ;  /* 0x002b601201007387 */ /* 0x020fe20000100a00 */
[----:B----4-:R-:W-:Y:S02]  /*47e00*/  STL.64 [R1+0x2b58], R16 ;  /* 0x002b581001007387 */ /* 0x010fe40000100a00 */
[----:B------:R-:W2:Y:S02]  /*47e10*/  LDL.LU R10, [R1+0x2cf4] ;  /* 0x002cf400010a7983 */ /* 0x000ea40000300800 */
[----:B------:R-:W3:Y:S01]  /*47e20*/  LDL.LU R11, [R1+0x2cf0] ;  /* 0x002cf000010b7983 */ /* 0x000ee20000300800 */
[----:B------:R0:W-:Y:S04]  /*47e30*/  STL.64 [R1+0x2b68], R22 ;  /* 0x002b681601007387 */ /* 0x0001e80000100a00 */
[----:B0-----:R-:W4:Y:S01]  /*47e40*/  LDL.LU R22, [R1+0xf8] ;  /* 0x0000f80001167983 */ /* 0x001f220000300800 */
[----:B------:R-:W4:Y:S03]  /*47e50*/  LDL.LU R23, [R1+0xfc] ;  /* 0x0000fc0001177983 */ /* 0x000f260000300800 */
[----:B----4-:R3:W-:Y:S01]  /*47e60*/  STL.64 [R1+0x2b80], R22 ;  /* 0x002b801601007387 */ /* 0x0107e20000100a00 */
[----:B------:R-:W4:Y:S02]  /*47e70*/  LDL.LU R16, [R1+0x2f0] ;  /* 0x0002f00001107983 */ /* 0x000f240000300800 */
[----:B------:R-:W4:Y:S02]  /*47e80*/  LDL.LU R17, [R1+0x2f4] ;  /* 0x0002f40001117983 */ /* 0x000f240000300800 */
[----:B------:R-:W5:Y:S01]  /*47e90*/  LDL.LU R18, [R1+0x2f8] ;  /* 0x0002f80001127983 */ /* 0x000f620000300800 */
[----:B------:R-:W5:Y:S01]  /*47ea0*/  LDL.LU R19, [R1+0x2fc] ;  /* 0x0002fc0001137983 */ /* 0x000f620000300800 */
[----:B---3--:R-:W-:Y:S01]  /*47eb0*/  IMAD.MOV.U32 R22, RZ, RZ, R11 ;  /* 0x000000ffff167224 */ /* 0x008fe200078e000b */
[----:B--2---:R-:W-:-:S02]  /*47ec0*/  MOV R23, R10 ;  /* 0x0000000a00177202 */ /* 0x004fc40000000f00 */
[----:B------:R-:W2:Y:S01]  /*47ed0*/  LDL.LU R11, [R1+0x2cec] ;  /* 0x002cec00010b7983 */ /* 0x000ea20000300800 */
[----:B------:R-:W3:Y:S03]  /*47ee0*/  LDL.LU R10, [R1+0x2ce8] ;  /* 0x002ce800010a7983 */ /* 0x000ee60000300800 */
[----:B------:R-:W-:Y:S04]  /*47ef0*/  STL.64 [R1+0x2b98], R22 ;  /* 0x002b981601007387 */ /* 0x000fe80000100a00 */
[----:B-----5:R-:W-:Y:S01]  /*47f00*/  STL.64 [R1+0x2b78], R18 ;  /* 0x002b781201007387 */ /* 0x020fe20000100a00 */
[----:B----4-:R0:W-:Y:S03]  /*47f10*/  STL.64 [R1+0x2b70], R16 ;  /* 0x002b701001007387 */ /* 0x0101e60000100a00 */
[----:B0-----:R-:W4:Y:S01]  /*47f20*/  LDL.LU R16, [R1+0x300] ;  /* 0x0003000001107983 */ /* 0x001f220000300800 */
[----:B------:R-:W4:Y:S02]  /*47f30*/  LDL.LU R17, [R1+0x304] ;  /* 0x0003040001117983 */ /* 0x000f240000300800 */
[----:B------:R-:W5:Y:S02]  /*47f40*/  LDL.LU R18, [R1+0x308] ;  /* 0x0003080001127983 */ /* 0x000f640000300800 */
[----:B------:R-:W5:Y:S01]  /*47f50*/  LDL.LU R19, [R1+0x30c] ;  /* 0x00030c0001137983 */ /* 0x000f620000300800 */
[----:B------:R-:W2:Y:S01]  /*47f60*/  LDL.LU R22, [R1+0x118] ;  /* 0x0001180001167983 */ /* 0x000ea20000300800 */
[----:B------:R-:W2:Y:S03]  /*47f70*/  LDL.LU R23, [R1+0x11c] ;  /* 0x00011c0001177983 */ /* 0x000ea60000300800 */
[----:B--2---:R-:W-:Y:S01]  /*47f80*/  STL.64 [R1+0x2bb0], R22 ;  /* 0x002bb01601007387 */ /* 0x004fe20000100a00 */
[----:B-----5:R-:W-:Y:S02]  /*47f90*/  STL.64 [R1+0x2b90], R18 ;  /* 0x002b901201007387 */ /* 0x020fe40000100a00 */
[----:B----4-:R0:W-:Y:S02]  /*47fa0*/  STL.64 [R1+0x2b88], R16 ;  /* 0x002b881001007387 */ /* 0x0101e40000100a00 */
[----:B0-----:R-:W2:Y:S01]  /*47fb0*/  LDL.LU R16, [R1+0x310] ;  /* 0x0003100001107983 */ /* 0x001ea20000300800 */
[----:B------:R-:W2:Y:S02]  /*47fc0*/  LDL.LU R17, [R1+0x314] ;  /* 0x0003140001117983 */ /* 0x000ea40000300800 */
[----:B------:R-:W4:Y:S02]  /*47fd0*/  LDL.LU R18, [R1+0x318] ;  /* 0x0003180001127983 */ /* 0x000f240000300800 */
[----:B------:R-:W4:Y:S01]  /*47fe0*/  LDL.LU R19, [R1+0x31c] ;  /* 0x00031c0001137983 */ /* 0x000f220000300800 */
[----:B---3--:R-:W-:Y:S01]  /*47ff0*/  MOV R22, R10 ;  /* 0x0000000a00167202 */ /* 0x008fe20000000f00 */
[----:B------:R-:W-:Y:S01]  /*48000*/  IMAD.MOV.U32 R23, RZ, RZ, R11 ;  /* 0x000000ffff177224 */ /* 0x000fe200078e000b */
[----:B------:R-:W3:Y:S01]  /*48010*/  LDL.LU R10, [R1+0x2ce4] ;  /* 0x002ce400010a7983 */ /* 0x000ee20000300800 */
[----:B------:R-:W5:Y:S03]  /*48020*/  LDL.LU R11, [R1+0x2ce0] ;  /* 0x002ce000010b7983 */ /* 0x000f660000300800 */
[----:B------:R-:W-:Y:S04]  /*48030*/  STL.64 [R1+0x2bc8], R22 ;  /* 0x002bc81601007387 */ /* 0x000fe80000100a00 */
[----:B----4-:R-:W-:Y:S01]  /*48040*/  STL.64 [R1+0x2ba8], R18 ;  /* 0x002ba81201007387 */ /* 0x010fe20000100a00 */
[----:B--2---:R0:W-:Y:S03]  /*48050*/  STL.64 [R1+0x2ba0], R16 ;  /* 0x002ba01001007387 */ /* 0x0041e60000100a00 */
[----:B0-----:R-:W2:Y:S01]  /*48060*/  LDL.LU R16, [R1+0x320] ;  /* 0x0003200001107983 */ /* 0x001ea20000300800 */
[----:B------:R-:W2:Y:S02]  /*48070*/  LDL.LU R17, [R1+0x324] ;  /* 0x0003240001117983 */ /* 0x000ea40000300800 */
[----:B------:R-:W4:Y:S02]  /*48080*/  LDL.LU R18, [R1+0x328] ;  /* 0x0003280001127983 */ /* 0x000f240000300800 */
[----:B------:R-:W4:Y:S01]  /*48090*/  LDL.LU R19, [R1+0x32c] ;  /* 0x00032c0001137983 */ /* 0x000f220000300800 */
[----:B------:R-:W2:Y:S01]  /*480a0*/  LDL.LU R22, [R1+0x138] ;  /* 0x0001380001167983 */ /* 0x000ea20000300800 */
[----:B------:R-:W2:Y:S03]  /*480b0*/  LDL.LU R23, [R1+0x13c] ;  /* 0x00013c0001177983 */ /* 0x000ea60000300800 */
[----:B--2---:R5:W-:Y:S01]  /*480c0*/  STL.64 [R1+0x2be0], R22 ;  /* 0x002be01601007387 */ /* 0x004be20000100a00 */
[----:B----4-:R-:W-:Y:S02]  /*480d0*/  STL.64 [R1+0x2bc0], R18 ;  /* 0x002bc01201007387 */ /* 0x010fe40000100a00 */
[----:B------:R0:W-:Y:S01]  /*480e0*/  STL.64 [R1+0x2bb8], R16 ;  /* 0x002bb81001007387 */ /* 0x0001e20000100a00 */
[----:B-----5:R-:W-:-:S02]  /*480f0*/  MOV R22, R11 ;  /* 0x0000000b00167202 */ /* 0x020fc40000000f00 */
[----:B---3--:R-:W-:Y:S01]  /*48100*/  MOV R23, R10 ;  /* 0x0000000a00177202 */ /* 0x008fe20000000f00 */
[----:B0-----:R-:W2:Y:S01]  /*48110*/  LDL.LU R16, [R1+0x330] ;  /* 0x0003300001107983 */ /* 0x001ea20000300800 */
[----:B------:R-:W2:Y:S02]  /*48120*/  LDL.LU R17, [R1+0x334] ;  /* 0x0003340001117983 */ /* 0x000ea40000300800 */
[----:B------:R-:W3:Y:S02]  /*48130*/  LDL.LU R18, [R1+0x338] ;  /* 0x0003380001127983 */ /* 0x000ee40000300800 */
[----:B------:R-:W3:Y:S01]  /*48140*/  LDL.LU R19, [R1+0x33c] ;  /* 0x00033c0001137983 */ /* 0x000ee20000300800 */
[----:B------:R-:W4:Y:S01]  /*48150*/  LDL.LU R11, [R1+0x2cdc] ;  /* 0x002cdc00010b7983 */ /* 0x000f220000300800 */
[----:B------:R-:W5:Y:S02]  /*48160*/  LDL.LU R10, [R1+0x2cd8] ;  /* 0x002cd800010a7983 */ /* 0x000f640000300800 */
[----:B------:R0:W-:Y:S02]  /*48170*/  STL.64 [R1+0x2bf8], R22 ;  /* 0x002bf81601007387 */ /* 0x0001e40000100a00 */
[----:B0-----:R-:W2:Y:S01]  /*48180*/  LDL.LU R22, [R1+0x158] ;  /* 0x0001580001167983 */ /* 0x001ea20000300800 */
[----:B------:R-:W2:Y:S03]  /*48190*/  LDL.LU R23, [R1+0x15c] ;  /* 0x00015c0001177983 */ /* 0x000ea60000300800 */
[----:B--2---:R-:W-:Y:S01]  /*481a0*/  STL.64 [R1+0x2c10], R22 ;  /* 0x002c101601007387 */ /* 0x004fe20000100a00 */
[----:B---3--:R-:W-:Y:S02]  /*481b0*/  STL.64 [R1+0x2bd8], R18 ;  /* 0x002bd81201007387 */ /* 0x008fe40000100a00 */
[----:B------:R0:W-:Y:S02]  /*481c0*/  STL.64 [R1+0x2bd0], R16 ;  /* 0x002bd01001007387 */ /* 0x0001e40000100a00 */
[----:B0-----:R-:W2:Y:S01]  /*481d0*/  LDL.LU R16, [R1+0x340] ;  /* 0x0003400001107983 */ /* 0x001ea20000300800 */
[----:B------:R-:W2:Y:S02]  /*481e0*/  LDL.LU R17, [R1+0x344] ;  /* 0x0003440001117983 */ /* 0x000ea40000300800 */
[----:B------:R-:W3:Y:S02]  /*481f0*/  LDL.LU R18, [R1+0x348] ;  /* 0x0003480001127983 */ /* 0x000ee40000300800 */
[----:B------:R-:W3:Y:S02]  /*48200*/  LDL.LU R19, [R1+0x34c] ;  /* 0x00034c0001137983 */ /* 0x000ee40000300800 */
[----:B-----5:R-:W-:Y:S01]  /*48210*/  IMAD.MOV.U32 R22, RZ, RZ, R10 ;  /* 0x000000ffff167224 */ /* 0x020fe200078e000a */
[----:B----4-:R-:W-:Y:S01]  /*48220*/  MOV R23, R11 ;  /* 0x0000000b00177202 */ /* 0x010fe20000000f00 */
[----:B------:R-:W4:Y:S01]  /*48230*/  LDL.LU R10, [R1+0x2cd4] ;  /* 0x002cd400010a7983 */ /* 0x000f220000300800 */
[----:B------:R-:W5:Y:S03]  /*48240*/  LDL.LU R11, [R1+0x2cd0] ;  /* 0x002cd000010b7983 */ /* 0x000f660000300800 */
[----:B------:R-:W-:Y:S04]  /*48250*/  STL.64 [R1+0x2c28], R22 ;  /* 0x002c281601007387 */ /* 0x000fe80000100a00 */
[----:B---3--:R-:W-:Y:S01]  /*48260*/  STL.64 [R1+0x2bf0], R18 ;  /* 0x002bf01201007387 */ /* 0x008fe20000100a00 */
[----:B--2---:R0:W-:Y:S03]  /*48270*/  STL.64 [R1+0x2be8], R16 ;  /* 0x002be81001007387 */ /* 0x0041e60000100a00 */
[----:B0-----:R-:W2:Y:S01]  /*48280*/  LDL.LU R16, [R1+0x350] ;  /* 0x0003500001107983 */ /* 0x001ea20000300800 */
[----:B------:R-:W2:Y:S02]  /*48290*/  LDL.LU R17, [R1+0x354] ;  /* 0x0003540001117983 */ /* 0x000ea40000300800 */
[----:B------:R-:W3:Y:S02]  /*482a0*/  LDL.LU R18, [R1+0x358] ;  /* 0x0003580001127983 */ /* 0x000ee40000300800 */
[----:B------:R-:W3:Y:S01]  /*482b0*/  LDL.LU R19, [R1+0x35c] ;  /* 0x00035c0001137983 */ /* 0x000ee20000300800 */
[----:B------:R-:W2:Y:S01]  /*482c0*/  LDL.LU R22, [R1+0x178] ;  /* 0x0001780001167983 */ /* 0x000ea20000300800 */
[----:B------:R-:W2:Y:S03]  /*482d0*/  LDL.LU R23, [R1+0x17c] ;  /* 0x00017c0001177983 */ /* 0x000ea60000300800 */
[----:B--2---:R-:W-:Y:S01]  /*482e0*/  STL.64 [R1+0x2c40], R22 ;  /* 0x002c401601007387 */ /* 0x004fe20000100a00 */
[----:B---3--:R-:W-:Y:S02]  /*482f0*/  STL.64 [R1+0x2c08], R18 ;  /* 0x002c081201007387 */ /* 0x008fe40000100a00 */
[----:B------:R0:W-:Y:S02]  /*48300*/  STL.64 [R1+0x2c00], R16 ;  /* 0x002c001001007387 */ /* 0x0001e40000100a00 */
[----:B0-----:R-:W2:Y:S01]  /*48310*/  LDL.LU R16, [R1+0x360] ;  /* 0x0003600001107983 */ /* 0x001ea20000300800 */
[----:B------:R-:W2:Y:S02]  /*48320*/  LDL.LU R17, [R1+0x364] ;  /* 0x0003640001117983 */ /* 0x000ea40000300800 */
[----:B------:R-:W3:Y:S02]  /*48330*/  LDL.LU R18, [R1+0x368] ;  /* 0x0003680001127983 */ /* 0x000ee40000300800 */
[----:B------:R-:W3:Y:S01]  /*48340*/  LDL.LU R19, [R1+0x36c] ;  /* 0x00036c0001137983 */ /* 0x000ee20000300800 */
[----:B-----5:R-:W-:Y:S01]  /*48350*/  MOV R22, R11 ;  /* 0x0000000b00167202 */ /* 0x020fe20000000f00 */
[----:B----4-:R-:W-:Y:S01]  /*48360*/  IMAD.MOV.U32 R23, RZ, RZ, R10 ;  /* 0x000000ffff177224 */ /* 0x010fe200078e000a */
        /* <DEDUP_REMOVED lines=18> */
[----:B-----5:R-:W-:-:S02]  /*48490*/  MOV R22, R10 ;  /* 0x0000000a00167202 */ /* 0x020fc40000000f00 */
[----:B----4-:R-:W-:Y:S01]  /*484a0*/  MOV R23, R11 ;  /* 0x0000000b00177202 */ /* 0x010fe20000000f00 */
[----:B------:R-:W4:Y:S01]  /*484b0*/  LDL.LU R10, [R1+0x2cc4] ;  /* 0x002cc400010a7983 */ /* 0x000f220000300800 */
[----:B------:R-:W5:Y:S02]  /*484c0*/  LDL.LU R11, [R1+0x2cc0] ;  /* 0x002cc000010b7983 */ /* 0x000f640000300800 */
[----:B------:R-:W2:Y:S02]  /*484d0*/  LDL.LU R4, [R1+0x3c0] ;  /* 0x0003c00001047983 */ /* 0x000ea40000300800 */
[----:B------:R-:W2:Y:S01]  /*484e0*/  LDL.LU R5, [R1+0x3c4] ;  /* 0x0003c40001057983 */ /* 0x000ea20000300800 */
[----:B------:R-:W2:Y:S01]  /*484f0*/  LDL.LU R6, [R1+0x3c8] ;  /* 0x0003c80001067983 */ /* 0x000ea20000300800 */
[----:B------:R-:W2:Y:S02]  /*48500*/  LDL.LU R7, [R1+0x3cc] ;  /* 0x0003cc0001077983 */ /* 0x000ea40000300800 */
[----:B------:R-:W2:Y:S02]  /*48510*/  LDL R20, [R1+0xb00] ;  /* 0x000b000001147983 */ /* 0x000ea40000100800 */
[----:B------:R-:W2:Y:S01]  /*48520*/  LDL R21, [R1+0xaec] ;  /* 0x000aec0001157983 */ /* 0x000ea20000100800 */
[----:B------:R-:W-:Y:S04]  /*48530*/  STL.64 [R1+0x2c98], R22 ;  /* 0x002c981601007387 */ /* 0x000fe80000100a00 */
[----:B--2---:R0:W-:Y:S04]  /*48540*/  STL.64 [R1+0x2c90], R20 ;  /* 0x002c901401007387 */ /* 0x0041e80000100a00 */
        /* <DEDUP_REMOVED lines=8> */
[----:B-----5:R-:W-:Y:S01]  /*485d0*/  IMAD.MOV.U32 R18, RZ, RZ, R11 ;  /* 0x000000ffff127224 */ /* 0x020fe200078e000b */
[----:B----4-:R-:W-:Y:S01]  /*485e0*/  MOV R19, R10 ;  /* 0x0000000a00137202 */ /* 0x010fe20000000f00 */
[----:B------:R-:W4:Y:S01]  /*485f0*/  LDL.LU R11, [R1+0x2cbc] ;  /* 0x002cbc00010b7983 */ /* 0x000f220000300800 */
[----:B------:R-:W5:Y:S03]  /*48600*/  LDL.LU R10, [R1+0x2cb8] ;  /* 0x002cb800010a7983 */ /* 0x000f660000300800 */
[----:B------:R-:W-:Y:S04]  /*48610*/  STL.64 [R1+0x2c68], R18 ;  /* 0x002c681201007387 */ /* 0x000fe80000100a00 */
[----:B---3--:R0:W-:Y:S04]  /*48620*/  STL.64 [R1+0x2c60], R16 ;  /* 0x002c601001007387 */ /* 0x0081e80000100a00 */
[----:B0-----:R-:W3:Y:S01]  /*48630*/  LDL.LU R16, [R1+0x3a0] ;  /* 0x0003a00001107983 */ /* 0x001ee20000300800 */
[----:B------:R-:W3:Y:S02]  /*48640*/  LDL.LU R17, [R1+0x3a4] ;  /* 0x0003a40001117983 */ /* 0x000ee40000300800 */
[----:B------:R-:W2:Y:S02]  /*48650*/  LDL.LU R18, [R1+0x3a8] ;  /* 0x0003a80001127983 */ /* 0x000ea40000300800 */
[----:B------:R-:W2:Y:S02]  /*48660*/  LDL.LU R19, [R1+0x3ac] ;  /* 0x0003ac0001137983 */ /* 0x000ea40000300800 */
[----:B--2---:R4:W-:Y:S01]  /*48670*/  STL.64 [R1+0x2c80], R18 ;  /* 0x002c801201007387 */ /* 0x0049e20000100a00 */
[----:B---3--:R0:W-:Y:S02]  /*48680*/  STL.64 [R1+0x2c78], R16 ;  /* 0x002c781001007387 */ /* 0x0081e40000100a00 */
[----:B----4-:R-:W-:Y:S01]  /*48690*/  IMAD.MOV.U32 R18, RZ, RZ, R11 ;  /* 0x000000ffff127224 */ /* 0x010fe200078e000b */
[----:B0-----:R-:W2:Y:S01]  /*486a0*/  LDL.LU R16, [R1+0x3b0] ;  /* 0x0003b00001107983 */ /* 0x001ea20000300800 */
[----:B-----5:R-:W-:-:S02]  /*486b0*/  MOV R17, R10 ;  /* 0x0000000a00117202 */ /* 0x020fc40000000f00 */
[----:B------:R-:W3:Y:S02]  /*486c0*/  LDL.LU R10, [R1+0x2cb4] ;  /* 0x002cb400010a7983 */ /* 0x000ee40000300800 */
[----:B------:R-:W3:Y:S01]  /*486d0*/  LDL.LU R11, [R1+0x2cb0] ;  /* 0x002cb000010b7983 */ /* 0x000ee20000300800 */
[----:B------:R-:W2:Y:S01]  /*486e0*/  LDL.LU R19, [R1+0x3bc] ;  /* 0x0003bc0001137983 */ /* 0x000ea20000300800 */
[----:B------:R-:W-:Y:S02]  /*486f0*/  STL.64 [R1+0x2a28], R14 ;  /* 0x002a280e01007387 */ /* 0x000fe40000100a00 */
[----:B------:R0:W-:Y:S02]  /*48700*/  STL.64 [R1+0x2a20], R12 ;  /* 0x002a200c01007387 */ /* 0x0001e40000100a00 */
[----:B0-----:R-:W4:Y:S04]  /*48710*/  LDL R12, [R1+0xaf4] ;  /* 0x000af400010c7983 */ /* 0x001f280000100800 */
[----:B------:R-:W5:Y:S01]  /*48720*/  LDL R13, [R1+0xb04] ;  /* 0x000b0400010d7983 */ /* 0x000f620000100800 */
[----:B------:R-:W2:Y:S02]  /*48730*/  LDL.LU R14, [R1+0xb8] ;  /* 0x0000b800010e7983 */ /* 0x000ea40000300800 */
[----:B------:R-:W2:Y:S01]  /*48740*/  LDL.LU R15, [R1+0xbc] ;  /* 0x0000bc00010f7983 */ /* 0x000ea20000300800 */
[C---:B---3--:R-:W-:Y:S11]  /*48750*/  HMMA.16816.F32.BF16 R4, R24.reuse, R10, R4 ;  /* 0x0000000a1804723c */ /* 0x048ff60000041804 */
[----:B------:R-:W-:Y:S11]  /*48760*/  @!UPT UIADD3 URZ, URZ, URZ, URZ ;  /* 0x0000003f3f3ff290 */ /* 0x000ff6000fffe03f */
[----:B------:R-:W-:Y:S01]  /*48770*/  @!UPT UIADD3 URZ, URZ, URZ, URZ ;  /* 0x0000003f3f3ff290 */ /* 0x000fe2000fffe03f */
[----:B------:R-:W-:Y:S01]  /*48780*/  STL.64 [R1+0x900], R4 ;  /* 0x0009000401007387 */ /* 0x000fe20000100a00 */
[----:B------:R0:W-:Y:S03]  /*48790*/  STL.64 [R1+0x908], R6 ;  /* 0x0009080601007387 */ /* 0x0001e60000100a00 */
[----:B0-----:R-:W3:Y:S01]  /*487a0*/  LDL.LU.64 R6, [R1+0x2ca8] ;  /* 0x002ca80001067983 */ /* 0x001ee20000300a00 */
[----:B------:R-:W2:Y:S02]  /*487b0*/  LDL.LU.64 R4, [R1+0x2ca0] ;  /* 0x002ca00001047983 */ /* 0x000ea40000300a00 */
[----:B------:R-:W-:Y:S02]  /*487c0*/  STL.64 [R1+0x2a10], R10 ;  /* 0x002a100a01007387 */ /* 0x000fe40000100a00 */
[----:B------:R0:W-:Y:S02]  /*487d0*/  STL.64 [R1+0x2a08], R8 ;  /* 0x002a080801007387 */ /* 0x0001e40000100a00 */
[----:B0-----:R-:W2:Y:S01]  /*487e0*/  LDL.LU R8, [R1+0x2c0] ;  /* 0x0002c00001087983 */ /* 0x001ea20000300800 */
[----:B------:R-:W2:Y:S02]  /*487f0*/  LDL.LU R9, [R1+0x2c4] ;  /* 0x0002c40001097983 */ /* 0x000ea40000300800 */
[----:B------:R-:W2:Y:S02]  /*48800*/  LDL.LU R10, [R1+0x2c8] ;  /* 0x0002c800010a7983 */ /* 0x000ea40000300800 */
[----:B------:R-:W2:Y:S01]  /*48810*/  LDL.LU R11, [R1+0x2cc] ;  /* 0x0002cc00010b7983 */ /* 0x000ea20000300800 */
[----:B---3--:R-:W-:Y:S01]  /*48820*/  HMMA.16816.F32.BF16 R24, R24, R6, R20 ;  /* 0x000000061818723c */ /* 0x008fe20000041814 */
[----:B------:R-:W3:Y:S01]  /*48830*/  LDL.LU.64 R22, [R1+0x2c98] ;  /* 0x002c980001167983 */ /* 0x000ee20000300a00 */
[----:B------:R-:W5:Y:S11]  /*48840*/  LDL.LU.64 R20, [R1+0x2c90] ;  /* 0x002c900001147983 */ /* 0x000f760000300a00 */
[----:B------:R-:W-:Y:S10]  /*48850*/  @!UPT UIADD3 URZ, URZ, URZ, URZ ;  /* 0x0000003f3f3ff290 */ /* 0x000ff4000fffe03f */
[----:B------:R0:W-:Y:S01]  /*48860*/  STL.64 [R1+0x1c0], R24 ;  /* 0x0001c01801007387 */ /* 0x0001e20000100a00 */
[----:B------:R1:W-:Y:S03]  /*48870*/  STL.64 [R1+0x1c8], R26 ;  /* 0x0001c81a01007387 */ /* 0x0003e60000100a00 */
[----:B0-----:R-:W3:Y:S04]  /*48880*/  LDL R25, [R1+0xafc] ;  /* 0x000afc0001197983 */ /* 0x001ee80000100800 */
[----:B-1----:R-:W3:Y:S04]  /*48890*/  LDL R26, [R1+0xb08] ;  /* 0x000b0800011a7983 */ /* 0x002ee80000100800 */
[----:B------:R-:W4:Y:S01]  /*488a0*/  LDL R27, [R1+0xaf8] ;  /* 0x000af800011b7983 */ /* 0x000f220000100800 */
[----:B------:R-:W-:Y:S02]  /*488b0*/  STL.64 [R1+0x2a00], R6 ;  /* 0x002a000601007387 */ /* 0x000fe40000100a00 */
[----:B--2---:R-:W-:Y:S01]  /*488c0*/  STL [R1+0x29f8], R4 ;  /* 0x0029f80401007387 */ /* 0x004fe20000100800 */
[----:B---3--:R-:W-:Y:S01]  /*488d0*/  F2FP.BF16.PACK_AB R24, R25, R26 ;  /* 0x0000001a1918723e */ /* 0x008fe200000010ff */
[----:B----4-:R-:W-:Y:S01]  /*488e0*/  F2FP.BF16.PACK_AB R25, R27, R12 ;  /* 0x0000000c1b19723e */ /* 0x010fe200000010ff */
[----:B-----5:R-:W-:-:S02]  /*488f0*/  F2FP.BF16.PACK_AB R26, R13, R20 ;  /* 0x000000140d1a723e */ /* 0x020fc400000010ff */
[----:B------:R-:W-:Y:S02]  /*48900*/  F2FP.BF16.PACK_AB R27, R3, R21 ;  /* 0x00000015031b723e */ /* 0x000fe400000010ff */
[----:B------:R-:W2:Y:S05]  /*48910*/  LDL.LU R3, [R1+0x2c88] ;  /* 0x002c880001037983 */ /* 0x000eaa0000300800 */
[C---:B------:R-:W-:Y:S01]  /*48920*/  HMMA.16816.F32.BF16 R20, R24.reuse, R22, R16 ;  /* 0x000000161814723c */ /* 0x040fe20000041810 */
[----:B------:R-:W3:Y:S01]  /*48930*/  LDL.LU.64 R18, [R1+0x2c80] ;  /* 0x002c800001127983 */ /* 0x000ee20000300a00 */
[----:B------:R-:W3:Y:S11]  /*48940*/  LDL.LU.64 R16, [R1+0x2c78] ;  /* 0x002c780001107983 */ /* 0x000ef60000300a00 */
[----:B------:R-:W-:Y:S10]  /*48950*/  @!UPT UIADD3 URZ, URZ, URZ, URZ ;  /* 0x0000003f3f3ff290 */ /* 0x000ff4000fffe03f */
[----:B------:R-:W-:Y:S01]  /*48960*/  STL.64 [R1+0x8f0], R20 ;  /* 0x0008f01401007387 */ /* 0x000fe20000100a00 */
        /* <DEDUP_REMOVED lines=99> */
[----:B0-----:R-:W3:Y:S01]  /*48fa0*/  LDL.LU.64 R22, [R1+0x2b20] ;  /* 0x002b200001167983 */ /* 0x001ee20000300a00 */
[C---:B------:R-:W-:Y:S01]  /*48fb0*/  HMMA.16816.F32.BF16 R12, R24.reuse, R14, R8 ;  /* 0x0000000e180c723c */ /* 0x040fe20000041808 */
[----:B------:R-:W-:Y:S01]  /*48fc0*/  IMAD.MOV.U32 R6, RZ, RZ, R28 ;  /* 0x000000ffff067224 */ /* 0x000fe200078e001c */
[----:B------:R-:W-:Y:S11]  /*48fd0*/  MOV R7, R2 ;  /* 0x0000000200077202 */ /* 0x000ff60000000f00 */
[----:B------:R-:W-:Y:S10]  /*48fe0*/  @!UPT UIADD3 URZ, URZ, URZ, URZ ;  /* 0x0000003f3f3ff290 */ /* 0x000ff4000fffe03f */
[----:B------:R-:W-:Y:S01]  /*48ff0*/  STL.64 [R1+0x680], R12 ;  /* 0x0006800c01007387 */ /* 0x000fe20000100a00 */
[----:B------:R-:W-:Y:S01]  /*49000*/  STL.64 [R1+0x688], R14 ;  /* 0x0006880e01007387 */ /* 0x000fe20000100a00 */
[----:B---3--:R-:W-:Y:S07]  /*49010*/  HMMA.16816.F32.BF16 R8, R24, R22, R16 ;  /* 0x000000161808723c */ /* 0x008fee0000041810 */
[----:B------:R-:W-:Y:S02]  /*49020*/  MOV R22, R29 ;  /* 0x0000001d00167202 */ /* 0x000fe40000000f00 */
[----:B------:R-:W-:Y:S01]  /*49030*/  MOV R23, R0 ;  /* 0x0000000000177202 */ /* 0x000fe20000000f00 */
[----:B------:R-:W3:Y:S11]  /*49040*/  LDL.LU R29, [R1+0x2b18] ;  /* 0x002b1800011d7983 */ /* 0x000ef60000300800 */
[----:B------:R-:W-:Y:S02]  /*49050*/  @!UPT UIADD3 URZ, URZ, URZ, URZ ;  /* 0x0000003f3f3ff290 */ /* 0x000fe4000fffe03f */
[----:B------:R-:W-:Y:S01]  /*49060*/  STL.64 [R1+0x670], R8 ;  /* 0x0006700801007387 */ /* 0x000fe20000100a00 */
[----:B------:R-:W-:Y:S02]  /*49070*/  STL.64 [R1+0x678], R10 ;  /* 0x0006780a01007387 */ /* 0x000fe40000100a00 */
[----:B------:R-:W-:Y:S02]  /*49080*/  STL.64 [R1+0x2a60], R22 ;  /* 0x002a601601007387 */ /* 0x000fe40000100a00 */
[----:B------:R2:W-:Y:S02]  /*49090*/  STL.64 [R1+0x2a68], R6 ;  /* 0x002a680601007387 */ /* 0x0005e40000100a00 */
[----:B--2---:R-:W-:Y:S01]  /*490a0*/  MOV R6, R3 ;  /* 0x0000000300067202 */ /* 0x004fe20000000f00 */
[----:B------:R-:W-:Y:S01]  /*490b0*/  IMAD.MOV.U32 R7, RZ, RZ, R5 ;  /* 0x000000ffff077224 */ /* 0x000fe200078e0005 */
[----:B------:R-:W2:Y:S01]  /*490c0*/  LDL.LU R3, [R1+0x2b14] ;  /* 0x002b140001037983 */ /* 0x000ea20000300800 */
[----:B------:R-:W4:Y:S03]  /*490d0*/  LDL.LU R5, [R1+0x2b10] ;  /* 0x002b100001057983 */ /* 0x000f260000300800 */
[----:B------:R3:W-:Y:S01]  /*490e0*/  STL.64 [R1+0x2a80], R6 ;  /* 0x002a800601007387 */ /* 0x0007e20000100a00 */
[----:B------:R-:W5:Y:S02]  /*490f0*/  LDL.LU R20, [R1+0x220] ;  /* 0x0002200001147983 */ /* 0x000f640000300800 */
[----:B------:R-:W5:Y:S02]  /*49100*/  LDL.LU R21, [R1+0x224] ;  /* 0x0002240001157983 */ /* 0x000f640000300800 */
[----:B------:R-:W4:Y:S01]  /*49110*/  LDL.LU R22, [R1+0x228] ;  /* 0x0002280001167983 */ /* 0x000f220000300800 */
[----:B------:R-:W4:Y:S01]  /*49120*/  LDL.LU R23, [R1+0x22c] ;  /* 0x00022c0001177983 */ /* 0x000f220000300800 */
[----:B---3--:R-:W-:-:S02]  /*49130*/  MOV R7, R29 ;  /* 0x0000001d00077202 */ /* 0x008fc40000000f00 */
[----:B--2---:R-:W-:Y:S02]  /*49140*/  MOV R6, R3 ;  /* 0x0000000300067202 */ /* 0x004fe40000000f00 */
[----:B------:R-:W2:Y:S03]  /*49150*/  LDL.LU R3, [R1+0x2b0c] ;  /* 0x002b0c0001037983 */ /* 0x000ea60000300800 */
[----:B------:R-:W-:Y:S01]  /*49160*/  STL.64 [R1+0x2a98], R6 ;  /* 0x002a980601007387 */ /* 0x000fe20000100a00 */
[----:B----4-:R-:W-:Y:S01]  /*49170*/  STL.64 [R1+0x2a78], R22 ;  /* 0x002a781601007387 */ /* 0x010fe20000100a00 */
[----:B-----5:R0:W-:Y:S03]  /*49180*/  STL.64 [R1+0x2a70], R20 ;  /* 0x002a701401007387 */ /* 0x0201e60000100a00 */
[----:B0-----:R-:W3:Y:S01]  /*49190*/  LDL.LU R20, [R1+0x230] ;  /* 0x0002300001147983 */ /* 0x001ee20000300800 */
[----:B------:R-:W3:Y:S02]  /*491a0*/  LDL.LU R21, [R1+0x234] ;  /* 0x0002340001157983 */ /* 0x000ee40000300800 */
[----:B------:R-:W4:Y:S02]  /*491b0*/  LDL.LU R22, [R1+0x238] ;  /* 0x0002380001167983 */ /* 0x000f240000300800 */
[----:B------:R-:W4:Y:S01]  /*491c0*/  LDL.LU R23, [R1+0x23c] ;  /* 0x00023c0001177983 */ /* 0x000f220000300800 */
[----:B------:R-:W-:Y:S01]  /*491d0*/  MOV R7, R5 ;  /* 0x0000000500077202 */ /* 0x000fe20000000f00 */
[----:B--2---:R-:W-:-:S02]  /*491e0*/  IMAD.MOV.U32 R6, RZ, RZ, R3 ;  /* 0x000000ffff067224 */ /* 0x004fc400078e0003 */
[----:B------:R-:W2:Y:S01]  /*491f0*/  LDL.LU R3, [R1+0x2b08] ;  /* 0x002b080001037983 */ /* 0x000ea20000300800 */
[----:B------:R-:W5:Y:S02]  /*49200*/  LDL.LU R5, [R1+0x2b04] ;  /* 0x002b040001057983 */ /* 0x000f640000300800 */
[----:B------:R-:W-:Y:S01]  /*49210*/  STL.64 [R1+0x2ab0], R6 ;  /* 0x002ab00601007387 */ /* 0x000fe20000100a00 */
[----:B----4-:R-:W-:Y:S01]  /*49220*/  STL.64 [R1+0x2a90], R22 ;  /* 0x002a901601007387 */ /* 0x010fe20000100a00 */
[----:B---3--:R0:W-:Y:S03]  /*49230*/  STL.64 [R1+0x2a88], R20 ;  /* 0x002a881401007387 */ /* 0x0081e60000100a00 */
[----:B0-----:R-:W3:Y:S01]  /*49240*/  LDL.LU R20, [R1+0x240] ;  /* 0x0002400001147983 */ /* 0x001ee20000300800 */
[----:B------:R-:W3:Y:S02]  /*49250*/  LDL.LU R21, [R1+0x244] ;  /* 0x0002440001157983 */ /* 0x000ee40000300800 */
[----:B------:R-:W4:Y:S02]  /*49260*/  LDL.LU R22, [R1+0x248] ;  /* 0x0002480001167983 */ /* 0x000f240000300800 */
[----:B------:R-:W4:Y:S01]  /*49270*/  LDL.LU R23, [R1+0x24c] ;  /* 0x00024c0001177983 */ /* 0x000f220000300800 */
[----:B------:R-:W3:Y:S01]  /*49280*/  LDL.LU R6, [R1+0x58] ;  /* 0x0000580001067983 */ /* 0x000ee20000300800 */
[----:B------:R-:W3:Y:S02]  /*49290*/  LDL.LU R7, [R1+0x5c] ;  /* 0x00005c0001077983 */ /* 0x000ee40000300800 */
[----:B--2---:R-:W-:Y:S01]  /*492a0*/  IMAD.MOV.U32 R15, RZ, RZ, R3 ;  /* 0x000000ffff0f7224 */ /* 0x004fe200078e0003 */
[----:B-----5:R-:W-:-:S02]  /*492b0*/  MOV R14, R5 ;  /* 0x00000005000e7202 */ /* 0x020fc40000000f00 */
[----:B------:R-:W2:Y:S01]  /*492c0*/  LDL.LU R5, [R1+0x2b00] ;  /* 0x002b000001057983 */ /* 0x000ea20000300800 */
[----:B------:R-:W5:Y:S02]  /*492d0*/  LDL.LU R3, [R1+0x2afc] ;  /* 0x002afc0001037983 */ /* 0x000f640000300800 */
[----:B------:R-:W4:Y:S02]  /*492e0*/  LDL.LU R18, [R1+0x98] ;  /* 0x0000980001127983 */ /* 0x000f240000300800 */
[----:B------:R-:W4:Y:S01]  /*492f0*/  LDL.LU R19, [R1+0x9c] ;  /* 0x00009c0001137983 */ /* 0x000f220000300800 */
[----:B------:R2:W-:Y:S04]  /*49300*/  STL.64 [R1+0x2ad8], R14 ;  /* 0x002ad80e01007387 */ /* 0x0005e80000100a00 */
[----:B---3--:R-:W-:Y:S01]  /*49310*/  STL.64 [R1+0x2ac8], R6 ;  /* 0x002ac80601007387 */ /* 0x008fe20000100a00 */
[----:B------:R-:W3:Y:S02]  /*49320*/  LDL.LU R10, [R1+0x68] ;  /* 0x00006800010a7983 */ /* 0x000ee40000300800 */
[----:B------:R-:W3:Y:S01]  /*49330*/  LDL.LU R11, [R1+0x6c] ;  /* 0x00006c00010b7983 */ /* 0x000ee20000300800 */
[----:B--2---:R-:W-:-:S02]  /*49340*/  MOV R15, R5 ;  /* 0x00000005000f7202 */ /* 0x004fc40000000f00 */
[----:B-----5:R-:W-:Y:S02]  /*49350*/  MOV R14, R3 ;  /* 0x00000003000e7202 */ /* 0x020fe40000000f00 */
[----:B------:R-:W2:Y:S03]  /*49360*/  LDL.LU R3, [R1+0x2af8] ;  /* 0x002af80001037983 */ /* 0x000ea60000300800 */
[----:B------:R0:W-:Y:S02]  /*49370*/  STL.64 [R1+0x2af0], R14 ;  /* 0x002af00e01007387 */ /* 0x0001e40000100a00 */
[----:B------:R-:W5:Y:S02]  /*49380*/  LDL.LU R12, [R1+0x2a0] ;  /* 0x0002a000010c7983 */ /* 0x000f640000300800 */
[----:B------:R-:W5:Y:S01]  /*49390*/  LDL.LU R13, [R1+0x2a4] ;  /* 0x0002a400010d7983 */ /* 0x000f620000300800 */
[----:B0-----:R-:W5:Y:S01]  /*493a0*/  LDL.LU R14, [R1+0x2a8] ;  /* 0x0002a800010e7983 */ /* 0x001f620000300800 */
[----:B------:R-:W5:Y:S03]  /*493b0*/  LDL.LU R15, [R1+0x2ac] ;  /* 0x0002ac00010f7983 */ /* 0x000f660000300800 */
[----:B---3--:R0:W-:Y:S01]  /*493c0*/  STL.64 [R1+0x2ad0], R10 ;  /* 0x002ad00a01007387 */ /* 0x0081e20000100a00 */
[----:B------:R-:W3:Y:S02]  /*493d0*/  LDL.LU R8, [R1+0x280] ;  /* 0x0002800001087983 */ /* 0x000ee40000300800 */
[----:B------:R-:W3:Y:S01]  /*493e0*/  LDL.LU R9, [R1+0x284] ;  /* 0x0002840001097983 */ /* 0x000ee20000300800 */
[----:B0-----:R-:W2:Y:S01]  /*493f0*/  LDL.LU R10, [R1+0x288] ;  /* 0x00028800010a7983 */ /* 0x001ea20000300800 */
[----:B------:R-:W2:Y:S03]  /*49400*/  LDL.LU R11, [R1+0x28c] ;  /* 0x00028c00010b7983 */ /* 0x000ea60000300800 */
[----:B--2---:R-:W-:Y:S01]  /*49410*/  STL.64 [R1+0x2ae8], R10 ;  /* 0x002ae80a01007387 */ /* 0x004fe20000100a00 */
[----:B---3--:R0:W-:Y:S03]  /*49420*/  STL.64 [R1+0x2ae0], R8 ;  /* 0x002ae00801007387 */ /* 0x0081e60000100a00 */
        /* <DEDUP_REMOVED lines=8> */
[----:B----4-:R-:W-:Y:S01]  /*494b0*/  STL.64 [R1+0x2aa8], R22 ;  /* 0x002aa81601007387 */ /* 0x010fe20000100a00 */
[----:B------:R0:W-:Y:S03]  /*494c0*/  STL.64 [R1+0x2aa0], R20 ;  /* 0x002aa01401007387 */ /* 0x0001e60000100a00 */
[----:B0-----:R-:W4:Y:S01]  /*494d0*/  LDL.LU R20, [R1+0x250] ;  /* 0x0002500001147983 */ /* 0x001f220000300800 */
[----:B------:R-:W4:Y:S02]  /*494e0*/  LDL.LU R21, [R1+0x254] ;  /* 0x0002540001157983 */ /* 0x000f240000300800 */
[----:B------:R-:W2:Y:S02]  /*494f0*/  LDL.LU R22, [R1+0x258] ;  /* 0x0002580001167983 */ /* 0x000ea40000300800 */
        /* <DEDUP_REMOVED lines=12> */
[----:B0-----:R-:W5:Y:S01]  /*495c0*/  LDL.LU R16, [R1+0x200] ;  /* 0x0002000001107983 */ /* 0x001f620000300800 */
[----:B------:R-:W5:Y:S02]  /*495d0*/  LDL.LU R17, [R1+0x204] ;  /* 0x0002040001117983 */ /* 0x000f640000300800 */
[----:B-1----:R-:W2:Y:S02]  /*495e0*/  LDL.LU R18, [R1+0x208] ;  /* 0x0002080001127983 */ /* 0x002ea40000300800 */
[----:B------:R-:W2:Y:S01]  /*495f0*/  LDL.LU R19, [R1+0x20c] ;  /* 0x00020c0001137983 */ /* 0x000ea20000300800 */
[----:B------:R-:W3:Y:S01]  /*49600*/  LDL.LU R29, [R1+0x9b0] ;  /* 0x0009b000011d7983 */ /* 0x000ee20000300800 */
[C---:B----4-:R-:W-:Y:S03]  /*49610*/  HMMA.16816.F32.BF16 R12, R24.reuse, R14, R8 ;  /* 0x0000000e180c723c */ /* 0x050fe60000041808 */
[----:B--2---:R-:W-:Y:S01]  /*49620*/  STL.64 [R1+0x2a58], R18 ;  /* 0x002a581201007387 */ /* 0x004fe20000100a00 */
[----:B-----5:R0:W-:Y:S03]  /*49630*/  STL.64 [R1+0x2a50], R16 ;  /* 0x002a501001007387 */ /* 0x0201e60000100a00 */
[----:B0-----:R-:W2:Y:S01]  /*49640*/  LDL.LU R16, [R1+0x210] ;  /* 0x0002100001107983 */ /* 0x001ea20000300800 */
[----:B------:R-:W2:Y:S02]  /*49650*/  LDL.LU R17, [R1+0x214] ;  /* 0x0002140001117983 */ /* 0x000ea40000300800 */
[----:B------:R-:W2:Y:S02]  /*49660*/  LDL.LU R18, [R1+0x218] ;  /* 0x0002180001127983 */ /* 0x000ea40000300800 */
[----:B------:R-:W2:Y:S01]  /*49670*/  LDL.LU R19, [R1+0x21c] ;  /* 0x00021c0001137983 */ /* 0x000ea20000300800 */
[----:B------:R-:W4:Y:S01]  /*49680*/  LDL.LU.64 R10, [R1+0x2ae8] ;  /* 0x002ae800010a7983 */ /* 0x000f220000300a00 */
[----:B------:R-:W4:Y:S09]  /*49690*/  LDL.LU.64 R8, [R1+0x2ae0] ;  /* 0x002ae00001087983 */ /* 0x000f320000300a00 */
[----:B------:R-:W-:Y:S02]  /*496a0*/  STL.64 [R1+0x650], R12 ;  /* 0x0006500c01007387 */ /* 0x000fe40000100a00 */
[----:B------:R0:W-:Y:S02]  /*496b0*/  STL.64 [R1+0x658], R14 ;  /* 0x0006580e01007387 */ /* 0x0001e40000100a00 */
[----:B0-----:R-:W4:Y:S02]  /*496c0*/  LDL.LU.64 R14, [R1+0x2ad8] ;  /* 0x002ad800010e7983 */ /* 0x001f240000300a00 */
[C---:B----4-:R-:W-:Y:S02]  /*496d0*/  HMMA.16816.F32.BF16 R12, R24.reuse, R14, R8 ;  /* 0x0000000e180c723c */ /* 0x050fe40000041808 */
[----:B------:R-:W3:Y:S11]  /*496e0*/  LDL.LU.64 R10, [R1+0x2ad0] ;  /* 0x002ad000010a7983 */ /* 0x000ef60000300a00 */
[----:B------:R-:W-:Y:S10]  /*496f0*/  @!UPT UIADD3 URZ, URZ, URZ, URZ ;  /* 0x0000003f3f3ff290 */ /* 0x000ff4000fffe03f */
[----:B------:R0:W-:Y:S01]  /*49700*/  STL.64 [R1+0x640], R12 ;  /* 0x0006400c01007387 */ /* 0x0001e20000100a00 */
[----:B------:R1:W-:Y:S03]  /*49710*/  STL.64 [R1+0x648], R14 ;  /* 0x0006480e01007387 */ /* 0x0003e60000100a00 */
[----:B0-----:R-:W4:Y:S01]  /*49720*/  LDL.LU R12, [R1+0x1f0] ;  /* 0x0001f000010c7983 */ /* 0x001f220000300800 */
[----:B------:R-:W4:Y:S02]  /*49730*/  LDL.LU R13, [R1+0x1f4] ;  /* 0x0001f400010d7983 */ /* 0x000f240000300800 */
[----:B-1----:R-:W4:Y:S02]  /*49740*/  LDL.LU R14, [R1+0x1f8] ;  /* 0x0001f800010e7983 */ /* 0x002f240000300800 */
[----:B------:R-:W4:Y:S01]  /*49750*/  LDL.LU R15, [R1+0x1fc] ;  /* 0x0001fc00010f7983 */ /* 0x000f220000300800 */
[----:B------:R-:W5:Y:S01]  /*49760*/  LDL R28, [R1+0x984] ;  /* 0x00098400011c7983 */ /* 0x000f620000100800 */
[C---:B---3--:R-:W-:Y:S03]  /*49770*/  HMMA.16816.F32.BF16 R8, R24.reuse, R10, R4 ;  /* 0x0000000a1808723c */ /* 0x048fe60000041804 */
[----:B-----5:R0:W-:Y:S04]  /*49780*/  STL [R1+0x2a18], R28 ;  /* 0x002a181c01007387 */ /* 0x0201e80000100800 */
[----:B0-----:R-:W3:Y:S01]  /*49790*/  LDL R28, [R1+0x980] ;  /* 0x00098000011c7983 */ /* 0x001ee20000100800 */
[----:B------:R-:W5:Y:S11]  /*497a0*/  LDL.LU.64 R6, [R1+0x2ac8] ;  /* 0x002ac80001067983 */ /* 0x000f760000300a00 */
[----:B------:R-:W-:Y:S04]  /*497b0*/  @!UPT UIADD3 URZ, URZ, URZ, URZ ;  /* 0x0000003f3f3ff290 */ /* 0x000fe8000fffe03f */
[----:B------:R0:W-:Y:S02]  /*497c0*/  STL.64 [R1+0x630], R8 ;  /* 0x0006300801007387 */ /* 0x0001e40000100a00 */
[----:B------:R1:W-:Y:S01]  /*497d0*/  STL.64 [R1+0x638], R10 ;  /* 0x0006380a01007387 */ /* 0x0003e20000100a00 */
[----:B0-----:R-:W2:Y:S01]  /*497e0*/  LDL.LU R8, [R1+0x1e0] ;  /* 0x0001e00001087983 */ /* 0x001ea20000300800 */
[----:B------:R-:W2:Y:S02]  /*497f0*/  LDL.LU R9, [R1+0x1e4] ;  /* 0x0001e40001097983 */ /* 0x000ea40000300800 */
[----:B-1----:R-:W2:Y:S01]  /*49800*/  LDL.LU R10, [R1+0x1e8] ;  /* 0x0001e800010a7983 */ /* 0x002ea20000300800 */
[C---:B-----5:R-:W-:Y:S01]  /*49810*/  HMMA.16816.F32.BF16 R4, R24.reuse, R6, R20 ;  /* 0x000000061804723c */ /* 0x060fe20000041814 */
[----:B------:R-:W5:Y:S01]  /*49820*/  LDL.LU.64 R22, [R1+0x2ac0] ;  /* 0x002ac00001167983 */ /* 0x000f620000300a00 */
[----:B------:R-:W5:Y:S11]  /*49830*/  LDL.LU.64 R20, [R1+0x2ab8] ;  /* 0x002ab80001147983 */ /* 0x000f760000300a00 */
[----:B------:R-:W-:Y:S10]  /*49840*/  @!UPT UIADD3 URZ, URZ, URZ, URZ ;  /* 0x0000003f3f3ff290 */ /* 0x000ff4000fffe03f */
[----:B------:R-:W-:Y:S01]  /*49850*/  STL.64 [R1+0x620], R4 ;  /* 0x0006200401007387 */ /* 0x000fe20000100a00 */
[----:B------:R0:W-:Y:S03]  /*49860*/  STL.64 [R1+0x628], R6 ;  /* 0x0006280601007387 */ /* 0x0001e60000100a00 */
[----:B0-----:R-:W5:Y:S02]  /*49870*/  LDL.LU.64 R6, [R1+0x2ab0] ;  /* 0x002ab00001067983 */ /* 0x001f640000300a00 */
[C---:B-----5:R-:W-:Y:S02]  /*49880*/  HMMA.16816.F32.BF16 R4, R24.reuse, R6, R20 ;  /* 0x000000061804723c */ /* 0x060fe40000041814 */
[----:B------:R-:W5:Y:S01]  /*49890*/  LDL.LU.64 R22, [R1+0x2aa8] ;  /* 0x002aa80001167983 */ /* 0x000f620000300a00 */
[----:B------:R-:W5:Y:S11]  /*498a0*/  LDL.LU.64 R20, [R1+0x2aa0] ;  /* 0x002aa00001147983 */ /* 0x000f760000300a00 */
[----:B------:R-:W-:Y:S09]  /*498b0*/  @!UPT UIADD3 URZ, URZ, URZ, URZ ;  /* 0x0000003f3f3ff290 */ /* 0x000ff2000fffe03f */
        /* <DEDUP_REMOVED lines=18> */
[----:B------:R-:W2:Y:S01]  /*499e0*/  LDL.LU.64 R22, [R1+0x2a60] ;  /* 0x002a600001167983 */ /* 0x000ea20000300a00 */
[----:B------:R-:W-:Y:S02]  /*499f0*/  IMAD.MOV.U32 R11, RZ, RZ, R3 ;  /* 0x000000ffff0b7224 */ /* 0x000fe400078e0003 */
[----:B------:R-:W5:Y:S11]  /*49a00*/  LDL.LU R3, [R1+0x9b8] ;  /* 0x0009b80001037983 */ /* 0x000f760000300800 */
[----:B------:R-:W-:Y:S07]  /*49a10*/  @!UPT UIADD3 URZ, URZ, URZ, URZ ;  /* 0x0000003f3f3ff290 */ /* 0x000fee000fffe03f */
[----:B------:R0:W-:Y:S01]  /*49a20*/  STL.64 [R1+0x5e0], R4 ;  /* 0x0005e00401007387 */ /* 0x0001e20000100a00 */
[----:B------:R1:W-:Y:S03]  /*49a30*/  STL.64 [R1+0x5e8], R6 ;  /* 0x0005e80601007387 */ /* 0x0003e60000100a00 */
[----:B0-----:R-:W3:Y:S01]  /*49a40*/  LDL.LU R4, [R1+0x1d0] ;  /* 0x0001d00001047983 */ /* 0x001ee20000300800 */
[----:B------:R-:W3:Y:S02]  /*49a50*/  LDL.LU R5, [R1+0x1d4] ;  /* 0x0001d40001057983 */ /* 0x000ee40000300800 */
[----:B-1----:R-:W3:Y:S02]  /*49a60*/  LDL.LU R6, [R1+0x1d8] ;  /* 0x0001d80001067983 */ /* 0x002ee40000300800 */
[----:B------:R-:W3:Y:S01]  /*49a70*/  LDL.LU R7, [R1+0x1dc] ;  /* 0x0001dc0001077983 */ /* 0x000ee20000300800 */
[----:B--2---:R-:W-:Y:S01]  /*49a80*/  HMMA.16816.F32.BF16 R20, R24, R22, R16 ;  /* 0x000000161814723c */ /* 0x004fe20000041810 */
[----:B------:R-:W2:Y:S01]  /*49a90*/  LDL.LU.64 R18, [R1+0x2a58] ;  /* 0x002a580001127983 */ /* 0x000ea20000300a00 */
[----:B------:R-:W2:Y:S11]  /*49aa0*/  LDL.LU.64 R16, [R1+0x2a50] ;  /* 0x002a500001107983 */ /* 0x000eb60000300a00 */
[----:B------:R-:W-:Y:S10]  /*49ab0*/  @!UPT UIADD3 URZ, URZ, URZ, URZ ;  /* 0x0000003f3f3ff290 */ /* 0x000ff4000fffe03f */
[----:B------:R-:W-:Y:S01]  /*49ac0*/  STL.64 [R1+0x5d0], R20 ;  /* 0x0005d01401007387 */ /* 0x000fe20000100a00 */
[----:B------:R0:W-:Y:S03]  /*49ad0*/  STL.64 [R1+0x5d8], R22 ;  /* 0x0005d81601007387 */ /* 0x0001e60000100a00 */
[----:B0-----:R-:W2:Y:S01]  /*49ae0*/  LDL.LU.64 R22, [R1+0x2a48] ;  /* 0x002a480001167983 */ /* 0x001ea20000300a00 */
[----:B---3--:R-:W-:Y:S02]  /*49af0*/  FFMA R0, R29, c[0x0][0x188], -R28 ;  /* 0x000062001d007a23 */ /* 0x008fe4000000081c */
[----:B------:R-:W3:Y:S02]  /*49b00*/  LDL.LU.64 R20, [R1+0x2a40] ;  /* 0x002a400001147983 */ /* 0x000ee40000300a00 */
[----:B------:R-:W3:Y:S02]  /*49b10*/  LDL.LU R29, [R1+0x9ac] ;  /* 0x0009ac00011d7983 */ /* 0x000ee40000300800 */
[----:B------:R-:W-:-:S02]  /*49b20*/  FMUL R2, R0, 1.4426950216293334961 ;  /* 0x3fb8aa3b00027820 */ /* 0x000fc40000400000 */
[----:B------:R-:W3:Y:S01]  /*49b30*/  LDL.LU R0, [R1+0x9b4] ;  /* 0x0009b40001007983 */ /* 0x000ee20000300800 */
[C---:B--2---:R-:W-:Y:S11]  /*49b40*/  HMMA.16816.F32.BF16 R16, R24.reuse, R22, R16 ;  /* 0x000000161810723c */ /* 0x044ff60000041810 */
[----:B------:R-:W-:Y:S11]  /*49b50*/  @!UPT UIADD3 URZ, URZ, URZ, URZ ;  /* 0x0000003f3f3ff290 */ /* 0x000ff6000fffe03f */
[----:B------:R-:W-:Y:S01]  /*49b60*/  @!UPT UIADD3 URZ, URZ, URZ, URZ ;  /* 0x0000003f3f3ff290 */ /* 0x000fe2000fffe03f */
[----:B------:R-:W-:Y:S01]  /*49b70*/  STL.64 [R1+0x5c0], R16 ;  /* 0x0005c01001007387 */ /* 0x000fe20000100a00 */
[----:B------:R0:W-:Y:S03]  /*49b80*/  STL.64 [R1+0x5c8], R18 ;  /* 0x0005c81201007387 */ /* 0x0001e60000100a00 */
[----:B0-----:R-:W4:Y:S01]  /*49b90*/  LDL.LU.64 R18, [R1+0x2a38] ;  /* 0x002a380001127983 */ /* 0x001f220000300a00 */
[----:B------:R-:W0:Y:S01]  /*49ba0*/  MUFU.EX2 R2, R2 ;  /* 0x0000000200027308 */ /* 0x000e220000000800 */
[----:B------:R-:W2:Y:S02]  /*49bb0*/  LDL.LU.64 R16, [R1+0x2a30] ;  /* 0x002a300001107983 */ /* 0x000ea40000300a00 */
[----:B------:R-:W2:Y:S01]  /*49bc0*/  LDL.LU R23, [R1+0x9a4] ;  /* 0x0009a40001177983 */ /* 0x000ea20000300800 */
[----:B------:R-:W2:Y:S04]  /*49bd0*/  LDL.LU R22, [R1+0x9a8] ;  /* 0x0009a80001167983 */ /* 0x000ea80000300800 */
[----:B0-----:R-:W-:Y:S01]  /*49be0*/  STL [R1+0xae8], R2 ;  /* 0x000ae80201007387 */ /* 0x001fe20000100800 */
[----:B---3--:R0:W-:Y:S03]  /*49bf0*/  STL.64 [R1+0x2850], R20 ;  /* 0x0028501401007387 */ /* 0x0081e60000100a00 */
[----:B0-----:R-:W3:Y:S01]  /*49c00*/  LDL.LU R20, [R1+0x9a0] ;  /* 0x0009a00001147983 */ /* 0x001ee20000300800 */
[----:B----4-:R-:W-:Y:S11]  /*49c10*/  HMMA.16816.F32.BF16 R12, R24, R18, R12 ;  /* 0x00000012180c723c */ /* 0x010ff6000004180c */
[----:B------:R-:W-:Y:S11]  /*49c20*/  @!UPT UIADD3 URZ, URZ, URZ, URZ ;  /* 0x0000003f3f3ff290 */ /* 0x000ff6000fffe03f */
[----:B------:R-:W-:Y:S01]  /*49c30*/  @!UPT UIADD3 URZ, URZ, URZ, URZ ;  /* 0x0000003f3f3ff290 */ /* 0x000fe2000fffe03f */
[----:B------:R-:W-:Y:S01]  /*49c40*/  STL.64 [R1+0x5b0], R12 ;  /* 0x0005b00c01007387 */ /* 0x000fe20000100a00 */
[----:B------:R0:W-:Y:S03]  /*49c50*/  STL.64 [R1+0x5b8], R14 ;  /* 0x0005b80e01007387 */ /* 0x0001e60000100a00 */
[----:B0-----:R-:W4:Y:S01]  /*49c60*/  LDL.LU.64 R14, [R1+0x2a28] ;  /* 0x002a2800010e7983 */ /* 0x001f220000300a00 */
[--C-:B------:R-:W-:Y:S01]  /*49c70*/  FFMA R0, R0, c[0x0][0x188], -R28.reuse ;  /* 0x0000620000007a23 */ /* 0x100fe2000000081c */
[----:B------:R-:W-:Y:S01]  /*49c80*/  MOV R21, R2 ;  /* 0x0000000200157202 */ /* 0x000fe20000000f00 */
[----:B------:R-:W5:Y:S01]  /*49c90*/  LDL.LU.64 R12, [R1+0x2a20] ;  /* 0x002a2000010c7983 */ /* 0x000f620000300a00 */
[----:B------:R-:W5:Y:S01]  /*49ca0*/  LDL.LU R19, [R1+0x9bc] ;  /* 0x0009bc0001137983 */ /* 0x000f620000300800 */
[----:B------:R-:W-:Y:S02]  /*49cb0*/  FMUL R2, R0, 1.4426950216293334961 ;  /* 0x3fb8aa3b00027820 */ /* 0x000fe40000400000 */
[----:B---3--:R-:W-:-:S02]  /*49cc0*/  FFMA R0, R20, c[0x0][0x188], -R28 ;  /* 0x0000620014007a23 */ /* 0x008fc4000000081c */
[----:B------:R0:W1:Y:S01]  /*49cd0*/  MUFU.EX2 R20, R2 ;  /* 0x0000000200147308 */ /* 0x0000620000000800 */
[----:B--2---:R-:W-:Y:S01]  /*49ce0*/  STL.64 [R1+0x2890], R16 ;  /* 0x0028901001007387 */ /* 0x004fe20000100a00 */
[----:B0-----:R-:W-:Y:S02]  /*49cf0*/  FMUL R2, R0, 1.4426950216293334961 ;  /* 0x3fb8aa3b00027820 */ /* 0x001fe40000400000 */
[----:B------:R-:W-:Y:S01]  /*49d00*/  FFMA R0, R23, c[0x0][0x188], -R28 ;  /* 0x0000620017007a23 */ /* 0x000fe2000000081c */
[----:B-1----:R-:W-:Y:S01]  /*49d10*/  STL [R1+0xae4], R20 ;  /* 0x000ae41401007387 */ /* 0x002fe20000100800 */
[----:B------:R-:W2:Y:S01]  /*49d20*/  LDL.LU R28, [R1+0x2a18] ;  /* 0x002a1800011c7983 */ /* 0x000ea20000300800 */
[C---:B----4-:R-:W-:Y:S11]  /*49d30*/  HMMA.16816.F32.BF16 R8, R24.reuse, R14, R8 ;  /* 0x0000000e1808723c */ /* 0x050ff60000041808 */
[----:B------:R-:W-:Y:S11]  /*49d40*/  @!UPT UIADD3 URZ, URZ, URZ, URZ ;  /* 0x0000003f3f3ff290 */ /* 0x000ff6000fffe03f */
[----:B------:R-:W-:Y:S01]  /*49d50*/  @!UPT UIADD3 URZ, URZ, URZ, URZ ;  /* 0x0000003f3f3ff290 */ /* 0x000fe2000fffe03f */
[----:B------:R-:W-:Y:S01]  /*49d60*/  STL.64 [R1+0x5a0], R8 ;  /* 0x0005a00801007387 */ /* 0x000fe20000100a00 */
[----:B------:R0:W-:Y:S03]  /*49d70*/  STL.64 [R1+0x5a8], R10 ;  /* 0x0005a80a01007387 */ /* 0x0001e60000100a00 */
[----:B0-----:R-:W3:Y:S01]  /*49d80*/  LDL.LU.64 R10, [R1+0x2a10] ;  /* 0x002a1000010a7983 */ /* 0x001ee20000300a00 */
[----:B------:R-:W0:Y:S01]  /*49d90*/  MUFU.EX2 R17, R2 ;  /* 0x0000000200117308 */ /* 0x000e220000000800 */
[----:B------:R-:W4:Y:S02]  /*49da0*/  LDL.LU.64 R8, [R1+0x2a08] ;  /* 0x002a080001087983 */ /* 0x000f240000300a00 */
[----:B-----5:R1:W-:Y:S02]  /*49db0*/  STL.64 [R1+0x29f0], R12 ;  /* 0x0029f00c01007387 */ /* 0x0203e40000100a00 */
[----:B-1----:R-:W5:Y:S01]  /*49dc0*/  LDL.LU R12, [R1+0x1b0] ;  /* 0x0001b000010c7983 */ /* 0x002f620000300800 */
[----:B------:R-:W5:Y:S02]  /*49dd0*/  LDL.LU R13, [R1+0x1b4] ;  /* 0x0001b400010d7983 */ /* 0x000f640000300800 */
[----:B------:R-:W5:Y:S02]  /*49de0*/  LDL.LU R14, [R1+0x1b8] ;  /* 0x0001b800010e7983 */ /* 0x000f640000300800 */
[----:B------:R-:W5:Y:S01]  /*49df0*/  LDL.LU R15, [R1+0x1bc] ;  /* 0x0001bc00010f7983 */ /* 0x000f620000300800 */
[----:B0-----:R-:W-:Y:S01]  /*49e00*/  STL [R1+0xae0], R17 ;  /* 0x000ae01101007387 */ /* 0x001fe20000100800 */
[----:B---3--:R-:W-:Y:S11]  /*49e10*/  HMMA.16816.F32.BF16 R4, R24, R10, R4 ;  /* 0x0000000a1804723c */ /* 0x008ff60000041804 */
[----:B------:R-:W-:Y:S11]  /*49e20*/  @!UPT UIADD3 URZ, URZ, URZ, URZ ;  /* 0x0000003f3f3ff290 */ /* 0x000ff6000fffe03f */
[----:B------:R-:W-:Y:S01]  /*49e30*/  @!UPT UIADD3 URZ, URZ, URZ, URZ ;  /* 0x0000003f3f3ff290 */ /* 0x000fe2000fffe03f */
[----:B------:R-:W-:Y:S01]  /*49e40*/  STL.64 [R1+0x590], R4 ;  /* 0x0005900401007387 */ /* 0x000fe20000100a00 */
[----:B------:R0:W-:Y:S03]  /*49e50*/  STL.64 [R1+0x598], R6 ;  /* 0x0005980601007387 */ /* 0x0001e60000100a00 */
[----:B0-----:R-:W5:Y:S01]  /*49e60*/  LDL.LU.64 R6, [R1+0x2a00] ;  /* 0x002a000001067983 */ /* 0x001f620000300a00 */
[----:B------:R-:W-:Y:S02]  /*49e70*/  FMUL R2, R0, 1.4426950216293334961 ;  /* 0x3fb8aa3b00027820 */ /* 0x000fe40000400000 */
[----:B--2---:R-:W-:Y:S01]  /*49e80*/  FFMA R0, R3, c[0x0][0x188], -R28 ;  /* 0x0000620003007a23 */ /* 0x004fe2000000081c */
[----:B------:R-:W0:Y:S04]  /*49e90*/  S2R R23, SR_TID.X ;  /* 0x0000000000177919 */ /* 0x000e280000002100 */
[----:B------:R-:W1:Y:S01]  /*49ea0*/  S2R R3, SR_TID.X ;  /* 0x0000000000037919 */ /* 0x000e620000002100 */
[----:B------:R-:W2:Y:S01]  /*49eb0*/  LDL.LU R4, [R1+0x29f8] ;  /* 0x0029f80001047983 */ /* 0x000ea20000300800 */
[----:B-1----:R-:W-:-:S02]  /*49ec0*/  LOP3.LUT R5, R3, 0x7, RZ, 0xc0, !PT ;  /* 0x0000000703057812 */ /* 0x002fc400078ec0ff */
[----:B0-----:R-:W-:-:S03]  /*49ed0*/  SHF.L.U32 R23, R23, 0x1, RZ ;  /* 0x0000000117177819 */ /* 0x001fc600000006ff */
[----:B------:R-:W-:-:S05]  /*49ee0*/  IMAD R5, R5, 0x110, RZ ;  /* 0x0000011005057824 */ /* 0x000fca00078e02ff */
[----:B------:R-:W-:Y:S01]  /*49ef0*/  LOP3.LUT R5, R5, 0x30, R23, 0x78, !PT ;  /* 0x0000003005057812 */ /* 0x000fe200078e7817 */
[----:B------:R0:W1:Y:S01]  /*49f00*/  MUFU.EX2 R16, R2 ;  /* 0x0000000200107308 */ /* 0x0000620000000800 */
[----:B----4-:R3:W-:Y:S01]  /*49f10*/  STL.64 [R1+0x27c0], R8 ;  /* 0x0027c00801007387 */ /* 0x0107e20000100a00 */
[----:B------:R-:W-:Y:S02]  /*49f20*/  FMUL R3, R0, 1.4426950216293334961 ;  /* 0x3fb8aa3b00037820 */ /* 0x000fe40000400000 */
[--C-:B------:R-:W-:Y:S02]  /*49f30*/  FFMA R0, R19, c[0x0][0x188], -R28.reuse ;  /* 0x0000620013007a23 */ /* 0x100fe4000000081c */
[----:B------:R-:W-:Y:S02]  /*49f40*/  IMAD.MOV.U32 R19, RZ, RZ, R21 ;  /* 0x000000ffff137224 */ /* 0x000fe400078e0015 */
[----:B0-----:R-:W-:Y:S01]  /*49f50*/  FFMA R2, R22, c[0x0][0x188], -R28 ;  /* 0x0000620016027a23 */ /* 0x001fe2000000081c */
[----:B-1----:R-:W-:Y:S01]  /*49f60*/  STL [R1+0xadc], R16 ;  /* 0x000adc1001007387 */ /* 0x002fe20000100800 */
[----:B---3--:R-:W0:Y:S01]  /*49f70*/  MUFU.EX2 R8, R3 ;  /* 0x0000000300087308 */ /* 0x008e220000000800 */
[----:B-----5:R-:W-:Y:S02]  /*49f80*/  HMMA.16816.F32.BF16 R24, R24, R6, R12 ;  /* 0x000000061818723c */ /* 0x020fe4000004180c */
[----:B------:R-:W1:Y:S11]  /*49f90*/  LDSM.16.M88.4 R12, [R5+0x20080] ;  /* 0x02008000050c783b */ /* 0x000e760000000200 */
[----:B------:R-:W-:Y:S10]  /*49fa0*/  @!UPT UIADD3 URZ, URZ, URZ, URZ ;  /* 0x0000003f3f3ff290 */ /* 0x000ff4000fffe03f */
[----:B------:R-:W-:Y:S01]  /*49fb0*/  STL.64 [R1+0x1b0], R24 ;  /* 0x0001b01801007387 */ /* 0x000fe20000100a00 */
[----:B------:R-:W-:Y:S03]  /*49fc0*/  STL.64 [R1+0x1b8], R26 ;  /* 0x0001b81a01007387 */ /* 0x000fe60000100a00 */
[----:B-1----:R-:W-:Y:S01]  /*49fd0*/  STL.64 [R1+0x1a0], R12 ;  /* 0x0001a00c01007387 */ /* 0x002fe20000100a00 */
[----:B------:R-:W-:Y:S01]  /*49fe0*/  MOV R22, R12 ;  /* 0x0000000c00167202 */ /* 0x000fe20000000f00 */
[----:B------:R-:W-:Y:S01]  /*49ff0*/  STL.64 [R1+0x1a8], R14 ;  /* 0x0001a80e01007387 */ /* 0x000fe20000100a00 */
[----:B------:R-:W-:Y:S02]  /*4a000*/  MOV R21, R13 ;  /* 0x0000000d00157202 */ /* 0x000fe40000000f00 */
[----:B------:R-:W1:Y:S04]  /*4a010*/  LDSM.16.M88.4 R12, [R5+0x20880] ;  /* 0x02088000050c783b */ /* 0x000e680000000200 */
[----:B0-----:R-:W-:Y:S01]  /*4a020*/  STL [R1+0xad4], R8 ;  /* 0x000ad40801007387 */ /* 0x001fe20000100800 */
[----:B------:R-:W-:Y:S02]  /*4a030*/  STL [R1+0x299c], R21 ;  /* 0x00299c1501007387 */ /* 0x000fe40000100800 */
[----:B------:R-:W-:Y:S01]  /*4a040*/  STL [R1+0x2998], R22 ;  /* 0x0029981601007387 */ /* 0x000fe20000100800 */
[----:B-1----:R0:W-:Y:S01]  /*4a050*/  STL.64 [R1+0x190], R12 ;  /* 0x0001900c01007387 */ /* 0x0021e20000100a00 */
[----:B------:R-:W-:-:S02]  /*4a060*/  IMAD.MOV.U32 R27, RZ, RZ, R12 ;  /* 0x000000ffff1b7224 */ /* 0x000fc400078e000c */
[----:B------:R-:W-:Y:S01]  /*4a070*/  STL.64 [R1+0x198], R14 ;  /* 0x0001980e01007387 */ /* 0x000fe20000100a00 */
[----:B------:R-:W-:Y:S02]  /*4a080*/  MOV R23, R13 ;  /* 0x0000000d00177202 */ /* 0x000fe40000000f00 */
[----:B0-----:R-:W3:Y:S03]  /*4a090*/  LDL.LU.64 R12, [R1+0x29f0] ;  /* 0x0029f000010c7983 */ /* 0x001ee60000300a00 */
[----:B------:R-:W-:Y:S02]  /*4a0a0*/  STL [R1+0x29a4], R23 ;  /* 0x0029a41701007387 */ /* 0x000fe40000100800 */
[----:B------:R-:W-:Y:S02]  /*4a0b0*/  STL [R1+0x29a0], R27 ;  /* 0x0029a01b01007387 */ /* 0x000fe40000100800 */
[----:B------:R-:W0:Y:S01]  /*4a0c0*/  LDSM.16.M88.4 R24, [R5+0x21080] ;  /* 0x021080000518783b */ /* 0x000e220000000200 */
[----:B------:R-:W-:-:S03]  /*4a0d0*/  FFMA R3, R29, c[0x0][0x188], -R28 ;  /* 0x000062001d037a23 */ /* 0x000fc6000000081c */
[----:B0-----:R-:W-:Y:S01]  /*4a0e0*/  STL.64 [R1+0x180], R24 ;  /* 0x0001801801007387 */ /* 0x001fe20000100a00 */
[----:B------:R-:W-:Y:S01]  /*4a0f0*/  MOV R28, R24 ;  /* 0x00000018001c7202 */ /* 0x000fe20000000f00 */
[----:B------:R-:W-:Y:S02]  /*4a100*/  STL.64 [R1+0x188], R26 ;  /* 0x0001881a01007387 */ /* 0x000fe40000100a00 */
[----:B------:R-:W-:Y:S02]  /*4a110*/  IMAD.MOV.U32 R29, RZ, RZ, R25 ;  /* 0x000000ffff1d7224 */ /* 0x000fe400078e0019 */
[----:B------:R-:W0:Y:S04]  /*4a120*/  LDSM.16.M88.4 R24, [R5+0x21880] ;  /* 0x021880000518783b */ /* 0x000e280000000200 */
[----:B------:R-:W-:Y:S01]  /*4a130*/  STL [R1+0x29ac], R29 ;  /* 0x0029ac1d01007387 */ /* 0x000fe20000100800 */
[----:B------:R-:W-:Y:S03]  /*4a140*/  STL [R1+0x29a8], R28 ;  /* 0x0029a81c01007387 */ /* 0x000fe60000100800 */
[----:B0-----:R-:W-:Y:S01]  /*4a150*/  STL.64 [R1+0x170], R24 ;  /* 0x0001701801007387 */ /* 0x001fe20000100a00 */
[----:B------:R-:W-:Y:S01]  /*4a160*/  MOV R21, R24 ;  /* 0x0000001800157202 */ /* 0x000fe20000000f00 */
[----:B------:R-:W-:Y:S01]  /*4a170*/  STL.64 [R1+0x178], R26 ;  /* 0x0001781a01007387 */ /* 0x000fe20000100a00 */
[----:B------:R-:W-:-:S02]  /*4a180*/  MOV R22, R25 ;  /* 0x0000001900167202 */ /* 0x000fc40000000f00 */
[----:B------:R-:W0:Y:S01]  /*4a190*/  LDSM.16.M88.4 R24, [R5+0x22080] ;  /* 0x022080000518783b */ /* 0x000e220000000200 */
[----:B------:R-:W-:Y:S01]  /*4a1a0*/  MOV R15, R19 ;  /* 0x00000013000f7202 */ /* 0x000fe20000000f00 */
[----:B------:R-:W-:Y:S02]  /*4a1b0*/  IMAD.MOV.U32 R14, RZ, RZ, R17 ;  /* 0x000000ffff0e7224 */ /* 0x000fe400078e0011 */
[----:B------:R-:W-:Y:S01]  /*4a1c0*/  STL [R1+0x29b4], R22 ;  /* 0x0029b41601007387 */ /* 0x000fe20000100800 */
[----:B------:R-:W-:Y:S02]  /*4a1d0*/  STL [R1+0x29b0], R21 ;  /* 0x0029b01501007387 */ /* 0x000fe40000100800 */
[----:B------:R-:W-:-:S06]  /*4a1e0*/  FMUL R0, R0, 1.4426950216293334961 ;  /* 0x3fb8aa3b00007820 */ /* 0x000fcc0000400000 */
[----:B------:R-:W1:Y:S01]  /*4a1f0*/  MUFU.EX2 R0, R0 ;  /* 0x0000000000007308 */ /* 0x000e620000000800 */
[----:B0-----:R-:W-:Y:S01]  /*4a200*/  STL.64 [R1+0x160], R24 ;  /* 0x0001601801007387 */ /* 0x001fe20000100a00 */
[----:B------:R0:W-:Y:S02]  /*4a210*/  STL.64 [R1+0x168], R26 ;  /* 0x0001681a01007387 */ /* 0x0001e40000100a00 */
[----:B------:R-:W-:Y:S02]  /*4a220*/  STL.64 [R1+0x29e8], R14 ;  /* 0x0029e80e01007387 */ /* 0x000fe40000100a00 */
[----:B------:R-:W-:Y:S01]  /*4a230*/  IMAD.MOV.U32 R23, RZ, RZ, R24 ;  /* 0x000000ffff177224 */ /* 0x000fe200078e0018 */
[----:B0-----:R-:W-:Y:S01]  /*4a240*/  MOV R27, R25 ;  /* 0x00000019001b7202 */ /* 0x001fe20000000f00 */
[----:B---3--:R-:W-:Y:S02]  /*4a250*/  STL.64 [R1+0x29e0], R12 ;  /* 0x0029e00c01007387 */ /* 0x008fe40000100a00 */
[----:B------:R-:W0:Y:S04]  /*4a260*/  LDSM.16.M88.4 R12, [R5+0x22880] ;  /* 0x02288000050c783b */ /* 0x000e280000000200 */
[----:B-1----:R-:W-:Y:S02]  /*4a270*/  STL [R1+0xacc], R0 ;  /* 0x000acc0001007387 */ /* 0x002fe40000100800 */
[----:B------:R-:W-:Y:S01]  /*4a280*/  STL [R1+0x29bc], R27 ;  /* 0x0029bc1b01007387 */ /* 0x000fe20000100800 */
[----:B------:R-:W-:Y:S04]  /*4a290*/  STL [R1+0x29b8], R23 ;  /* 0x0029b81701007387 */ /* 0x000fe80000100800 */
[----:B0-----:R-:W-:Y:S01]  /*4a2a0*/  STL.64 [R1+0x150], R12 ;  /* 0x0001500c01007387 */ /* 0x001fe20000100a00 */
[----:B------:R-:W-:Y:S01]  /*4a2b0*/  MOV R29, R12 ;  /* 0x0000000c001d7202 */ /* 0x000fe20000000f00 */
[----:B------:R-:W-:Y:S01]  /*4a2c0*/  STL.64 [R1+0x158], R14 ;  /* 0x0001580e01007387 */ /* 0x000fe20000100a00 */
[----:B------:R-:W-:-:S02]  /*4a2d0*/  MOV R28, R13 ;  /* 0x0000000d001c7202 */ /* 0x000fc40000000f00 */
[----:B------:R-:W0:Y:S04]  /*4a2e0*/  LDSM.16.M88.4 R12, [R5+0x23080] ;  /* 0x02308000050c783b */ /* 0x000e280000000200 */
[----:B------:R-:W-:Y:S01]  /*4a2f0*/  STL [R1+0x29c4], R28 ;  /* 0x0029c41c01007387 */ /* 0x000fe20000100800 */
[----:B------:R-:W-:Y:S03]  /*4a300*/  STL [R1+0x29c0], R29 ;  /* 0x0029c01d01007387 */ /* 0x000fe60000100800 */
[----:B0-----:R-:W-:Y:S01]  /*4a310*/  STL.64 [R1+0x140], R12 ;  /* 0x0001400c01007387 */ /* 0x001fe20000100a00 */
[----:B------:R-:W-:Y:S02]  /*4a320*/  IMAD.MOV.U32 R22, RZ, RZ, R12 ;  /* 0x000000ffff167224 */ /* 0x000fe400078e000c */
[----:B------:R-:W-:Y:S01]  /*4a330*/  STL.64 [R1+0x148], R14 ;  /* 0x0001480e01007387 */ /* 0x000fe20000100a00 */
[----:B------:R-:W-:-:S02]  /*4a340*/  MOV R21, R13 ;  /* 0x0000000d00157202 */ /* 0x000fc40000000f00 */
        /* <DEDUP_REMOVED lines=9> */
[----:B------:R-:W-:Y:S01]  /*4a3e0*/  IMAD.MOV.U32 R10, RZ, RZ, R16 ;  /* 0x000000ffff0a7224 */ /* 0x000fe200078e0010 */
[----:B------:R-:W-:Y:S02]  /*4a3f0*/  MOV R11, R20 ;  /* 0x00000014000b7202 */ /* 0x000fe40000000f00 */
[----:B------:R-:W-:Y:S01]  /*4a400*/  MOV R25, R8 ;  /* 0x0000000800197202 */ /* 0x000fe20000000f00 */
[----:B------:R-:W-:Y:S01]  /*4a410*/  FMUL R2, R2, 1.4426950216293334961 ;  /* 0x3fb8aa3b02027820 */ /* 0x000fe20000400000 */
[----:B------:R-:W-:Y:S04]  /*4a420*/  LDSM.16.M88.4 R16, [R5+0x25080] ;  /* 0x025080000510783b */ /* 0x000fe80000000200 */
[----:B0-----:R-:W-:Y:S01]  /*4a430*/  STL.64 [R1+0x120], R12 ;  /* 0x0001200c01007387 */ /* 0x001fe20000100a00 */
[----:B------:R-:W-:Y:S01]  /*4a440*/  MOV R28, R12 ;  /* 0x0000000c001c7202 */ /* 0x000fe20000000f00 */
[----:B------:R-:W-:Y:S01]  /*4a450*/  STL.64 [R1+0x128], R14 ;  /* 0x0001280e01007387 */ /* 0x000fe20000100a00 */
[----:B------:R-:W-:-:S02]  /*4a460*/  MOV R29, R13 ;  /* 0x0000000d001d7202 */ /* 0x000fc40000000f00 */
[----:B------:R-:W0:Y:S04]  /*4a470*/  LDSM.16.M88.4 R12, [R5+0x24880] ;  /* 0x02488000050c783b */ /* 0x000e280000000200 */
[----:B------:R-:W-:Y:S02]  /*4a480*/  STL.64 [R1+0x29d8], R10 ;  /* 0x0029d80a01007387 */ /* 0x000fe40000100a00 */
[----:B------:R-:W1:Y:S02]  /*4a490*/  LDSM.16.M88.4 R8, [R5+0x26080] ;  /* 0x026080000508783b */ /* 0x000e640000000200 */
[----:B0-----:R-:W-:Y:S01]  /*4a4a0*/  STL.64 [R1+0x110], R12 ;  /* 0x0001100c01007387 */ /* 0x001fe20000100a00 */
[----:B------:R-:W-:Y:S01]  /*4a4b0*/  MOV R6, R12 ;  /* 0x0000000c00067202 */ /* 0x000fe20000000f00 */
[----:B------:R-:W-:Y:S02]  /*4a4c0*/  STL.64 [R1+0x118], R14 ;  /* 0x0001180e01007387 */ /* 0x000fe40000100a00 */
[----:B------:R-:W-:-:S02]  /*4a4d0*/  IMAD.MOV.U32 R27, RZ, RZ, R13 ;  /* 0x000000ffff1b7224 */ /* 0x000fc400078e000d */
[----:B------:R-:W0:Y:S01]  /*4a4e0*/  LDSM.16.M88.4 R12, [R5+0x25880] ;  /* 0x02588000050c783b */ /* 0x000e220000000200 */
[----:B------:R3:W4:Y:S01]  /*4a4f0*/  MUFU.EX2 R20, R2 ;  /* 0x0000000200147308 */ /* 0x0007220000000800 */
[----:B-1----:R-:W-:Y:S01]  /*4a500*/  IMAD.MOV.U32 R7, RZ, RZ, R9 ;  /* 0x000000ffff077224 */ /* 0x002fe200078e0009 */
[----:B---3--:R-:W-:Y:S01]  /*4a510*/  MOV R2, R8 ;  /* 0x0000000800027202 */ /* 0x008fe20000000f00 */
[----:B0-----:R-:W-:Y:S01]  /*4a520*/  STL.64 [R1+0xf0], R12 ;  /* 0x0000f00c01007387 */ /* 0x001fe20000100a00 */
[----:B------:R0:W-:Y:S01]  /*4a530*/  STL.64 [R1+0xf8], R14 ;  /* 0x0000f80e01007387 */ /* 0x0001e20000100a00 */
[----:B------:R-:W-:Y:S02]  /*4a540*/  MOV R21, R12 ;  /* 0x0000000c00157202 */ /* 0x000fe40000000f00 */
[----:B------:R-:W-:Y:S01]  /*4a550*/  MOV R22, R13 ;  /* 0x0000000d00167202 */ /* 0x000fe20000000f00 */
[----:B0-----:R-:W3:Y:S01]  /*4a560*/  LDL.LU.64 R14, [R1+0x29e8] ;  /* 0x0029e800010e7983 */ /* 0x001ee20000300a00 */
[----:B------:R-:W5:Y:S02]  /*4a570*/  LDL.LU.64 R12, [R1+0x29e0] ;  /* 0x0029e000010c7983 */ /* 0x000f640000300a00 */
[----:B------:R-:W-:Y:S02]  /*4a580*/  STL.64 [R1+0xe0], R8 ;  /* 0x0000e00801007387 */ /* 0x000fe40000100a00 */
[----:B------:R-:W-:Y:S02]  /*4a590*/  STL.64 [R1+0xe8], R10 ;  /* 0x0000e80a01007387 */ /* 0x000fe40000100a00 */
[----:B------:R-:W0:Y:S04]  /*4a5a0*/  LDSM.16.M88.4 R8, [R5+0x26880] ;  /* 0x026880000508783b */ /* 0x000e280000000200 */
[----:B----4-:R-:W-:Y:S01]  /*4a5b0*/  STL [R1+0xad0], R20 ;  /* 0x000ad01401007387 */ /* 0x010fe20000100800 */
[----:B------:R-:W-:Y:S02]  /*4a5c0*/  STL.64 [R1+0x100], R16 ;  /* 0x0001001001007387 */ /* 0x000fe40000100a00 */
[----:B------:R1:W-:Y:S02]  /*4a5d0*/  STL.64 [R1+0x108], R18 ;  /* 0x0001081201007387 */ /* 0x0003e40000100a00 */
[----:B------:R4:W-:Y:S01]  /*4a5e0*/  STL.64 [R1+0x28a0], R16 ;  /* 0x0028a01001007387 */ /* 0x0009e20000100a00 */
[----:B0-----:R-:W-:Y:S01]  /*4a5f0*/  STL.64 [R1+0xd0], R8 ;  /* 0x0000d00801007387 */ /* 0x001fe20000100a00 */
[----:B-1----:R-:W-:Y:S01]  /*4a600*/  MOV R19, R8 ;  /* 0x0000000800137202 */ /* 0x002fe20000000f00 */
[----:B------:R-:W-:Y:S01]  /*4a610*/  STL.64 [R1+0xd8], R10 ;  /* 0x0000d80a01007387 */ /* 0x000fe20000100a00 */
[----:B------:R-:W-:-:S02]  /*4a620*/  MOV R18, R9 ;  /* 0x0000000900127202 */ /* 0x000fc40000000f00 */
[----:B------:R-:W0:Y:S01]  /*4a630*/  LDSM.16.M88.4 R8, [R5+0x27080] ;  /* 0x027080000508783b */ /* 0x000e220000000200 */
[----:B----4-:R-:W-:Y:S01]  /*4a640*/  MOV R16, R7 ;  /* 0x0000000700107202 */ /* 0x010fe20000000f00 */
[----:B------:R-:W-:Y:S02]  /*4a650*/  IMAD.MOV.U32 R17, RZ, RZ, R6 ;  /* 0x000000ffff117224 */ /* 0x000fe400078e0006 */
[----:B0-----:R-:W-:Y:S01]  /*4a660*/  STL.64 [R1+0xc0], R8 ;  /* 0x0000c00801007387 */ /* 0x001fe20000100a00 */
[----:B------:R-:W-:Y:S02]  /*4a670*/  IMAD.MOV.U32 R7, RZ, RZ, R8 ;  /* 0x000000ffff077224 */ /* 0x000fe400078e0008 */
[----:B------:R-:W-:Y:S01]  /*4a680*/  STL.64 [R1+0xc8], R10 ;  /* 0x0000c80a01007387 */ /* 0x000fe20000100a00 */
[----:B------:R-:W-:Y:S02]  /*4a690*/  MOV R6, R9 ;  /* 0x0000000900067202 */ /* 0x000fe40000000f00 */
[----:B------:R-:W0:Y:S04]  /*4a6a0*/  LDSM.16.M88.4 R8, [R5+0x27880] ;  /* 0x027880000508783b */ /* 0x000e280000000200 */
[----:B0-----:R-:W-:Y:S01]  /*4a6b0*/  STL.64 [R1+0xb0], R8 ;  /* 0x0000b00801007387 */ /* 0x001fe20000100a00 */
[----:B------:R0:W-:Y:S03]  /*4a6c0*/  STL.64 [R1+0xb8], R10 ;  /* 0x0000b80a01007387 */ /* 0x0001e60000100a00 */
[----:B0-----:R-:W4:Y:S01]  /*4a6d0*/  LDL.LU.64 R10, [R1+0x29d8] ;  /* 0x0029d800010a7983 */ /* 0x001f220000300a00 */
[----:B------:R-:W-:-:S06]  /*4a6e0*/  FMUL R3, R3, 1.4426950216293334961 ;  /* 0x3fb8aa3b03037820 */ /* 0x000fcc0000400000 */
[----:B------:R-:W0:Y:S01]  /*4a6f0*/  MUFU.EX2 R3, R3 ;  /* 0x0000000300037308 */ /* 0x000e220000000800 */
[----:B---3--:R-:W-:Y:S01]  /*4a700*/  IMAD.MOV.U32 R26, RZ, RZ, R14 ;  /* 0x000000ffff1a7224 */ /* 0x008fe200078e000e */
[----:B------:R-:W-:Y:S01]  /*4a710*/  MOV R24, R15 ;  /* 0x0000000f00187202 */ /* 0x000fe20000000f00 */
[----:B------:R-:W-:Y:S02]  /*4a720*/  MOV R15, R8 ;  /* 0x00000008000f7202 */ /* 0x000fe40000000f00 */
[----:B------:R-:W-:-:S05]  /*4a730*/  IMAD.MOV.U32 R14, RZ, RZ, R9 ;  /* 0x000000ffff0e7224 */ /* 0x000fca00078e0009 */
[----:B------:R1:W-:Y:S01]  /*4a740*/  STL.64 [R1+0x2860], R14 ;  /* 0x0028600e01007387 */ /* 0x0003e20000100a00 */
[----:B-----5:R3:W-:Y:S01]  /*4a750*/  STL.64 [R1+0x2858], R12 ;  /* 0x0028580c01007387 */ /* 0x0207e20000100a00 */
[----:B-1----:R-:W-:Y:S02]  /*4a760*/  MOV R15, R2 ;  /* 0x00000002000f7202 */ /* 0x002fe40000000f00 */
[----:B---3--:R-:W-:-:S04]  /*4a770*/  MOV R13, R0 ;  /* 0x00000000000d7202 */ /* 0x008fc80000000f00 */
[----:B------:R-:W-:Y:S01]  /*4a780*/  F2FP.BF16.PACK_AB R25, R13, R25 ;  /* 0x000000190d19723e */ /* 0x000fe200000010ff */
[----:B------:R-:W-:Y:S01]  /*4a790*/  MOV R13, R16 ;  /* 0x00000010000d7202 */ /* 0x000fe20000000f00 */
[----:B----4-:R-:W-:Y:S01]  /*4a7a0*/  MOV R14, R10 ;  /* 0x0000000a000e7202 */ /* 0x010fe20000000f00 */
[----:B------:R-:W-:Y:S02]  /*4a7b0*/  IMAD.MOV.U32 R12, RZ, RZ, R11 ;  /* 0x000000ffff0c7224 */ /* 0x000fe400078e000b */
[----:B------:R-:W1:Y:S03]  /*4a7c0*/  LDSM.16.M88.4 R8, [R5+0x28080] ;  /* 0x028080000508783b */ /* 0x000e660000000200 */
[----:B------:R-:W-:Y:S01]  /*4a7d0*/  F2FP.BF16.PACK_AB R24, R12, R24 ;  /* 0x000000180c18723e */ /* 0x000fe200000010ff */
[----:B------:R-:W-:Y:S01]  /*4a7e0*/  MOV R12, R15 ;  /* 0x0000000f000c7202 */ /* 0x000fe20000000f00 */
[----:B-1----:R-:W-:Y:S01]  /*4a7f0*/  STL.64 [R1+0xa0], R8 ;  /* 0x0000a00801007387 */ /* 0x002fe20000100a00 */
[----:B------:R-:W-:Y:S02]  /*4a800*/  STL.64 [R1+0xa8], R10 ;  /* 0x0000a80a01007387 */ /* 0x000fe40000100a00 */
[----:B0-----:R-:W-:Y:S02]  /*4a810*/  STL [R1+0xad8], R3 ;  /* 0x000ad80301007387 */ /* 0x001fe40000100800 */
[----:B------:R-:W-:Y:S01]  /*4a820*/  STL.64 [R1+0x2870], R6 ;  /* 0x0028700601007387 */ /* 0x000fe20000100a00 */
[----:B--2---:R0:W-:Y:S01]  /*4a830*/  STL.64 [R1+0x2868], R4 ;  /* 0x0028680401007387 */ /* 0x0041e20000100a00 */
[----:B------:R-:W-:Y:S01]  /*4a840*/  MOV R2, R8 ;  /* 0x0000000800027202 */ /* 0x000fe20000000f00 */
[----:B------:R-:W-:-:S02]  /*4a850*/  IMAD.MOV.U32 R0, RZ, RZ, R9 ;  /* 0x000000ffff007224 */ /* 0x000fc400078e0009 */
[----:B------:R-:W-:Y:S01]  /*4a860*/  STL.64 [R1+0x2878], R12 ;  /* 0x0028780c01007387 */ /* 0x000fe20000100a00 */
[----:B------:R1:W2:Y:S04]  /*4a870*/  LDSM.16.M88.4 R8, [R5+0x28880] ;  /* 0x028880000508783b */ /* 0x0002a80000000200 */
[----:B0-----:R-:W3:Y:S01]  /*4a880*/  LDL.LU R4, [R1+0x700] ;  /* 0x0007000001047983 */ /* 0x001ee20000300800 */
[----:B-1----:R-:W3:Y:S02]  /*4a890*/  LDL.LU R5, [R1+0x704] ;  /* 0x0007040001057983 */ /* 0x002ee40000300800 */
[----:B------:R-:W4:Y:S02]  /*4a8a0*/  LDL.LU R6, [R1+0x708] ;  /* 0x0007080001067983 */ /* 0x000f240000300800 */
[----:B------:R-:W4:Y:S02]  /*4a8b0*/  LDL.LU R7, [R1+0x70c] ;  /* 0x00070c0001077983 */ /* 0x000f240000300800 */
[----:B------:R-:W-:Y:S01]  /*4a8c0*/  IMAD.MOV.U32 R16, RZ, RZ, R17 ;  /* 0x000000ffff107224 */ /* 0x000fe200078e0011 */
[----:B------:R-:W-:-:S02]  /*4a8d0*/  MOV R17, R27 ;  /* 0x0000001b00117202 */ /* 0x000fc40000000f00 */
[----:B------:R-:W5:Y:S03]  /*4a8e0*/  LDL.LU R27, [R1+0x29d0] ;  /* 0x0029d000011b7983 */ /* 0x000f660000300800 */
[----:B------:R0:W-:Y:S01]  /*4a8f0*/  STL.64 [R1+0x28b8], R16 ;  /* 0x0028b81001007387 */ /* 0x0001e20000100a00 */
[----:B------:R-:W-:Y:S01]  /*4a900*/  MOV R12, R21 ;  /* 0x00000015000c7202 */ /* 0x000fe20000000f00 */
[----:B------:R-:W-:Y:S01]  /*4a910*/  IMAD.MOV.U32 R13, RZ, RZ, R22 ;  /* 0x000000ffff0d7224 */ /* 0x000fe200078e0016 */
[----:B------:R-:W-:Y:S02]  /*4a920*/  F2FP.BF16.PACK_AB R26, R14, R26 ;  /* 0x0000001a0e1a723e */ /* 0x000fe400000010ff */
[----:B0-----:R-:W-:Y:S02]  /*4a930*/  MOV R16, R28 ;  /* 0x0000001c00107202 */ /* 0x001fe40000000f00 */
[----:B------:R-:W-:Y:S01]  /*4a940*/  MOV R17, R29 ;  /* 0x0000001d00117202 */ /* 0x000fe20000000f00 */
[----:B----4-:R-:W-:Y:S01]  /*4a950*/  STL.64 [R1+0x2888], R6 ;  /* 0x0028880601007387 */ /* 0x010fe20000100a00 */
[----:B---3--:R-:W-:Y:S02]  /*4a960*/  STL.64 [R1+0x2880], R4 ;  /* 0x0028800401007387 */ /* 0x008fe40000100a00 */
[----:B------:R-:W3:Y:S02]  /*4a970*/  LDL.LU R21, [R1+0x29cc] ;  /* 0x0029cc0001157983 */ /* 0x000ee40000300800 */
[----:B------:R-:W4:Y:S01]  /*4a980*/  LDL.LU R22, [R1+0x29c8] ;  /* 0x0029c80001167983 */ /* 0x000f220000300800 */
[----:B------:R-:W2:Y:S01]  /*4a990*/  LDL.LU R28, [R1+0x29c4] ;  /* 0x0029c400011c7983 */ /* 0x000ea20000300800 */
[----:B------:R-:W2:Y:S02]  /*4a9a0*/  LDL.LU R29, [R1+0x29c0] ;  /* 0x0029c000011d7983 */ /* 0x000ea40000300800 */
[----:B------:R-:W-:Y:S02]  /*4a9b0*/  STL.64 [R1+0x28d0], R16 ;  /* 0x0028d01001007387 */ /* 0x000fe40000100a00 */
[----:B------:R0:W-:Y:S02]  /*4a9c0*/  STL.64 [R1+0x2898], R12 ;  /* 0x0028980c01007387 */ /* 0x0001e40000100a00 */
        /* <DEDUP_REMOVED lines=16> */
[----:B---3--:R-:W-:Y:S01]  /*4aad0*/  IMAD.MOV.U32 R17, RZ, RZ, R21 ;  /* 0x000000ffff117224 */ /* 0x008fe200078e0015 */
[----:B------:R-:W3:Y:S01]  /*4aae0*/  LDL.LU R22, [R1+0x29b4] ;  /* 0x0029b40001167983 */ /* 0x000ee20000300800 */
[----:B------:R-:W4:Y:S03]  /*4aaf0*/  LDL.LU R21, [R1+0x29b0] ;  /* 0x0029b00001157983 */ /* 0x000f260000300800 */
        /* <DEDUP_REMOVED lines=21> */
[----:B------:R-:W5:Y:S03]  /*4ac50*/  LDL.LU R27, [R1+0x29a0] ;  /* 0x0029a000011b7983 */ /* 0x000f660000300800 */
[----:B------:R4:W-:Y:S02]  /*4ac60*/  STL.64 [R1+0x2930], R16 ;  /* 0x0029301001007387 */ /* 0x0009e40000100a00 */
        /* <DEDUP_REMOVED lines=23> */
[----:B------:R-:W-:-:S05]  /*4ade0*/  MOV R17, R23 ;  /* 0x0000001700117202 */ /* 0x000fca0000000f00 */
[----:B------:R-:W-:Y:S04]  /*4adf0*/  STL.64 [R1+0x2978], R16 ;  /* 0x0029781001007387 */ /* 0x000fe80000100a00 */
        /* <DEDUP_REMOVED lines=23> */
[----:B------:R-:W5:Y:S01]  /*4af70*/  LDL.LU R15, [R1+0x7bc] ;  /* 0x0007bc00010f7983 */ /* 0x000f620000300800 */
[----:B----4-:R-:W-:Y:S01]  /*4af80*/  MOV R16, R22 ;  /* 0x0000001600107202 */ /* 0x010fe20000000f00 */
[----:B---3--:R-:W-:Y:S01]  /*4af90*/  IMAD.MOV.U32 R17, RZ, RZ, R21 ;  /* 0x000000ffff117224 */ /* 0x008fe200078e0015 */
[----:B-----5:R-:W-:Y:S01]  /*4afa0*/  STL.64 [R1+0x2988], R14 ;  /* 0x0029880e01007387 */ /* 0x020fe20000100a00 */
[----:B--2---:R0:W-:Y:S03]  /*4afb0*/  STL.64 [R1+0x2980], R12 ;  /* 0x0029800c01007387 */ /* 0x0041e60000100a00 */
[----:B0-----:R-:W2:Y:S01]  /*4afc0*/  LDL.LU R12, [R1+0x7c0] ;  /* 0x0007c000010c7983 */ /* 0x001ea20000300800 */
[----:B------:R-:W2:Y:S02]  /*4afd0*/  LDL.LU R13, [R1+0x7c4] ;  /* 0x0007c400010d7983 */ /* 0x000ea40000300800 */
[----:B------:R-:W2:Y:S02]  /*4afe0*/  LDL.LU R14, [R1+0x7c8] ;  /* 0x0007c800010e7983 */ /* 0x000ea40000300800 */
[----:B------:R-:W2:Y:S01]  /*4aff0*/  LDL.LU R15, [R1+0x7cc] ;  /* 0x0007cc00010f7983 */ /* 0x000ea20000300800 */
[----:B------:R-:W3:Y:S01]  /*4b000*/  LDL.LU R4, [R1+0x710] ;  /* 0x0007100001047983 */ /* 0x000ee20000300800 */
[----:B------:R-:W3:Y:S01]  /*4b010*/  LDL.LU R5, [R1+0x714] ;  /* 0x0007140001057983 */ /* 0x000ee20000300800 */
[----:B------:R-:W-:Y:S01]  /*4b020*/  F2FP.BF16.PACK_AB R27, R3, R20 ;  /* 0x00000014031b723e */ /* 0x000fe200000010ff */
[----:B------:R-:W3:Y:S01]  /*4b030*/  LDL.LU R6, [R1+0x718] ;  /* 0x0007180001067983 */ /* 0x000ee20000300800 */
[----:B------:R-:W3:Y:S01]  /*4b040*/  LDL.LU R7, [R1+0x71c] ;  /* 0x00071c0001077983 */ /* 0x000ee20000300800 */
[----:B------:R-:W-:Y:S02]  /*4b050*/  STL.64 [R1+0x90], R8 ;  /* 0x0000900801007387 */ /* 0x000fe40000100a00 */
[----:B------:R-:W-:Y:S02]  /*4b060*/  STL.64 [R1+0x98], R10 ;  /* 0x0000980a01007387 */ /* 0x000fe40000100a00 */
[----:B------:R0:W-:Y:S01]  /*4b070*/  STL.64 [R1+0x2830], R8 ;  /* 0x0028300801007387 */ /* 0x0001e20000100a00 */
[----:B------:R-:W4:Y:S01]  /*4b080*/  LDL.LU R20, [R1+0x6e0] ;  /* 0x0006e00001147983 */ /* 0x000f220000300800 */
[----:B------:R-:W4:Y:S02]  /*4b090*/  LDL.LU R21, [R1+0x6e4] ;  /* 0x0006e40001157983 */ /* 0x000f240000300800 */
[----:B------:R-:W4:Y:S02]  /*4b0a0*/  LDL.LU R22, [R1+0x6e8] ;  /* 0x0006e80001167983 */ /* 0x000f240000300800 */
[----:B------:R-:W4:Y:S01]  /*4b0b0*/  LDL.LU R23, [R1+0x6ec] ;  /* 0x0006ec0001177983 */ /* 0x000f220000300800 */
[----:B0-----:R-:W-:-:S02]  /*4b0c0*/  MOV R8, R19 ;  /* 0x0000001300087202 */ /* 0x001fc40000000f00 */
        /* <DEDUP_REMOVED lines=72> */
[----:B------:R-:W3:Y:S11]  /*4b550*/  LDL.LU.64 R12, [R1+0x2898] ;  /* 0x00289800010c7983 */ /* 0x000ef60000300a00 */
[----:B------:R-:W-:Y:S10]  /*4b560*/  @!UPT UIADD3 URZ, URZ, URZ, URZ ;  /* 0x0000003f3f3ff290 */ /* 0x000ff4000fffe03f */
[----:B------:R0:W-:Y:S01]  /*4b570*/  STL.64 [R1+0x4e0], R16 ;  /* 0x0004e01001007387 */ /* 0x0001e20000100a00 */
[----:B------:R1:W-:Y:S03]  /*4b580*/  STL.64 [R1+0x4e8], R18 ;  /* 0x0004e81201007387 */ /* 0x0003e60000100a00 */
[----:B0-----:R-:W2:Y:S01]  /*4b590*/  LDL.LU.64 R16, [R1+0x2890] ;  /* 0x0028900001107983 */ /* 0x001ea20000300a00 */
[----:B-1----:R-:W5:Y:S02]  /*4b5a0*/  LDL.LU R18, [R1+0x6b8] ;  /* 0x0006b80001127983 */ /* 0x002f640000300800 */
[----:B------:R-:W5:Y:S01]  /*4b5b0*/  LDL.LU R19, [R1+0x6bc] ;  /* 0x0006bc0001137983 */ /* 0x000f620000300800 */
[C---:B---3--:R-:W-:Y:S01]  /*4b5c0*/  HMMA.16816.F32.BF16 R12, R24.reuse, R12, R4 ;  /* 0x0000000c180c723c */ /* 0x048fe20000041804 */
[----:B-----5:R-:W-:Y:S01]  /*4b5d0*/  STL.64 [R1+0x2840], R18 ;  /* 0x0028401201007387 */ /* 0x020fe20000100a00 */
[----:B--2---:R0:W-:Y:S03]  /*4b5e0*/  STL.64 [R1+0x2838], R16 ;  /* 0x0028381001007387 */ /* 0x0041e60000100a00 */
[----:B0-----:R-:W2:Y:S01]  /*4b5f0*/  LDL.LU R16, [R1+0x6f0] ;  /* 0x0006f00001107983 */ /* 0x001ea20000300800 */
[----:B------:R-:W2:Y:S02]  /*4b600*/  LDL.LU R17, [R1+0x6f4] ;  /* 0x0006f40001117983 */ /* 0x000ea40000300800 */
[----:B------:R-:W2:Y:S02]  /*4b610*/  LDL.LU R18, [R1+0x6f8] ;  /* 0x0006f80001127983 */ /* 0x000ea40000300800 */
[----:B------:R-:W2:Y:S01]  /*4b620*/  LDL.LU R19, [R1+0x6fc] ;  /* 0x0006fc0001137983 */ /* 0x000ea20000300800 */
[----:B------:R-:W3:Y:S01]  /*4b630*/  LDL.LU.64 R6, [R1+0x2888] ;  /* 0x0028880001067983 */ /* 0x000ee20000300a00 */
[----:B------:R-:W3:Y:S11]  /*4b640*/  LDL.LU.64 R4, [R1+0x2880] ;  /* 0x0028800001047983 */ /* 0x000ef60000300a00 */
[----:B------:R0:W-:Y:S02]  /*4b650*/  STL.64 [R1+0x4d0], R12 ;  /* 0x0004d00c01007387 */ /* 0x0001e40000100a00 */
[----:B------:R3:W-:Y:S01]  /*4b660*/  STL.64 [R1+0x4d8], R14 ;  /* 0x0004d80e01007387 */ /* 0x0007e20000100a00 */
[----:B0-----:R-:W3:Y:S02]  /*4b670*/  LDL.LU.64 R12, [R1+0x2878] ;  /* 0x00287800010c7983 */ /* 0x001ee40000300a00 */
[C---:B---3--:R-:W-:Y:S02]  /*4b680*/  HMMA.16816.F32.BF16 R12, R24.reuse, R12, R4 ;  /* 0x0000000c180c723c */ /* 0x048fe40000041804 */
[----:B------:R-:W3:Y:S01]  /*4b690*/  LDL.LU.64 R6, [R1+0x2870] ;  /* 0x0028700001067983 */ /* 0x000ee20000300a00 */
[----:B------:R-:W5:Y:S11]  /*4b6a0*/  LDL.LU.64 R4, [R1+0x2868] ;  /* 0x0028680001047983 */ /* 0x000f760000300a00 */
[----:B------:R-:W-:Y:S09]  /*4b6b0*/  @!UPT UIADD3 URZ, URZ, URZ, URZ ;  /* 0x0000003f3f3ff290 */ /* 0x000ff2000fffe03f */
[----:B------:R-:W-:Y:S01]  /*4b6c0*/  STL.64 [R1+0x4c0], R12 ;  /* 0x0004c00c01007387 */ /* 0x000fe20000100a00 */
[----:B------:R0:W-:Y:S03]  /*4b6d0*/  STL.64 [R1+0x4c8], R14 ;  /* 0x0004c80e01007387 */ /* 0x0001e60000100a00 */
[----:B0-----:R-:W3:Y:S01]  /*4b6e0*/  LDL.LU.64 R14, [R1+0x2860] ;  /* 0x00286000010e7983 */ /* 0x001ee20000300a00 */
[----:B------:R-:W3:Y:S01]  /*4b6f0*/  LDL.LU.64 R12, [R1+0x2858] ;  /* 0x00285800010c7983 */ /* 0x000ee20000300a00 */
[----:B--2---:R-:W-:Y:S11]  /*4b700*/  HMMA.16816.F32.BF16 R16, R24, R8, R16 ;  /* 0x000000081810723c */ /* 0x004ff60000041810 */
[----:B------:R-:W-:Y:S11]  /*4b710*/  @!UPT UIADD3 URZ, URZ, URZ, URZ ;  /* 0x0000003f3f3ff290 */ /* 0x000ff6000fffe03f */
[----:B------:R-:W-:Y:S01]  /*4b720*/  @!UPT UIADD3 URZ, URZ, URZ, URZ ;  /* 0x0000003f3f3ff290 */ /* 0x000fe2000fffe03f */
[----:B------:R0:W-:Y:S01]  /*4b730*/  STL.64 [R1+0x4b0], R16 ;  /* 0x0004b01001007387 */ /* 0x0001e20000100a00 */
[----:B------:R1:W-:Y:S03]  /*4b740*/  STL.64 [R1+0x4b8], R18 ;  /* 0x0004b81201007387 */ /* 0x0003e60000100a00 */
[----:B0-----:R-:W2:Y:S01]  /*4b750*/  LDL.LU R16, [R1+0x6d0] ;  /* 0x0006d00001107983 */ /* 0x001ea20000300800 */
[----:B------:R-:W2:Y:S02]  /*4b760*/  LDL.LU R17, [R1+0x6d4] ;  /* 0x0006d40001117983 */ /* 0x000ea40000300800 */
[----:B-1----:R-:W2:Y:S01]  /*4b770*/  LDL.LU R18, [R1+0x6d8] ;  /* 0x0006d80001127983 */ /* 0x002ea20000300800 */
[----:B---3--:R-:W-:Y:S02]  /*4b780*/  MOV R19, R13 ;  /* 0x0000000d00137202 */ /* 0x008fe40000000f00 */
[----:B------:R-:W3:Y:S01]  /*4b790*/  LDL.LU R13, [R1+0x9c8] ;  /* 0x0009c800010d7983 */ /* 0x000ee20000300800 */
[----:B------:R-:W-:Y:S01]  /*4b7a0*/  IMAD.MOV.U32 R8, RZ, RZ, R15 ;  /* 0x000000ffff087224 */ /* 0x000fe200078e000f */
[----:B------:R-:W-:-:S02]  /*4b7b0*/  MOV R9, R14 ;  /* 0x0000000e00097202 */ /* 0x000fc40000000f00 */
[----:B---3--:R0:W-:Y:S02]  /*4b7c0*/  STL.64 [R1+0x27c8], R12 ;  /* 0x0027c80c01007387 */ /* 0x0081e40000100a00 */
[----:B0-----:R-:W-:Y:S01]  /*4b7d0*/  IMAD.MOV.U32 R12, RZ, RZ, R7 ;  /* 0x000000ffff0c7224 */ /* 0x001fe200078e0007 */
[----:B------:R-:W-:-:S07]  /*4b7e0*/  MOV R13, R6 ;  /* 0x00000006000d7202 */ /* 0x000fce0000000f00 */
[----:B----4-:R-:W-:Y:S01]  /*4b7f0*/  HMMA.16816.F32.BF16 R12, R24, R12, R20 ;  /* 0x0000000c180c723c */ /* 0x010fe20000041814 */
[----:B------:R-:W3:Y:S01]  /*4b800*/  LDL.LU.64 R20, [R1+0x2850] ;  /* 0x0028500001147983 */ /* 0x000ee20000300a00 */
[----:B------:R-:W4:Y:S11]  /*4b810*/  LDL.LU R7, [R1+0x994] ;  /* 0x0009940001077983 */ /* 0x000f360000300800 */
[----:B------:R-:W-:Y:S10]  /*4b820*/  @!UPT UIADD3 URZ, URZ, URZ, URZ ;  /* 0x0000003f3f3ff290 */ /* 0x000ff4000fffe03f */
[----:B------:R0:W-:Y:S01]  /*4b830*/  STL.64 [R1+0x4a0], R12 ;  /* 0x0004a00c01007387 */ /* 0x0001e20000100a00 */
[----:B------:R1:W-:Y:S03]  /*4b840*/  STL.64 [R1+0x4a8], R14 ;  /* 0x0004a80e01007387 */ /* 0x0003e60000100a00 */
[----:B0-----:R-:W2:Y:S01]  /*4b850*/  LDL.LU R12, [R1+0x840] ;  /* 0x00084000010c7983 */ /* 0x001ea20000300800 */
[----:B------:R-:W2:Y:S02]  /*4b860*/  LDL.LU R13, [R1+0x844] ;  /* 0x00084400010d7983 */ /* 0x000ea40000300800 */
[----:B-1----:R-:W2:Y:S02]  /*4b870*/  LDL.LU R14, [R1+0x848] ;  /* 0x00084800010e7983 */ /* 0x002ea40000300800 */
[----:B------:R-:W2:Y:S01]  /*4b880*/  LDL.LU R15, [R1+0x84c] ;  /* 0x00084c00010f7983 */ /* 0x000ea20000300800 */
[----:B------:R-:W4:Y:S01]  /*4b890*/  LDL.LU R6, [R1+0x990] ;  /* 0x0009900001067983 */ /* 0x000f220000300800 */
[----:B------:R-:W-:-:S03]  /*4b8a0*/  MOV R23, R29 ;  /* 0x0000001d00177202 */ /* 0x000fc60000000f00 */
[----:B--2---:R-:W-:Y:S01]  /*4b8b0*/  STL.64 [R1+0x27d8], R14 ;  /* 0x0027d80e01007387 */ /* 0x004fe20000100a00 */
[----:B------:R0:W-:Y:S02]  /*4b8c0*/  STL.64 [R1+0x27d0], R12 ;  /* 0x0027d00c01007387 */ /* 0x0001e40000100a00 */
[----:B------:R-:W2:Y:S02]  /*4b8d0*/  LDL.LU R22, [R1+0x838] ;  /* 0x0008380001167983 */ /* 0x000ea40000300800 */
[----:B------:R-:W3:Y:S02]  /*4b8e0*/  LDL.LU R29, [R1+0x2848] ;  /* 0x00284800011d7983 */ /* 0x000ee40000300800 */
[----:B0-----:R-:W-:Y:S02]  /*4b8f0*/  IMAD.MOV.U32 R13, RZ, RZ, R0 ;  /* 0x000000ffff0d7224 */ /* 0x001fe400078e0000 */
[----:B------:R-:W4:Y:S01]  /*4b900*/  LDL.LU R0, [R1+0x9c0] ;  /* 0x0009c00001007983 */ /* 0x000f220000300800 */
[----:B------:R-:W4:Y:S03]  /*4b910*/  LDL.LU R3, [R1+0x9c4] ;  /* 0x0009c40001037983 */ /* 0x000f260000300800 */
[----:B--2---:R-:W-:Y:S01]  /*4b920*/  STL.64 [R1+0x27e8], R22 ;  /* 0x0027e81601007387 */ /* 0x004fe20000100a00 */
[----:B---3--:R0:W-:Y:S03]  /*4b930*/  STL.64 [R1+0x27e0], R20 ;  /* 0x0027e01401007387 */ /* 0x0081e60000100a00 */
[----:B0-----:R-:W2:Y:S01]  /*4b940*/  LDL.LU R20, [R1+0x850] ;  /* 0x0008500001147983 */ /* 0x001ea20000300800 */
[----:B------:R-:W2:Y:S02]  /*4b950*/  LDL.LU R21, [R1+0x854] ;  /* 0x0008540001157983 */ /* 0x000ea40000300800 */
[----:B------:R-:W3:Y:S02]  /*4b960*/  LDL.LU R22, [R1+0x858] ;  /* 0x0008580001167983 */ /* 0x000ee40000300800 */
[----:B------:R-:W3:Y:S01]  /*4b970*/  LDL.LU R23, [R1+0x85c] ;  /* 0x00085c0001177983 */ /* 0x000ee20000300800 */
[----:B------:R-:W-:Y:S01]  /*4b980*/  HMMA.16816.F32.BF16 R8, R24, R8, R16 ;  /* 0x000000081808723c */ /* 0x000fe20000041810 */
[----:B---3--:R-:W-:Y:S01]  /*4b990*/  STL.64 [R1+0x27f8], R22 ;  /* 0x0027f81601007387 */ /* 0x008fe20000100a00 */
        /* <DEDUP_REMOVED lines=8> */
[----:B------:R-:W-:Y:S01]  /*4ba20*/  STL.64 [R1+0x498], R10 ;  /* 0x0004980a01007387 */ /* 0x000fe20000100a00 */
[----:B0-----:R-:W3:Y:S01]  /*4ba30*/  LDL.LU.64 R8, [R1+0x2830] ;  /* 0x0028300001087983 */ /* 0x001ee20000300a00 */
[----:B------:R-:W-:-:S07]  /*4ba40*/  MOV R12, R2 ;  /* 0x00000002000c7202 */ /* 0x000fce0000000f00 */
[C---:B--2---:R-:W-:Y:S08]  /*4ba50*/  HMMA.16816.F32.BF16 R20, R24.reuse, R12, R20 ;  /* 0x0000000c1814723c */ /* 0x044ff00000041814 */
[----:B---3--:R-:W-:Y:S01]  /*4ba60*/  HMMA.16816.F32.BF16 R12, R24, R8, R16 ;  /* 0x00000008180c723c */ /* 0x008fe20000041810 */
[----:B-----5:R-:W0:Y:S11]  /*4ba70*/  LDSM.16.M88.4 R8, [R5+0x29080] ;  /* 0x029080000508783b */ /* 0x020e360000000200 */
[----:B------:R-:W-:Y:S03]  /*4ba80*/  @!UPT UIADD3 URZ, URZ, URZ, URZ ;  /* 0x0000003f3f3ff290 */ /* 0x000fe6000fffe03f */
[----:B------:R-:W-:Y:S01]  /*4ba90*/  STL.64 [R1+0x480], R20 ;  /* 0x0004801401007387 */ /* 0x000fe20000100a00 */
[----:B------:R-:W-:Y:S02]  /*4baa0*/  STL.64 [R1+0x488], R22 ;  /* 0x0004881601007387 */ /* 0x000fe40000100a00 */
[----:B------:R-:W-:Y:S05]  /*4bab0*/  LDSM.16.M88.4 R20, [R5+0x29880] ;  /* 0x029880000514783b */ /* 0x000fea0000000200 */
[----:B------:R-:W-:Y:S01]  /*4bac0*/  STL.64 [R1+0x470], R12 ;  /* 0x0004700c01007387 */ /* 0x000fe20000100a00 */
[----:B------:R-:W-:Y:S02]  /*4bad0*/  STL.64 [R1+0x478], R14 ;  /* 0x0004780e01007387 */ /* 0x000fe40000100a00 */
[----:B------:R-:W-:Y:S01]  /*4bae0*/  LDSM.16.M88.4 R12, [R5+0x2a080] ;  /* 0x02a08000050c783b */ /* 0x000fe20000000200 */
[----:B0-----:R-:W-:Y:S01]  /*4baf0*/  STL.64 [R1+0x80], R8 ;  /* 0x0000800801007387 */ /* 0x001fe20000100a00 */
[----:B------:R-:W-:-:S02]  /*4bb00*/  MOV R16, R8 ;  /* 0x0000000800107202 */ /* 0x000fc40000000f00 */
[----:B------:R-:W-:Y:S02]  /*4bb10*/  STL.64 [R1+0x88], R10 ;  /* 0x0000880a01007387 */ /* 0x000fe40000100a00 */
[----:B------:R-:W-:Y:S02]  /*4bb20*/  IMAD.MOV.U32 R2, RZ, RZ, R9 ;  /* 0x000000ffff027224 */ /* 0x000fe400078e0009 */
[----:B------:R-:W0:Y:S04]  /*4bb30*/  LDSM.16.M88.4 R8, [R5+0x2a880] ;  /* 0x02a880000508783b */ /* 0x000e280000000200 */
[----:B0-----:R-:W-:Y:S01]  /*4bb40*/  STL.64 [R1+0x2818], R10 ;  /* 0x0028180a01007387 */ /* 0x001fe20000100a00 */
[----:B------:R0:W-:Y:S02]  /*4bb50*/  STL.64 [R1+0x2810], R8 ;  /* 0x0028100801007387 */ /* 0x0001e40000100a00 */
[----:B0-----:R-:W-:-:S02]  /*4bb60*/  MOV R8, R16 ;  /* 0x0000001000087202 */ /* 0x001fc40000000f00 */
        /* <DEDUP_REMOVED lines=55> */
[----:B------:R-:W-:Y:S02]  /*4bee0*/  FMUL R0, R0, 1.4426950216293334961 ;  /* 0x3fb8aa3b00007820 */ /* 0x000fe40000400000 */
[----:B------:R-:W-:-:S04]  /*4bef0*/  FFMA R2, R7, c[0x0][0x188], -R29 ;  /* 0x0000620007027a23 */ /* 0x000fc8000000081d */
[----:B------:R-:W1:Y:S01]  /*4bf00*/  MUFU.EX2 R0, R0 ;  /* 0x0000000000007308 */ /* 0x000e620000000800 */
[----:B------:R-:W-:Y:S01]  /*4bf10*/  FMUL R2, R2, 1.4426950216293334961 ;  /* 0x3fb8aa3b02027820 */ /* 0x000fe20000400000 */
[C---:B-----5:R-:W-:Y:S01]  /*4bf20*/  HMMA.16816.F32.BF16 R8, R24.reuse, R8, R12 ;  /* 0x000000081808723c */ /* 0x060fe2000004180c */
[----:B------:R-:W2:Y:S07]  /*4bf30*/  LDL.LU.64 R12, [R1+0x27c8] ;  /* 0x0027c800010c7983 */ /* 0x000eae0000300a00 */
[----:B----4-:R-:W-:Y:S01]  /*4bf40*/  HMMA.16816.F32.BF16 R16, R24, R16, R20 ;  /* 0x000000101810723c */ /* 0x010fe20000041814 */
[----:B---3--:R-:W3:Y:S01]  /*4bf50*/  LDSM.16.M88.4 R20, [R5+0x2b880] ;  /* 0x02b880000514783b */ /* 0x008ee20000000200 */
[----:B------:R-:W4:Y:S01]  /*4bf60*/  MUFU.EX2 R2, R2 ;  /* 0x0000000200027308 */ /* 0x000f220000000800 */
[----:B-1----:R-:W-:Y:S11]  /*4bf70*/  STL [R1+0xac0], R0 ;  /* 0x000ac00001007387 */ /* 0x002ff60000100800 */
[----:B------:R-:W-:Y:S01]  /*4bf80*/  @!UPT UIADD3 URZ, URZ, URZ, URZ ;  /* 0x0000003f3f3ff290 */ /* 0x000fe2000fffe03f */
[----:B------:R1:W-:Y:S01]  /*4bf90*/  STL.64 [R1+0x430], R8 ;  /* 0x0004300801007387 */ /* 0x0003e20000100a00 */
[----:B------:R-:W-:Y:S08]  /*4bfa0*/  STL.64 [R1+0x438], R10 ;  /* 0x0004380a01007387 */ /* 0x000ff00000100a00 */
[----:B0-----:R-:W-:Y:S01]  /*4bfb0*/  IMAD.MOV.U32 R29, RZ, RZ, R19 ;  /* 0x000000ffff1d7224 */ /* 0x001fe200078e0013 */
[----:B-1----:R-:W5:Y:S01]  /*4bfc0*/  LDL.LU.64 R8, [R1+0x27c0] ;  /* 0x0027c00001087983 */ /* 0x002f620000300a00 */
[----:B--2---:R-:W-:-:S04]  /*4bfd0*/  FFMA R0, R13, c[0x0][0x188], -R28 ;  /* 0x000062000d007a23 */ /* 0x004fc8000000081c */
[----:B------:R-:W-:Y:S02]  /*4bfe0*/  FMUL R3, R0, 1.4426950216293334961 ;  /* 0x3fb8aa3b00037820 */ /* 0x000fe40000400000 */
[----:B------:R-:W2:Y:S01]  /*4bff0*/  LDL.LU R0, [R1+0x9cc] ;  /* 0x0009cc0001007983 */ /* 0x000ea20000300800 */
[----:B----4-:R-:W-:Y:S02]  /*4c000*/  STL [R1+0xabc], R2 ;  /* 0x000abc0201007387 */ /* 0x010fe40000100800 */
[----:B------:R-:W-:Y:S02]  /*4c010*/  STL.64 [R1+0x420], R16 ;  /* 0x0004201001007387 */ /* 0x000fe40000100a00 */
[----:B------:R-:W-:Y:S01]  /*4c020*/  STL [R1+0x428], R18 ;  /* 0x0004281201007387 */ /* 0x000fe20000100800 */
[----:B------:R-:W-:Y:S04]  /*4c030*/  STL [R1+0x24a8], R29 ;  /* 0x0024a81d01007387 */ /* 0x000fe80000100800 */
[----:B------:R-:W0:Y:S01]  /*4c040*/  LDSM.16.M88.4 R16, [R5+0x2c080] ;  /* 0x02c080000510783b */ /* 0x000e220000000200 */
[----:B---3--:R-:W-:Y:S02]  /*4c050*/  STL.64 [R1+0x30], R20 ;  /* 0x0000301401007387 */ /* 0x008fe40000100a00 */
[----:B------:R-:W-:Y:S02]  /*4c060*/  STL.64 [R1+0x38], R22 ;  /* 0x0000381601007387 */ /* 0x000fe40000100a00 */
[----:B------:R-:W1:Y:S04]  /*4c070*/  LDSM.16.M88.4 R20, [R5+0x2c880] ;  /* 0x02c880000514783b */ /* 0x000e680000000200 */
[----:B0-----:R-:W-:Y:S01]  /*4c080*/  STL.64 [R1+0x20], R16 ;  /* 0x0000201001007387 */ /* 0x001fe20000100a00 */
[----:B------:R-:W-:Y:S02]  /*4c090*/  STL.64 [R1+0x28], R18 ;  /* 0x0000281201007387 */ /* 0x000fe40000100a00 */
[----:B------:R-:W3:Y:S02]  /*4c0a0*/  LDL.LU R29, [R1+0x998] ;  /* 0x00099800011d7983 */ /* 0x000ee40000300800 */
[----:B------:R-:W0:Y:S01]  /*4c0b0*/  LDSM.16.M88.4 R16, [R5+0x2d080] ;  /* 0x02d080000510783b */ /* 0x000e220000000200 */
[----:B-1----:R-:W-:Y:S03]  /*4c0c0*/  STL.64 [R1+0x10], R20 ;  /* 0x0000101401007387 */ /* 0x002fe60000100a00 */
[----:B------:R-:W-:Y:S02]  /*4c0d0*/  STL.64 [R1+0x18], R22 ;  /* 0x0000181601007387 */ /* 0x000fe40000100a00 */
[----:B------:R-:W1:Y:S01]  /*4c0e0*/  LDSM.16.M88.4 R20, [R5+0x2d880] ;  /* 0x02d880000514783b */ /* 0x000e620000000200 */
[----:B0-----:R-:W-:Y:S03]  /*4c0f0*/  STL.64 [R1], R16 ;  /* 0x0000001001007387 */ /* 0x001fe60000100a00 */
[----:B------:R-:W-:Y:S02]  /*4c100*/  STL.64 [R1+0x8], R18 ;  /* 0x0000081201007387 */ /* 0x000fe40000100a00 */
[----:B-1----:R-:W-:Y:S02]  /*4c110*/  STL.64 [R1+0x2778], R22 ;  /* 0x0027781601007387 */ /* 0x002fe40000100a00 */
[----:B------:R0:W-:Y:S01]  /*4c120*/  STL.64 [R1+0x2770], R20 ;  /* 0x0027701401007387 */ /* 0x0001e20000100a00 */
[----:B------:R-:W1:Y:S04]  /*4c130*/  LDSM.16.M88.4 R16, [R5+0x2e080] ;  /* 0x02e080000510783b */ /* 0x000e680000000200 */
[----:B0-----:R-:W4:Y:S04]  /*4c140*/  LDL.LU.64 R20, [R1+0x30] ;  /* 0x0000300001147983 */ /* 0x001f280000300a00 */
[----:B-1----:R5:W-:Y:S01]  /*4c150*/  STL [R1+0x22bc], R18 ;  /* 0x0022bc1201007387 */ /* 0x002be20000100800 */
[----:B------:R-:W-:Y:S02]  /*4c160*/  STL [R1+0x22b8], R19 ;  /* 0x0022b81301007387 */ /* 0x000fe40000100800 */
[----:B------:R0:W-:Y:S02]  /*4c170*/  STL.64 [R1+0x2768], R16 ;  /* 0x0027681001007387 */ /* 0x0001e40000100a00 */
[----:B-----5:R-:W-:Y:S01]  /*4c180*/  IMAD.MOV.U32 R18, RZ, RZ, R8 ;  /* 0x000000ffff127224 */ /* 0x020fe200078e0008 */
[----:B0-----:R-:W-:-:S02]  /*4c190*/  MOV R16, R12 ;  /* 0x0000000c00107202 */ /* 0x001fc40000000f00 */
[----:B------:R-:W-:Y:S01]  /*4c1a0*/  MOV R17, R9 ;  /* 0x0000000900117202 */ /* 0x000fe20000000f00 */
[----:B------:R-:W0:Y:S04]  /*4c1b0*/  LDSM.16.M88.4 R12, [R5+0x2e880] ;  /* 0x02e88000050c783b */ /* 0x000e280000000200 */
[----:B------:R-:W1:Y:S01]  /*4c1c0*/  LDSM.16.M88.4 R8, [R5+0x2f080] ;  /* 0x02f080000508783b */ /* 0x000e620000000200 */
[----:B------:R-:W-:Y:S02]  /*4c1d0*/  MOV R19, R4 ;  /* 0x0000000400137202 */ /* 0x000fe40000000f00 */
[----:B------:R-:W5:Y:S01]  /*4c1e0*/  LDSM.16.M88.4 R4, [R5+0x2f880] ;  /* 0x02f880000504783b */ /* 0x000f620000000200 */
[----:B------:R-:W0:Y:S02]  /*4c1f0*/  MUFU.EX2 R2, R3 ;  /* 0x0000000300027308 */ /* 0x000e240000000800 */
[----:B0-----:R-:W-:Y:S01]  /*4c200*/  STL [R1+0x22b4], R14 ;  /* 0x0022b40e01007387 */ /* 0x001fe20000100800 */
[----:B------:R-:W-:Y:S02]  /*4c210*/  STL [R1+0x22b0], R15 ;  /* 0x0022b00f01007387 */ /* 0x000fe40000100800 */
[----:B-1----:R-:W-:Y:S02]  /*4c220*/  STL [R1+0x226c], R10 ;  /* 0x00226c0a01007387 */ /* 0x002fe40000100800 */
[----:B------:R-:W-:Y:S01]  /*4c230*/  STL [R1+0x2268], R11 ;  /* 0x0022680b01007387 */ /* 0x000fe20000100800 */
[----:B-----5:R-:W-:Y:S01]  /*4c240*/  STL [R1+0x2344], R6 ;  /* 0x0023440601007387 */ /* 0x020fe20000100800 */
[----:B------:R-:W-:Y:S02]  /*4c250*/  STL [R1+0x2340], R7 ;  /* 0x0023400701007387 */ /* 0x000fe40000100800 */
[----:B------:R0:W-:Y:S02]  /*4c260*/  STL.64 [R1+0x27b8], R4 ;  /* 0x0027b80401007387 */ /* 0x0001e40000100a00 */
[----:B0-----:R-:W5:Y:S01]  /*4c270*/  LDL.LU.64 R4, [R1+0x20] ;  /* 0x0000200001047983 */ /* 0x001f620000300a00 */
[----:B------:R-:W-:Y:S01]  /*4c280*/  STL [R1+0xab4], R2 ;  /* 0x000ab40201007387 */ /* 0x000fe20000100800 */
[----:B----4-:R-:W-:Y:S11]  /*4c290*/  HMMA.16816.F32.BF16 R16, R24, R20, R16 ;  /* 0x000000141810723c */ /* 0x010ff60000041810 */
[----:B------:R-:W-:Y:S11]  /*4c2a0*/  @!UPT UIADD3 URZ, URZ, URZ, URZ ;  /* 0x0000003f3f3ff290 */ /* 0x000ff6000fffe03f */
[----:B------:R-:W-:Y:S01]  /*4c2b0*/  @!UPT UIADD3 URZ, URZ, URZ, URZ ;  /* 0x0000003f3f3ff290 */ /* 0x000fe2000fffe03f */
[----:B------:R-:W-:Y:S01]  /*4c2c0*/  STL.64 [R1+0x410], R16 ;  /* 0x0004101001007387 */ /* 0x000fe20000100a00 */
[----:B------:R-:W-:Y:S02]  /*4c2d0*/  STL.64 [R1+0x418], R18 ;  /* 0x0004181201007387 */ /* 0x000fe40000100a00 */
[----:B------:R-:W4:Y:S01]  /*4c2e0*/  LDL.LU R10, [R1+0x99c] ;  /* 0x00099c00010a7983 */ /* 0x000f220000300800 */
[----:B------:R-:W-:Y:S01]  /*4c2f0*/  MOV R14, R20 ;  /* 0x00000014000e7202 */ /* 0x000fe20000000f00 */
[----:B------:R-:W-:Y:S02]  /*4c300*/  IMAD.MOV.U32 R3, RZ, RZ, R21 ;  /* 0x000000ffff037224 */ /* 0x000fe400078e0015 */
[----:B--2---:R-:W-:Y:S01]  /*4c310*/  FFMA R0, R0, c[0x0][0x188], -R28 ;  /* 0x0000620000007a23 */ /* 0x004fe2000000081c */
[----:B----4-:R-:W-:Y:S01]  /*4c320*/  STL [R1+0x27b0], R10 ;  /* 0x0027b00a01007387 */ /* 0x010fe20000100800 */
[----:B------:R0:W-:Y:S03]  /*4c330*/  STL.64 [R1+0x27a8], R8 ;  /* 0x0027a80801007387 */ /* 0x0001e60000100a00 */
[----:B0-----:R-:W5:Y:S01]  /*4c340*/  LDL.LU R8, [R1+0x960] ;  /* 0x0009600001087983 */ /* 0x001f620000300800 */
[----:B------:R-:W5:Y:S02]  /*4c350*/  LDL.LU R9, [R1+0x964] ;  /* 0x0009640001097983 */ /* 0x000f640000300800 */
[----:B------:R-:W5:Y:S02]  /*4c360*/  LDL.LU R10, [R1+0x968] ;  /* 0x00096800010a7983 */ /* 0x000f640000300800 */
[----:B------:R-:W5:Y:S01]  /*4c370*/  LDL.LU R11, [R1+0x96c] ;  /* 0x00096c00010b7983 */ /* 0x000f620000300800 */
[----:B------:R-:W2:Y:S01]  /*4c380*/  LDL.LU R20, [R1+0x940] ;  /* 0x0009400001147983 */ /* 0x000ea20000300800 */
[----:B------:R-:W2:Y:S02]  /*4c390*/  LDL.LU R21, [R1+0x944] ;  /* 0x0009440001157983 */ /* 0x000ea40000300800 */
[----:B------:R-:W4:Y:S02]  /*4c3a0*/  LDL.LU R22, [R1+0x948] ;  /* 0x0009480001167983 */ /* 0x000f240000300800 */
[----:B------:R-:W4:Y:S02]  /*4c3b0*/  LDL.LU R23, [R1+0x94c] ;  /* 0x00094c0001177983 */ /* 0x000f240000300800 */
[----:B------:R-:W-:-:S06]  /*4c3c0*/  FMUL R2, R0, 1.4426950216293334961 ;  /* 0x3fb8aa3b00027820 */ /* 0x000fcc0000400000 */
[----:B------:R-:W0:Y:S01]  /*4c3d0*/  MUFU.EX2 R2, R2 ;  /* 0x0000000200027308 */ /* 0x000e220000000800 */
[----:B----4-:R-:W-:Y:S01]  /*4c3e0*/  STL.64 [R1+0x2798], R22 ;  /* 0x0027981601007387 */ /* 0x010fe20000100a00 */
[----:B--2---:R1:W-:Y:S03]  /*4c3f0*/  STL.64 [R1+0x2790], R20 ;  /* 0x0027901401007387 */ /* 0x0043e60000100a00 */
[----:B-1----:R-:W2:Y:S01]  /*4c400*/  LDL.LU R20, [R1+0x950] ;  /* 0x0009500001147983 */ /* 0x002ea20000300800 */
[----:B------:R-:W2:Y:S02]  /*4c410*/  LDL.LU R21, [R1+0x954] ;  /* 0x0009540001157983 */ /* 0x000ea40000300800 */
[----:B------:R-:W2:Y:S02]  /*4c420*/  LDL.LU R22, [R1+0x958] ;  /* 0x0009580001167983 */ /* 0x000ea40000300800 */
[----:B------:R-:W2:Y:S01]  /*4c430*/  LDL.LU R23, [R1+0x95c] ;  /* 0x00095c0001177983 */ /* 0x000ea20000300800 */
[----:B------:R-:W-:Y:S01]  /*4c440*/  STL [R1+0x26d0], R14 ;  /* 0x0026d00e01007387 */ /* 0x000fe20000100800 */
[----:B------:R-:W4:Y:S02]  /*4c450*/  LDL.LU R16, [R1+0x930] ;  /* 0x0009300001107983 */ /* 0x000f240000300800 */
[----:B0-----:R-:W-:Y:S02]  /*4c460*/  STL [R1+0xab8], R2 ;  /* 0x000ab80201007387 */ /* 0x001fe40000100800 */
[----:B------:R-:W4:Y:S01]  /*4c470*/  LDL.LU R17, [R1+0x934] ;  /* 0x0009340001117983 */ /* 0x000f220000300800 */
[----:B------:R-:W2:Y:S01]  /*4c480*/  LDL.LU R18, [R1+0x938] ;  /* 0x0009380001127983 */ /* 0x000ea20000300800 */
[----:B------:R-:W2:Y:S01]  /*4c490*/  LDL.LU R19, [R1+0x93c] ;  /* 0x00093c0001137983 */ /* 0x000ea20000300800 */
[----:B-----5:R-:W-:Y:S02]  /*4c4a0*/  HMMA.16816.F32.BF16 R8, R24, R4, R8 ;  /* 0x000000041808723c */ /* 0x020fe40000041808 */
[----:B--2---:R-:W-:Y:S01]  /*4c4b0*/  STL.64 [R1+0x2788], R18 ;  /* 0x0027881201007387 */ /* 0x004fe20000100a00 */
[----:B----4-:R0:W-:Y:S03]  /*4c4c0*/  STL.64 [R1+0x2780], R16 ;  /* 0x0027801001007387 */ /* 0x0101e60000100a00 */
[----:B0-----:R-:W2:Y:S01]  /*4c4d0*/  LDL.LU.64 R16, [R1] ;  /* 0x0000000001107983 */ /* 0x001ea20000300a00 */
[----:B---3--:R-:W-:Y:S01]  /*4c4e0*/  FFMA R0, R29, c[0x0][0x188], -R28 ;  /* 0x000062001d007a23 */ /* 0x008fe2000000081c */
[----:B------:R-:W-:-:S02]  /*4c4f0*/  MOV R29, R4 ;  /* 0x00000004001d7202 */ /* 0x000fc40000000f00 */
[----:B------:R-:W-:Y:S11]  /*4c500*/  MOV R15, R5 ;  /* 0x00000005000f7202 */ /* 0x000ff60000000f00 */
[----:B------:R-:W-:Y:S03]  /*4c510*/  @!UPT UIADD3 URZ, URZ, URZ, URZ ;  /* 0x0000003f3f3ff290 */ /* 0x000fe6000fffe03f */
[----:B------:R-:W-:Y:S01]  /*4c520*/  IMAD.MOV.U32 R6, RZ, RZ, R10 ;  /* 0x000000ffff067224 */ /* 0x000fe200078e000a */
[----:B--2---:R0:W-:Y:S04]  /*4c530*/  STL.64 [R1+0x27a0], R16 ;  /* 0x0027a01001007387 */ /* 0x0041e80000100a00 */
[----:B0-----:R-:W2:Y:S01]  /*4c540*/  LDL.LU.64 R16, [R1+0x10] ;  /* 0x0000100001107983 */ /* 0x001ea20000300a00 */
[----:B------:R-:W3:Y:S02]  /*4c550*/  LDL.LU.64 R4, [R1+0x27b8] ;  /* 0x0027b80001047983 */ /* 0x000ee40000300a00 */
[----:B------:R0:W-:Y:S02]  /*4c560*/  STL.64 [R1+0x400], R8 ;  /* 0x0004000801007387 */ /* 0x0001e40000100a00 */
[----:B------:R-:W4:Y:S01]  /*4c570*/  LDL.LU R10, [R1+0x27b0] ;  /* 0x0027b000010a7983 */ /* 0x000f220000300800 */
[----:B------:R-:W-:Y:S01]  /*4c580*/  MOV R7, R11 ;  /* 0x0000000b00077202 */ /* 0x000fe20000000f00 */
[----:B------:R-:W-:Y:S01]  /*4c590*/  FMUL R2, R0, 1.4426950216293334961 ;  /* 0x3fb8aa3b00027820 */ /* 0x000fe20000400000 */
[----:B0-----:R-:W5:Y:S01]  /*4c5a0*/  LDL.LU.64 R8, [R1+0x27a8] ;  /* 0x0027a80001087983 */ /* 0x001f620000300a00 */
[----:B------:R-:W-:Y:S02]  /*4c5b0*/  STL [R1+0x234c], R6 ;  /* 0x00234c0601007387 */ /* 0x000fe40000100800 */
[----:B------:R-:W-:Y:S02]  /*4c5c0*/  STL [R1+0x2348], R7 ;  /* 0x0023480701007387 */ /* 0x000fe40000100800 */
[----:B------:R0:W-:Y:S01]  /*4c5d0*/  STL [R1+0x24ac], R28 ;  /* 0x0024ac1c01007387 */ /* 0x0001e20000100800 */
[----:B--2---:R-:W-:Y:S01]  /*4c5e0*/  HMMA.16816.F32.BF16 R20, R24, R16, R20 ;  /* 0x000000101814723c */ /* 0x004fe20000041814 */
[----:B----4-:R-:W-:Y:S01]  /*4c5f0*/  FFMA R0, R10, c[0x0][0x188], -R28 ;  /* 0x000062000a007a23 */ /* 0x010fe2000000081c */
[----:B0-----:R-:W-:Y:S01]  /*4c600*/  MOV R28, R16 ;  /* 0x00000010001c7202 */ /* 0x001fe20000000f00 */
[----:B------:R0:W1:Y:S02]  /*4c610*/  MUFU.EX2 R10, R2 ;  /* 0x00000002000a7308 */ /* 0x0000640000000800 */
[----:B0-----:R-:W-:-:S02]  /*4c620*/  IMAD.MOV.U32 R2, RZ, RZ, R17 ;  /* 0x000000ffff027224 */ /* 0x001fc400078e0011 */
[----:B------:R-:W2:Y:S11]  /*4c630*/  LDL.LU.64 R16, [R1+0x27a0] ;  /* 0x0027a00001107983 */ /* 0x000eb60000300a00 */
[----:B------:R-:W-:Y:S05]  /*4c640*/  @!UPT UIADD3 URZ, URZ, URZ, URZ ;  /* 0x0000003f3f3ff290 */ /* 0x000fea000fffe03f */
[----:B------:R-:W-:Y:S01]  /*4c650*/  STL [R1+0x3f0], R20 ;  /* 0x0003f01401007387 */ /* 0x000fe20000100800 */
[----:B------:R0:W-:Y:S01]  /*4c660*/  STL [R1+0x3fc], R23 ;  /* 0x0003fc1701007387 */ /* 0x0001e20000100800 */
[----:B------:R-:W-:Y:S02]  /*4c670*/  MOV R7, R22 ;  /* 0x0000001600077202 */ /* 0x000fe40000000f00 */
[----:B------:R-:W-:Y:S01]  /*4c680*/  MOV R6, R21 ;  /* 0x0000001500067202 */ /* 0x000fe20000000f00 */
[----:B0-----:R-:W2:Y:S01]  /*4c690*/  LDL.LU.64 R22, [R1+0x2798] ;  /* 0x0027980001167983 */ /* 0x001ea20000300a00 */
[----:B------:R-:W2:Y:S02]  /*4c6a0*/  LDL.LU.64 R20, [R1+0x2790] ;  /* 0x0027900001147983 */ /* 0x000ea40000300a00 */
[----:B------:R-:W-:Y:S02]  /*4c6b0*/  FMUL R0, R0, 1.4426950216293334961 ;  /* 0x3fb8aa3b00007820 */ /* 0x000fe40000400000 */
[----:B-1----:R-:W-:Y:S01]  /*4c6c0*/  STL [R1+0xaac], R10 ;  /* 0x000aac0a01007387 */ /* 0x002fe20000100800 */
[----:B------:R0:W-:Y:S01]  /*4c6d0*/  STL [R1+0x2354], R7 ;  /* 0x0023540701007387 */ /* 0x0001e20000100800 */
[----:B------:R1:W-:Y:S01]  /*4c6e0*/  STL [R1+0x2350], R6 ;  /* 0x0023500601007387 */ /* 0x0003e20000100800 */
[----:B------:R4:W0:Y:S01]  /*4c6f0*/  MUFU.EX2 R11, R0 ;  /* 0x00000000000b7308 */ /* 0x0008220000000800 */
[----:B------:R-:W3:Y:S01]  /*4c700*/  LDL.LU.64 R18, [R1+0x2788] ;  /* 0x0027880001127983 */ /* 0x000ee20000300a00 */
[----:B--2---:R-:W-:Y:S01]  /*4c710*/  HMMA.16816.F32.BF16 R20, R24, R16, R20 ;  /* 0x000000101814723c */ /* 0x004fe20000041814 */
[----:B------:R-:W-:Y:S01]  /*4c720*/  IMAD.MOV.U32 R14, RZ, RZ, R16 ;  /* 0x000000ffff0e7224 */ /* 0x000fe200078e0010 */
[----:B----4-:R-:W-:-:S02]  /*4c730*/  MOV R0, R17 ;  /* 0x0000001100007202 */ /* 0x010fc40000000f00 */
[----:B------:R-:W3:Y:S11]  /*4c740*/  LDL.LU.64 R16, [R1+0x2780] ;  /* 0x0027800001107983 */ /* 0x000ef60000300a00 */
[----:B------:R-:W-:Y:S08]  /*4c750*/  @!UPT UIADD3 URZ, URZ, URZ, URZ ;  /* 0x0000003f3f3ff290 */ /* 0x000ff0000fffe03f */
[----:B------:R2:W-:Y:S01]  /*4c760*/  STL.64 [R1+0x3e0], R20 ;  /* 0x0003e01401007387 */ /* 0x0005e20000100a00 */
[----:B0-----:R-:W-:Y:S01]  /*4c770*/  MOV R7, R22 ;  /* 0x0000001600077202 */ /* 0x001fe20000000f00 */
[----:B-1----:R-:W-:Y:S02]  /*4c780*/  IMAD.MOV.U32 R6, RZ, RZ, R23 ;  /* 0x000000ffff067224 */ /* 0x002fe400078e0017 */
[----:B------:R-:W4:Y:S04]  /*4c790*/  LDL.LU.64 R22, [R1+0x2778] ;  /* 0x0027780001167983 */ /* 0x000f280000300a00 */
[----:B--2---:R-:W3:Y:S01]  /*4c7a0*/  LDL.LU.64 R20, [R1+0x2770] ;  /* 0x0027700001147983 */ /* 0x004ee20000300a00 */
[----:B------:R-:W-:Y:S02]  /*4c7b0*/  STL.64 [R1+0x2760], R14 ;  /* 0x0027600e01007387 */ /* 0x000fe40000100a00 */
[----:B------:R0:W-:Y:S02]  /*4c7c0*/  STL.64 [R1+0x2758], R12 ;  /* 0x0027580c01007387 */ /* 0x0001e40000100a00 */
[----:B0-----:R-:W2:Y:S01]  /*4c7d0*/  LDL.LU R12, [R1+0x920] ;  /* 0x00092000010c7983 */ /* 0x001ea20000300800 */
[----:B------:R-:W2:Y:S02]  /*4c7e0*/  LDL.LU R13, [R1+0x924] ;  /* 0x00092400010d7983 */ /* 0x000ea40000300800 */
[----:B------:R-:W2:Y:S02]  /*4c7f0*/  LDL.LU R14, [R1+0x928] ;  /* 0x00092800010e7983 */ /* 0x000ea40000300800 */
[----:B------:R-:W2:Y:S01]  /*4c800*/  LDL.LU R15, [R1+0x92c] ;  /* 0x00092c00010f7983 */ /* 0x000ea20000300800 */
[----:B------:R-:W-:Y:S01]  /*4c810*/  STL [R1+0xab0], R11 ;  /* 0x000ab00b01007387 */ /* 0x000fe20000100800 */
[----:B------:R-:W-:Y:S01]  /*4c820*/  STL [R1+0x24c0], R7 ;  /* 0x0024c00701007387 */ /* 0x000fe20000100800 */
[C---:B---3--:R-:W-:Y:S11]  /*4c830*/  HMMA.16816.F32.BF16 R16, R24.reuse, R20, R16 ;  /* 0x000000141810723c */ /* 0x048ff60000041810 */
[----:B------:R-:W-:Y:S11]  /*4c840*/  @!UPT UIADD3 URZ, URZ, URZ, URZ ;  /* 0x0000003f3f3ff290 */ /* 0x000ff6000fffe03f */
[----:B------:R-:W-:Y:S01]  /*4c850*/  @!UPT UIADD3 URZ, URZ, URZ, URZ ;  /* 0x0000003f3f3ff290 */ /* 0x000fe2000fffe03f */
[----:B------:R0:W-:Y:S01]  /*4c860*/  STL.64 [R1+0x3d0], R16 ;  /* 0x0003d01001007387 */ /* 0x0001e20000100a00 */
[----:B------:R-:W-:Y:S03]  /*4c870*/  STL.64 [R1+0x3d8], R18 ;  /* 0x0003d81201007387 */ /* 0x000fe60000100a00 */
[----:B0-----:R-:W2:Y:S01]  /*4c880*/  LDL.LU.64 R16, [R1+0x2768] ;  /* 0x0027680001107983 */ /* 0x001ea20000300a00 */
[----:B----4-:R-:W-:Y:S02]  /*4c890*/  STL.64 [R1+0x24f0], R22 ;  /* 0x0024f01601007387 */ /* 0x010fe40000100a00 */
[----:B------:R0:W-:Y:S02]  /*4c8a0*/  STL.64 [R1+0x24e8], R20 ;  /* 0x0024e81401007387 */ /* 0x0001e40000100a00 */
[----:B0-----:R-:W3:Y:S01]  /*4c8b0*/  LDL.LU R20, [R1+0x150] ;  /* 0x0001500001147983 */ /* 0x001ee20000300800 */
[----:B------:R-:W3:Y:S01]  /*4c8c0*/  LDL.LU R21, [R1+0x154] ;  /* 0x0001540001157983 */ /* 0x000ee20000300800 */
[C---:B--2---:R-:W-:Y:S02]  /*4c8d0*/  HMMA.16816.F32.BF16 R12, R24.reuse, R16, R12 ;  /* 0x00000010180c723c */ /* 0x044fe4000004180c */
[----:B---3--:R0:W-:Y:S04]  /*4c8e0*/  STL.64 [R1+0x26d8], R20 ;  /* 0x0026d81401007387 */ /* 0x0081e80000100a00 */
[----:B0-----:R-:W2:Y:S01]  /*4c8f0*/  LDL.LU R20, [R1+0x910] ;  /* 0x0009100001147983 */ /* 0x001ea20000300800 */
[----:B------:R-:W2:Y:S02]  /*4c900*/  LDL.LU R21, [R1+0x914] ;  /* 0x0009140001157983 */ /* 0x000ea40000300800 */
[----:B------:R-:W2:Y:S02]  /*4c910*/  LDL.LU R22, [R1+0x918] ;  /* 0x0009180001167983 */ /* 0x000ea40000300800 */
[----:B------:R-:W2:Y:S11]  /*4c920*/  LDL.LU R23, [R1+0x91c] ;  /* 0x00091c0001177983 */ /* 0x000eb60000300800 */
[----:B------:R-:W-:Y:S01]  /*4c930*/  @!UPT UIADD3 URZ, URZ, URZ, URZ ;  /* 0x0000003f3f3ff290 */ /* 0x000fe2000fffe03f */
[----:B------:R-:W-:Y:S01]  /*4c940*/  STL.64 [R1+0x3c0], R12 ;  /* 0x0003c00c01007387 */ /* 0x000fe20000100a00 */
[----:B------:R0:W-:Y:S03]  /*4c950*/  STL.64 [R1+0x3c8], R14 ;  /* 0x0003c80e01007387 */ /* 0x0001e60000100a00 */
[----:B0-----:R-:W3:Y:S01]  /*4c960*/  LDL.LU.64 R14, [R1+0x2760] ;  /* 0x00276000010e7983 */ /* 0x001ee20000300a00 */
[----:B------:R-:W2:Y:S02]  /*4c970*/  LDL.LU.64 R12, [R1+0x2758] ;  /* 0x00275800010c7983 */ /* 0x000ea40000300a00 */
[----:B--2---:R-:W-:Y:S11]  /*4c980*/  HMMA.16816.F32.BF16 R20, R24, R12, R20 ;  /* 0x0000000c1814723c */ /* 0x004ff60000041814 */
[----:B------:R-:W-:Y:S11]  /*4c990*/  @!UPT UIADD3 URZ, URZ, URZ, URZ ;  /* 0x0000003f3f3ff290 */ /* 0x000ff6000fffe03f */
[----:B------:R-:W-:Y:S01]  /*4c9a0*/  @!UPT UIADD3 URZ, URZ, URZ, URZ ;  /* 0x0000003f3f3ff290 */ /* 0x000fe2000fffe03f */
[----:B------:R0:W-:Y:S01]  /*4c9b0*/  STL.64 [R1+0x3b0], R20 ;  /* 0x0003b01401007387 */ /* 0x0001e20000100a00 */
[----:B---3--:R-:W-:Y:S02]  /*4c9c0*/  STL.64 [R1+0x26e8], R14 ;  /* 0x0026e80e01007387 */ /* 0x008fe40000100a00 */
[----:B------:R-:W-:Y:S01]  /*4c9d0*/  STL.64 [R1+0x26e0], R12 ;  /* 0x0026e00c01007387 */ /* 0x000fe20000100a00 */
[----:B0-----:R-:W2:Y:S01]  /*4c9e0*/  LDL.LU R20, [R1+0x170] ;  /* 0x0001700001147983 */ /* 0x001ea20000300800 */
[----:B------:R-:W2:Y:S03]  /*4c9f0*/  LDL.LU R21, [R1+0x174] ;  /* 0x0001740001157983 */ /* 0x000ea60000300800 */
[----:B--2---:R0:W-:Y:S04]  /*4ca00*/  STL.64 [R1+0x26f0], R20 ;  /* 0x0026f01401007387 */ /* 0x0041e80000100a00 */
[----:B0-----:R-:W2:Y:S01]  /*4ca10*/  LDL.LU R20, [R1+0x180] ;  /* 0x0001800001147983 */ /* 0x001ea20000300800 */
[----:B------:R-:W2:Y:S03]  /*4ca20*/  LDL.LU R21, [R1+0x184] ;  /* 0x0001840001157983 */ /* 0x000ea60000300800 */
[----:B--2---:R0:W-:Y:S04]  /*4ca30*/  STL.64 [R1+0x2708], R20 ;  /* 0x0027081401007387 */ /* 0x0041e80000100a00 */
[----:B0-----:R-:W2:Y:S01]  /*4ca40*/  LDL.LU R20, [R1+0x190] ;  /* 0x0001900001147983 */ /* 0x001ea20000300800 */
[----:B------:R-:W2:Y:S01]  /*4ca50*/  LDL.LU R21, [R1+0x194] ;  /* 0x0001940001157983 */ /* 0x000ea20000300800 */
[----:B------:R-:W-:-:S02]  /*4ca60*/  MOV R18, R22 ;  /* 0x0000001600127202 */ /* 0x000fc40000000f00 */
[----:B------:R-:W-:Y:S01]  /*4ca70*/  MOV R19, R23 ;  /* 0x0000001700137202 */ /* 0x000fe20000000f00 */
[----:B--2---:R0:W-:Y:S04]  /*4ca80*/  STL.64 [R1+0x2720], R20 ;  /* 0x0027201401007387 */ /* 0x0041e80000100a00 */
[----:B0-----:R-:W2:Y:S01]  /*4ca90*/  LDL.LU R20, [R1+0x1a0] ;  /* 0x0001a00001147983 */ /* 0x001ea20000300800 */
[----:B------:R-:W2:Y:S02]  /*4caa0*/  LDL.LU R21, [R1+0x1a4] ;  /* 0x0001a40001157983 */ /* 0x000ea40000300800 */
[----:B------:R-:W3:Y:S02]  /*4cab0*/  LDL.LU R12, [R1+0x8c0] ;  /* 0x0008c000010c7983 */ /* 0x000ee40000300800 */
[----:B------:R-:W3:Y:S01]  /*4cac0*/  LDL.LU R13, [R1+0x8c4] ;  /* 0x0008c400010d7983 */ /* 0x000ee20000300800 */
[----:B------:R-:W4:Y:S01]  /*4cad0*/  LDL.LU R14, [R1+0x8c8] ;  /* 0x0008c800010e7983 */ /* 0x000f220000300800 */
[----:B------:R-:W4:Y:S02]  /*4cae0*/  LDL.LU R15, [R1+0x8cc] ;  /* 0x0008cc00010f7983 */ /* 0x000f240000300800 */
[----:B------:R-:W2:Y:S02]  /*4caf0*/  LDL R22, [R1+0xab4] ;  /* 0x000ab40001167983 */ /* 0x000ea40000100800 */
[----:B------:R-:W2:Y:S02]  /*4cb00*/  LDL R23, [R1+0xabc] ;  /* 0x000abc0001177983 */ /* 0x000ea40000100800 */
        /* <DEDUP_REMOVED lines=8> */
[----:B0-----:R-:W5:Y:S01]  /*4cb90*/  LDL.LU R20, [R1+0x900] ;  /* 0x0009000001147983 */ /* 0x001f620000300800 */
[----:B------:R-:W5:Y:S02]  /*4cba0*/  LDL.LU R21, [R1+0x904] ;  /* 0x0009040001157983 */ /* 0x000f640000300800 */
[----:B------:R-:W5:Y:S02]  /*4cbb0*/  LDL.LU R22, [R1+0x908] ;  /* 0x0009080001167983 */ /* 0x000f640000300800 */
[----:B------:R-:W5:Y:S01]  /*4cbc0*/  LDL.LU R23, [R1+0x90c] ;  /* 0x00090c0001177983 */ /* 0x000f620000300800 */
[----:B------:R-:W2:Y:S01]  /*4cbd0*/  LDL R7, [R1+0xac0] ;  /* 0x000ac00001077983 */ /* 0x000ea20000100800 */
[----:B----4-:R-:W-:Y:S02]  /*4cbe0*/  STL.64 [R1+0x2700], R14 ;  /* 0x0027000e01007387 */ /* 0x010fe40000100a00 */
[----:B---3--:R0:W-:Y:S02]  /*4cbf0*/  STL.64 [R1+0x26f8], R12 ;  /* 0x0026f80c01007387 */ /* 0x0081e40000100a00 */
        /* <DEDUP_REMOVED lines=10> */
[C---:B-----5:R-:W-:Y:S01]  /*4cca0*/  HMMA.16816.F32.BF16 R20, R24.reuse, R8, R20 ;  /* 0x000000081814723c */ /* 0x060fe20000041814 */
[----:B----4-:R-:W-:Y:S01]  /*4ccb0*/  STL.64 [R1+0x2730], R14 ;  /* 0x0027300e01007387 */ /* 0x010fe20000100a00 */
[----:B---3--:R0:W-:Y:S03]  /*4ccc0*/  STL.64 [R1+0x2728], R12 ;  /* 0x0027280c01007387 */ /* 0x0081e60000100a00 */
[----:B0-----:R-:W3:Y:S01]  /*4ccd0*/  LDL.LU R12, [R1+0x8f0] ;  /* 0x0008f000010c7983 */ /* 0x001ee20000300800 */
[----:B------:R-:W3:Y:S02]  /*4cce0*/  LDL.LU R13, [R1+0x8f4] ;  /* 0x0008f400010d7983 */ /* 0x000ee40000300800 */
[----:B------:R-:W3:Y:S02]  /*4ccf0*/  LDL.LU R14, [R1+0x8f8] ;  /* 0x0008f800010e7983 */ /* 0x000ee40000300800 */
[----:B------:R-:W3:Y:S01]  /*4cd00*/  LDL.LU R15, [R1+0x8fc] ;  /* 0x0008fc00010f7983 */ /* 0x000ee20000300800 */
[----:B------:R-:W-:Y:S01]  /*4cd10*/  STL.64 [R1+0x24e0], R18 ;  /* 0x0024e01201007387 */ /* 0x000fe20000100a00 */
[----:B------:R0:W-:Y:S03]  /*4cd20*/  STL.64 [R1+0x24d8], R16 ;  /* 0x0024d81001007387 */ /* 0x0001e60000100a00 */
[----:B0-----:R-:W4:Y:S01]  /*4cd30*/  LDL.LU R16, [R1+0x8a0] ;  /* 0x0008a00001107983 */ /* 0x001f220000300800 */
[----:B------:R-:W4:Y:S02]  /*4cd40*/  LDL.LU R17, [R1+0x8a4] ;  /* 0x0008a40001117983 */ /* 0x000f240000300800 */
[----:B------:R-:W4:Y:S02]  /*4cd50*/  LDL.LU R18, [R1+0x8a8] ;  /* 0x0008a80001127983 */ /* 0x000f240000300800 */
[----:B------:R-:W4:Y:S03]  /*4cd60*/  LDL.LU R19, [R1+0x8ac] ;  /* 0x0008ac0001137983 */ /* 0x000f260000300800 */
[----:B------:R-:W-:Y:S01]  /*4cd70*/  STL.64 [R1+0x3a0], R20 ;  /* 0x0003a01401007387 */ /* 0x000fe20000100a00 */
[----:B------:R0:W-:Y:S03]  /*4cd80*/  STL.64 [R1+0x3a8], R22 ;  /* 0x0003a81601007387 */ /* 0x0001e60000100a00 */
[----:B0-----:R-:W5:Y:S01]  /*4cd90*/  LDL.LU.64 R22, [R1+0x2750] ;  /* 0x0027500001167983 */ /* 0x001f620000300a00 */
[----:B------:R-:W5:Y:S02]  /*4cda0*/  LDL.LU.64 R20, [R1+0x2748] ;  /* 0x0027480001147983 */ /* 0x000f640000300a00 */
[----:B-----5:R-:W-:Y:S01]  /*4cdb0*/  HMMA.16816.F32.BF16 R24, R24, R4, R20 ;  /* 0x000000041818723c */ /* 0x020fe20000041814 */
[----:B------:R-:W5:Y:S01]  /*4cdc0*/  LDL.LU.64 R22, [R1+0x2740] ;  /* 0x0027400001167983 */ /* 0x000f620000300a00 */
[----:B------:R-:W3:Y:S11]  /*4cdd0*/  LDL.LU.64 R20, [R1+0x2738] ;  /* 0x0027380001147983 */ /* 0x000ef60000300a00 */
[----:B------:R-:W-:Y:S10]  /*4cde0*/  @!UPT UIADD3 URZ, URZ, URZ, URZ ;  /* 0x0000003f3f3ff290 */ /* 0x000ff4000fffe03f */
[----:B------:R0:W-:Y:S01]  /*4cdf0*/  STL.64 [R1+0x1c0], R24 ;  /* 0x0001c01801007387 */ /* 0x0001e20000100a00 */
[----:B------:R1:W-:Y:S03]  /*4ce00*/  STL.64 [R1+0x1c8], R26 ;  /* 0x0001c81a01007387 */ /* 0x0003e60000100a00 */
[----:B0-----:R-:W2:Y:S04]  /*4ce10*/  LDL R25, [R1+0xac8] ;  /* 0x000ac80001197983 */ /* 0x001ea80000100800 */
[----:B-1----:R-:W2:Y:S04]  /*4ce20*/  LDL R26, [R1+0xac4] ;  /* 0x000ac400011a7983 */ /* 0x002ea80000100800 */
[----:B------:R-:W5:Y:S01]  /*4ce30*/  LDL R27, [R1+0xab8] ;  /* 0x000ab800011b7983 */ /* 0x000f620000100800 */
[----:B------:R-:W-:Y:S02]  /*4ce40*/  STL [R1+0x24d0], R6 ;  /* 0x0024d00601007387 */ /* 0x000fe40000100800 */
[----:B------:R0:W-:Y:S02]  /*4ce50*/  STL.64 [R1+0x24c8], R4 ;  /* 0x0024c80401007387 */ /* 0x0001e40000100a00 */
[----:B0-----:R-:W4:Y:S01]  /*4ce60*/  LDL.LU R4, [R1+0x160] ;  /* 0x0001600001047983 */ /* 0x001f220000300800 */
[----:B------:R-:W4:Y:S01]  /*4ce70*/  LDL.LU R5, [R1+0x164] ;  /* 0x0001640001057983 */ /* 0x000f220000300800 */
[----:B--2---:R-:W-:Y:S01]  /*4ce80*/  F2FP.BF16.PACK_AB R24, R25, R26 ;  /* 0x0000001a1918723e */ /* 0x004fe200000010ff */
[----:B-----5:R-:W-:Y:S01]  /*4ce90*/  F2FP.BF16.PACK_AB R25, R27, R22 ;  /* 0x000000161b19723e */ /* 0x020fe200000010ff */
[----:B------:R-:W-:-:S02]  /*4cea0*/  F2FP.BF16.PACK_AB R26, R23, R7 ;  /* 0x00000007171a723e */ /* 0x000fc400000010ff */
[----:B------:R-:W-:-:S07]  /*4ceb0*/  F2FP.BF16.PACK_AB R27, R11, R10 ;  /* 0x0000000a0b1b723e */ /* 0x000fce00000010ff */
[----:B---3--:R-:W-:Y:S01]  /*4cec0*/  HMMA.16816.F32.BF16 R20, R24, R20, R12 ;  /* 0x000000141814723c */ /* 0x008fe2000004180c */
        /* <DEDUP_REMOVED lines=28> */
[----:B0-----:R-:W4:Y:S01]  /*4d090*/  LDL.LU R8, [R1+0x8b0] ;  /* 0x0008b00001087983 */ /* 0x001f220000300800 */
[----:B------:R-:W4:Y:S02]  /*4d0a0*/  LDL.LU R9, [R1+0x8b4] ;  /* 0x0008b40001097983 */ /* 0x000f240000300800 */
[----:B------:R-:W4:Y:S02]  /*4d0b0*/  LDL.LU R10, [R1+0x8b8] ;  /* 0x0008b800010a7983 */ /* 0x000f240000300800 */
[----:B------:R-:W4:Y:S01]  /*4d0c0*/  LDL.LU R11, [R1+0x8bc] ;  /* 0x0008bc00010b7983 */ /* 0x000f220000300800 */
[C---:B--2---:R-:W-:Y:S01]  /*4d0d0*/  HMMA.16816.F32.BF16 R20, R24.reuse, R20, R12 ;  /* 0x000000141814723c */ /* 0x044fe2000004180c */
[----:B------:R-:W2:Y:S01]  /*4d0e0*/  LDL.LU.64 R14, [R1+0x26e8] ;  /* 0x0026e800010e7983 */ /* 0x000ea20000300a00 */
[----:B------:R-:W3:Y:S11]  /*4d0f0*/  LDL.LU.64 R12, [R1+0x26e0] ;  /* 0x0026e000010c7983 */ /* 0x000ef60000300a00 */
[----:B------:R-:W-:Y:S10]  /*4d100*/  @!UPT UIADD3 URZ, URZ, URZ, URZ ;  /* 0x0000003f3f3ff290 */ /* 0x000ff4000fffe03f */
[----:B------:R0:W-:Y:S01]  /*4d110*/  STL.64 [R1+0x360], R20 ;  /* 0x0003601401007387 */ /* 0x0001e20000100a00 */
[----:B------:R-:W-:Y:S03]  /*4d120*/  STL.64 [R1+0x368], R22 ;  /* 0x0003681601007387 */ /* 0x000fe60000100a00 */
[----:B0-----:R-:W5:Y:S01]  /*4d130*/  LDL.LU.64 R20, [R1+0x26d8] ;  /* 0x0026d80001147983 */ /* 0x001f620000300a00 */
[C---:B----4-:R-:W-:Y:S11]  /*4d140*/  HMMA.16816.F32.BF16 R8, R24.reuse, R4, R8 ;  /* 0x000000041808723c */ /* 0x050ff60000041808 */
[----:B------:R-:W-:Y:S11]  /*4d150*/  @!UPT UIADD3 URZ, URZ, URZ, URZ ;  /* 0x0000003f3f3ff290 */ /* 0x000ff6000fffe03f */
[----:B------:R-:W-:Y:S01]  /*4d160*/  @!UPT UIADD3 URZ, URZ, URZ, URZ ;  /* 0x0000003f3f3ff290 */ /* 0x000fe2000fffe03f */
[----:B------:R0:W-:Y:S01]  /*4d170*/  STL.64 [R1+0x350], R8 ;  /* 0x0003500801007387 */ /* 0x0001e20000100a00 */
[----:B------:R1:W-:Y:S01]  /*4d180*/  STL.64 [R1+0x358], R10 ;  /* 0x0003580a01007387 */ /* 0x0003e20000100a00 */
[----:B-----5:R-:W-:Y:S07]  /*4d190*/  HMMA.16816.F32.BF16 R4, R24, R20, R16 ;  /* 0x000000141804723c */ /* 0x020fee0000041810 */
[----:B--2---:R-:W-:Y:S02]  /*4d1a0*/  MOV R20, R14 ;  /* 0x0000000e00147202 */ /* 0x004fe40000000f00 */
[----:B------:R-:W-:Y:S01]  /*4d1b0*/  MOV R21, R0 ;  /* 0x0000000000157202 */ /* 0x000fe20000000f00 */
[----:B------:R-:W2:Y:S11]  /*4d1c0*/  LDL.LU R14, [R1+0x26d0] ;  /* 0x0026d000010e7983 */ /* 0x000eb60000300800 */
[----:B------:R-:W-:Y:S02]  /*4d1d0*/  @!UPT UIADD3 URZ, URZ, URZ, URZ ;  /* 0x0000003f3f3ff290 */ /* 0x000fe4000fffe03f */
[----:B------:R-:W-:Y:S01]  /*4d1e0*/  STL.64 [R1+0x340], R4 ;  /* 0x0003400401007387 */ /* 0x000fe20000100a00 */
[----:B------:R-:W-:Y:S02]  /*4d1f0*/  STL.64 [R1+0x348], R6 ;  /* 0x0003480601007387 */ /* 0x000fe40000100a00 */
[----:B------:R4:W-:Y:S02]  /*4d200*/  STL.64 [R1+0x2500], R20 ;  /* 0x0025001401007387 */ /* 0x0009e40000100a00 */
[----:B0-----:R-:W5:Y:S01]  /*4d210*/  LDL.LU R8, [R1+0x5d0] ;  /* 0x0005d00001087983 */ /* 0x001f620000300800 */
[----:B------:R-:W5:Y:S01]  /*4d220*/  LDL.LU R9, [R1+0x5d4] ;  /* 0x0005d40001097983 */ /* 0x000f620000300800 */
[----:B-1----:R-:W2:Y:S02]  /*4d230*/  LDL.LU R10, [R1+0x5d8] ;  /* 0x0005d800010a7983 */ /* 0x002ea40000300800 */
[----:B------:R-:W2:Y:S02]  /*4d240*/  LDL.LU R11, [R1+0x5dc] ;  /* 0x0005dc00010b7983 */ /* 0x000ea40000300800 */
[----:B----4-:R-:W-:Y:S01]  /*4d250*/  IMAD.MOV.U32 R20, RZ, RZ, R28 ;  /* 0x000000ffff147224 */ /* 0x010fe200078e001c */
[----:B------:R-:W-:Y:S01]  /*4d260*/  MOV R21, R2 ;  /* 0x0000000200157202 */ /* 0x000fe20000000f00 */
[----:B--2---:R-:W-:Y:S01]  /*4d270*/  STL.64 [R1+0x2510], R10 ;  /* 0x0025100a01007387 */ /* 0x004fe20000100a00 */
[----:B-----5:R0:W-:Y:S03]  /*4d280*/  STL.64 [R1+0x2508], R8 ;  /* 0x0025080801007387 */ /* 0x0201e60000100a00 */
[----:B------:R1:W-:Y:S01]  /*4d290*/  STL.64 [R1+0x2518], R20 ;  /* 0x0025181401007387 */ /* 0x0003e20000100a00 */
[----:B0-----:R-:W2:Y:S01]  /*4d2a0*/  LDL.LU R8, [R1+0x5e0] ;  /* 0x0005e00001087983 */ /* 0x001ea20000300800 */
[----:B------:R-:W2:Y:S02]  /*4d2b0*/  LDL.LU R9, [R1+0x5e4] ;  /* 0x0005e40001097983 */ /* 0x000ea40000300800 */
[----:B------:R-:W4:Y:S02]  /*4d2c0*/  LDL.LU R10, [R1+0x5e8] ;  /* 0x0005e800010a7983 */ /* 0x000f240000300800 */
[----:B------:R-:W4:Y:S01]  /*4d2d0*/  LDL.LU R11, [R1+0x5ec] ;  /* 0x0005ec00010b7983 */ /* 0x000f220000300800 */
[----:B-1----:R-:W-:Y:S01]  /*4d2e0*/  MOV R20, R29 ;  /* 0x0000001d00147202 */ /* 0x002fe20000000f00 */
[----:B------:R-:W-:Y:S01]  /*4d2f0*/  IMAD.MOV.U32 R21, RZ, RZ, R15 ;  /* 0x000000ffff157224 */ /* 0x000fe200078e000f */
[----:B----4-:R-:W-:Y:S01]  /*4d300*/  STL.64 [R1+0x2528], R10 ;  /* 0x0025280a01007387 */ /* 0x010fe20000100a00 */
[----:B--2---:R0:W-:Y:S03]  /*4d310*/  STL.64 [R1+0x2520], R8 ;  /* 0x0025200801007387 */ /* 0x0041e60000100a00 */
[----:B------:R1:W-:Y:S01]  /*4d320*/  STL.64 [R1+0x2530], R20 ;  /* 0x0025301401007387 */ /* 0x0003e20000100a00 */
[----:B0-----:R-:W2:Y:S01]  /*4d330*/  LDL.LU R8, [R1+0x5f0] ;  /* 0x0005f00001087983 */ /* 0x001ea20000300800 */
[----:B------:R-:W2:Y:S02]  /*4d340*/  LDL.LU R9, [R1+0x5f4] ;  /* 0x0005f40001097983 */ /* 0x000ea40000300800 */
[----:B------:R-:W4:Y:S02]  /*4d350*/  LDL.LU R10, [R1+0x5f8] ;  /* 0x0005f800010a7983 */ /* 0x000f240000300800 */
[----:B------:R-:W4:Y:S01]  /*4d360*/  LDL.LU R11, [R1+0x5fc] ;  /* 0x0005fc00010b7983 */ /* 0x000f220000300800 */
[----:B-1----:R-:W-:-:S02]  /*4d370*/  MOV R20, R14 ;  /* 0x0000000e00147202 */ /* 0x002fc40000000f00 */
[----:B------:R-:W-:Y:S01]  /*4d380*/  MOV R21, R3 ;  /* 0x0000000300157202 */ /* 0x000fe20000000f00 */
[----:B----4-:R-:W-:Y:S01]  /*4d390*/  STL.64 [R1+0x2540], R10 ;  /* 0x0025400a01007387 */ /* 0x010fe20000100a00 */
[----:B--2---:R-:W-:Y:S03]  /*4d3a0*/  STL.64 [R1+0x2538], R8 ;  /* 0x0025380801007387 */ /* 0x004fe60000100a00 */
[----:B------:R0:W-:Y:S02]  /*4d3b0*/  STL.64 [R1+0x2548], R20 ;  /* 0x0025481401007387 */ /* 0x0001e40000100a00 */
[----:B0-----:R-:W2:Y:S01]  /*4d3c0*/  LDL.LU R20, [R1+0x40] ;  /* 0x0000400001147983 */ /* 0x001ea20000300800 */
[----:B------:R-:W2:Y:S03]  /*4d3d0*/  LDL.LU R21, [R1+0x44] ;  /* 0x0000440001157983 */ /* 0x000ea60000300800 */
[----:B--2---:R0:W-:Y:S01]  /*4d3e0*/  STL.64 [R1+0x2560], R20 ;  /* 0x0025601401007387 */ /* 0x0041e20000100a00 */
[----:B------:R-:W2:Y:S02]  /*4d3f0*/  LDL.LU R8, [R1+0x600] ;  /* 0x0006000001087983 */ /* 0x000ea40000300800 */
[----:B------:R-:W2:Y:S02]  /*4d400*/  LDL.LU R9, [R1+0x604] ;  /* 0x0006040001097983 */ /* 0x000ea40000300800 */
[----:B------:R-:W4:Y:S01]  /*4d410*/  LDL.LU R10, [R1+0x608] ;  /* 0x00060800010a7983 */ /* 0x000f220000300800 */
[----:B------:R-:W4:Y:S04]  /*4d420*/  LDL.LU R11, [R1+0x60c] ;  /* 0x00060c00010b7983 */ /* 0x000f280000300800 */
        /* <DEDUP_REMOVED lines=110> */
[----:B-----5:R0:W-:Y:S01]  /*4db10*/  STL.64 [R1+0x26c8], R20 ;  /* 0x0026c81401007387 */ /* 0x0201e20000100a00 */
[----:B------:R-:W5:Y:S02]  /*4db20*/  LDL.LU R4, [R1+0x140] ;  /* 0x0001400001047983 */ /* 0x000f640000300800 */
[----:B------:R-:W5:Y:S01]  /*4db30*/  LDL.LU R5, [R1+0x144] ;  /* 0x0001440001057983 */ /* 0x000f620000300800 */
[----:B0-----:R-:W5:Y:S01]  /*4db40*/  LDL.LU R20, [R1+0x890] ;  /* 0x0008900001147983 */ /* 0x001f620000300800 */
[----:B------:R-:W5:Y:S02]  /*4db50*/  LDL.LU R21, [R1+0x894] ;  /* 0x0008940001157983 */ /* 0x000f640000300800 */
[----:B------:R-:W5:Y:S02]  /*4db60*/  LDL.LU R22, [R1+0x898] ;  /* 0x0008980001167983 */ /* 0x000f640000300800 */
[----:B------:R-:W5:Y:S01]  /*4db70*/  LDL.LU R23, [R1+0x89c] ;  /* 0x00089c0001177983 */ /* 0x000f620000300800 */
        /* <DEDUP_REMOVED lines=23> */
[----:B------:R-:W4:Y:S01]  /*4dcf0*/  LDL.LU R11, [R1+0x82c] ;  /* 0x00082c00010b7983 */ /* 0x000f220000300800 */
[C---:B-----5:R-:W-:Y:S01]  /*4dd00*/  HMMA.16816.F32.BF16 R4, R24.reuse, R4, R20 ;  /* 0x000000041804723c */ /* 0x060fe20000041814 */
[----:B----4-:R-:W-:Y:S01]  /*4dd10*/  STL.64 [R1+0x26c0], R10 ;  /* 0x0026c00a01007387 */ /* 0x010fe20000100a00 */
[----:B--2---:R0:W-:Y:S03]  /*4dd20*/  STL.64 [R1+0x26b8], R8 ;  /* 0x0026b80801007387 */ /* 0x0041e60000100a00 */
[----:B0-----:R-:W2:Y:S01]  /*4dd30*/  LDL.LU R8, [R1+0x880] ;  /* 0x0008800001087983 */ /* 0x001ea20000300800 */
[----:B------:R-:W2:Y:S02]  /*4dd40*/  LDL.LU R9, [R1+0x884] ;  /* 0x0008840001097983 */ /* 0x000ea40000300800 */
[----:B------:R-:W2:Y:S02]  /*4dd50*/  LDL.LU R10, [R1+0x888] ;  /* 0x00088800010a7983 */ /* 0x000ea40000300800 */
[----:B------:R-:W2:Y:S01]  /*4dd60*/  LDL.LU R11, [R1+0x88c] ;  /* 0x00088c00010b7983 */ /* 0x000ea20000300800 */
[----:B------:R-:W4:Y:S01]  /*4dd70*/  LDL.LU R16, [R1+0x5c0] ;  /* 0x0005c00001107983 */ /* 0x000f220000300800 */
[----:B------:R-:W4:Y:S02]  /*4dd80*/  LDL.LU R17, [R1+0x5c4] ;  /* 0x0005c40001117983 */ /* 0x000f240000300800 */
[----:B------:R-:W4:Y:S02]  /*4dd90*/  LDL.LU R18, [R1+0x5c8] ;  /* 0x0005c80001127983 */ /* 0x000f240000300800 */
[----:B------:R-:W4:Y:S01]  /*4dda0*/  LDL.LU R19, [R1+0x5cc] ;  /* 0x0005cc0001137983 */ /* 0x000f220000300800 */
[----:B------:R-:W5:Y:S01]  /*4ddb0*/  LDL R15, [R1+0x980] ;  /* 0x00098000010f7983 */ /* 0x000f620000100800 */
[----:B------:R-:W2:Y:S05]  /*4ddc0*/  LDL.LU.64 R20, [R1+0x26c8] ;  /* 0x0026c80001147983 */ /* 0x000eaa0000300a00 */
[----:B------:R0:W-:Y:S02]  /*4ddd0*/  STL.64 [R1+0x330], R4 ;  /* 0x0003300401007387 */ /* 0x0001e40000100a00 */
[----:B------:R1:W-:Y:S01]  /*4dde0*/  STL.64 [R1+0x338], R6 ;  /* 0x0003380601007387 */ /* 0x0003e20000100a00 */
        /* <DEDUP_REMOVED lines=10> */
[----:B0-----:R-:W2:Y:S01]  /*4de90*/  LDL.LU.64 R20, [R1+0x26b0] ;  /* 0x0026b00001147983 */ /* 0x001ea20000300a00 */
[----:B------:R-:W5:Y:S01]  /*4dea0*/  LDL.LU R2, [R1+0xa00] ;  /* 0x000a000001027983 */ /* 0x000f620000300800 */
        /* <DEDUP_REMOVED lines=143> */
[----:B--2---:R0:W-:Y:S02]  /*4e7a0*/  STL.64 [R1+0x23e8], R22 ;  /* 0x0023e81601007387 */ /* 0x0041e40000100a00 */
[----:B------:R-:W2:Y:S01]  /*4e7b0*/  LDL.LU R20, [R1+0x590] ;  /* 0x0005900001147983 */ /* 0x000ea20000300800 */
[----:B------:R-:W2:Y:S04]  /*4e7c0*/  LDL.LU R21, [R1+0x594] ;  /* 0x0005940001157983 */ /* 0x000ea80000300800 */
[----:B0-----:R-:W2:Y:S01]  /*4e7d0*/  LDL.LU R22, [R1+0x598] ;  /* 0x0005980001167983 */ /* 0x001ea20000300800 */
[----:B------:R-:W2:Y:S01]  /*4e7e0*/  LDL.LU R23, [R1+0x59c] ;  /* 0x00059c0001177983 */ /* 0x000ea20000300800 */
[C---:B---3--:R-:W-:Y:S11]  /*4e7f0*/  HMMA.16816.F32.BF16 R4, R24.reuse, R16, R4 ;  /* 0x000000101804723c */ /* 0x048ff60000041804 */
[----:B------:R-:W-:Y:S11]  /*4e800*/  @!UPT UIADD3 URZ, URZ, URZ, URZ ;  /* 0x0000003f3f3ff290 */ /* 0x000ff6000fffe03f */
[----:B------:R-:W-:Y:S01]  /*4e810*/  @!UPT UIADD3 URZ, URZ, URZ, URZ ;  /* 0x0000003f3f3ff290 */ /* 0x000fe2000fffe03f */
[----:B------:R-:W-:Y:S01]  /*4e820*/  STL.64 [R1+0x1d0], R4 ;  /* 0x0001d00401007387 */ /* 0x000fe20000100a00 */
[----:B------:R0:W-:Y:S03]  /*4e830*/  STL.64 [R1+0x1d8], R6 ;  /* 0x0001d80601007387 */ /* 0x0001e60000100a00 */
[----:B0-----:R-:W3:Y:S01]  /*4e840*/  LDL.LU R6, [R1+0x24d0] ;  /* 0x0024d00001067983 */ /* 0x001ee20000300800 */
[----:B------:R-:W3:Y:S02]  /*4e850*/  LDL.LU.64 R4, [R1+0x24c8] ;  /* 0x0024c80001047983 */ /* 0x000ee40000300a00 */
[----:B----4-:R0:W-:Y:S02]  /*4e860*/  STL.64 [R1+0x23d0], R18 ;  /* 0x0023d01201007387 */ /* 0x0101e40000100a00 */
[----:B------:R-:W4:Y:S01]  /*4e870*/  LDL.LU R16, [R1+0x5a0] ;  /* 0x0005a00001107983 */ /* 0x000f220000300800 */
[----:B------:R-:W4:Y:S04]  /*4e880*/  LDL.LU R17, [R1+0x5a4] ;  /* 0x0005a40001117983 */ /* 0x000f280000300800 */
[----:B0-----:R-:W4:Y:S01]  /*4e890*/  LDL.LU R18, [R1+0x5a8] ;  /* 0x0005a80001127983 */ /* 0x001f220000300800 */
[----:B------:R-:W4:Y:S02]  /*4e8a0*/  LDL.LU R19, [R1+0x5ac] ;  /* 0x0005ac0001137983 */ /* 0x000f240000300800 */
[----:B-----5:R-:W-:Y:S01]  /*4e8b0*/  FFMA R0, R2, c[0x0][0x188], -R15 ;  /* 0x0000620002007a23 */ /* 0x020fe2000000080f */
[----:B--2---:R-:W-:Y:S03]  /*4e8c0*/  HMMA.16816.F32.BF16 R8, R24, R8, R20 ;  /* 0x000000081808723c */ /* 0x004fe60000041814 */
[----:B------:R-:W-:-:S02]  /*4e8d0*/  FMUL R2, R0, 1.4426950216293334961 ;  /* 0x3fb8aa3b00027820 */ /* 0x000fc40000400000 */
[--C-:B------:R-:W-:Y:S02]  /*4e8e0*/  FFMA R0, R29, c[0x0][0x188], -R15.reuse ;  /* 0x000062001d007a23 */ /* 0x100fe4000000080f */
[----:B------:R0:W1:Y:S02]  /*4e8f0*/  MUFU.EX2 R29, R2 ;  /* 0x00000002001d7308 */ /* 0x0000640000000800 */
[----:B0-----:R-:W-:Y:S02]  /*4e900*/  FMUL R2, R0, 1.4426950216293334961 ;  /* 0x3fb8aa3b00027820 */ /* 0x001fe40000400000 */
[----:B------:R-:W-:-:S04]  /*4e910*/  FFMA R0, R28, c[0x0][0x188], -R15 ;  /* 0x000062001c007a23 */ /* 0x000fc8000000080f */
[----:B------:R-:W0:Y:S01]  /*4e920*/  MUFU.EX2 R28, R2 ;  /* 0x00000002001c7308 */ /* 0x000e220000000800 */
[----:B----4-:R-:W-:Y:S11]  /*4e930*/  HMMA.16816.F32.BF16 R16, R24, R12, R16 ;  /* 0x0000000c1810723c */ /* 0x010ff60000041810 */
[----:B------:R-:W-:Y:S11]  /*4e940*/  @!UPT UIADD3 URZ, URZ, URZ, URZ ;  /* 0x0000003f3f3ff290 */ /* 0x000ff6000fffe03f */
[----:B------:R-:W-:Y:S02]  /*4e950*/  @!UPT UIADD3 URZ, URZ, URZ, URZ ;  /* 0x0000003f3f3ff290 */ /* 0x000fe4000fffe03f */
[----:B------:R-:W-:Y:S01]  /*4e960*/  IMAD.MOV.U32 R3, RZ, RZ, R19 ;  /* 0x000000ffff037224 */ /* 0x000fe200078e0013 */
[----:B------:R2:W-:Y:S01]  /*4e970*/  STL.64 [R1+0x5a0], R16 ;  /* 0x0005a01001007387 */ /* 0x0005e20000100a00 */
[----:B------:R4:W-:Y:S03]  /*4e980*/  STL [R1+0x5a8], R18 ;  /* 0x0005a81201007387 */ /* 0x0009e60000100800 */
[----:B------:R-:W-:Y:S01]  /*4e990*/  STL [R1+0x20e8], R3 ;  /* 0x0020e80301007387 */ /* 0x000fe20000100800 */
[----:B------:R-:W-:Y:S02]  /*4e9a0*/  STL.64 [R1+0x590], R8 ;  /* 0x0005900801007387 */ /* 0x000fe40000100a00 */
[----:B------:R-:W-:Y:S02]  /*4e9b0*/  STL.64 [R1+0x598], R10 ;  /* 0x0005980a01007387 */ /* 0x000fe40000100a00 */
[----:B-1----:R-:W-:Y:S01]  /*4e9c0*/  STL [R1+0x9bc], R29 ;  /* 0x0009bc1d01007387 */ /* 0x002fe20000100800 */
[----:B0-----:R-:W-:Y:S04]  /*4e9d0*/  STL [R1+0x9c4], R28 ;  /* 0x0009c41c01007387 */ /* 0x001fe80000100800 */
[----:B--2---:R-:W2:Y:S01]  /*4e9e0*/  LDL.LU R16, [R1+0x540] ;  /* 0x0005400001107983 */ /* 0x004ea20000300800 */
[----:B------:R-:W2:Y:S02]  /*4e9f0*/  LDL.LU R17, [R1+0x544] ;  /* 0x0005440001117983 */ /* 0x000ea40000300800 */
[----:B----4-:R-:W4:Y:S02]  /*4ea00*/  LDL.LU R18, [R1+0x548] ;  /* 0x0005480001127983 */ /* 0x010f240000300800 */
[----:B------:R-:W4:Y:S01]  /*4ea10*/  LDL.LU R19, [R1+0x54c] ;  /* 0x00054c0001137983 */ /* 0x000f220000300800 */
[----:B------:R-:W5:Y:S01]  /*4ea20*/  LDL.LU R13, [R1+0xa08] ;  /* 0x000a0800010d7983 */ /* 0x000f620000300800 */
[----:B------:R-:W5:Y:S02]  /*4ea30*/  LDL R7, [R1+0x984] ;  /* 0x0009840001077983 */ /* 0x000f640000100800 */
[----:B------:R-:W-:-:S02]  /*4ea40*/  FMUL R2, R0, 1.4426950216293334961 ;  /* 0x3fb8aa3b00027820 */ /* 0x000fc40000400000 */
[----:B------:R-:W-:Y:S01]  /*4ea50*/  FFMA R0, R14, c[0x0][0x188], -R15 ;  /* 0x000062000e007a23 */ /* 0x000fe2000000080f */
[----:B----4-:R-:W-:Y:S01]  /*4ea60*/  STL.64 [R1+0x2488], R18 ;  /* 0x0024881201007387 */ /* 0x010fe20000100a00 */
[----:B--2---:R-:W-:Y:S02]  /*4ea70*/  STL.64 [R1+0x2480], R16 ;  /* 0x0024801001007387 */ /* 0x004fe40000100a00 */
[----:B------:R-:W2:Y:S02]  /*4ea80*/  LDL R14, [R1+0x178] ;  /* 0x00017800010e7983 */ /* 0x000ea40000100800 */
[----:B------:R-:W2:Y:S01]  /*4ea90*/  LDL R15, [R1+0x17c] ;  /* 0x00017c00010f7983 */ /* 0x000ea20000100800 */
[----:B------:R-:W4:Y:S04]  /*4eaa0*/  LDL.LU R20, [R1+0xa0c] ;  /* 0x000a0c0001147983 */ /* 0x000f280000300800 */
[----:B--2---:R0:W-:Y:S04]  /*4eab0*/  STL.64 [R1+0x2490], R14 ;  /* 0x0024900e01007387 */ /* 0x0041e80000100a00 */
[----:B0-----:R-:W2:Y:S04]  /*4eac0*/  LDL R14, [R1+0x198] ;  /* 0x00019800010e7983 */ /* 0x001ea80000100800 */
[----:B------:R-:W2:Y:S01]  /*4ead0*/  LDL R15, [R1+0x19c] ;  /* 0x00019c00010f7983 */ /* 0x000ea20000100800 */
[----:B------:R-:W2:Y:S02]  /*4eae0*/  LDL.LU R21, [R1+0x9f8] ;  /* 0x0009f80001157983 */ /* 0x000ea40000300800 */
[----:B------:R-:W2:Y:S02]  /*4eaf0*/  LDL.LU R3, [R1+0x9fc] ;  /* 0x0009fc0001037983 */ /* 0x000ea40000300800 */
[----:B------:R-:W2:Y:S01]  /*4eb00*/  LDL.LU R8, [R1+0x580] ;  /* 0x0005800001087983 */ /* 0x000ea20000300800 */
[----:B------:R-:W2:Y:S01]  /*4eb10*/  LDL.LU R9, [R1+0x584] ;  /* 0x0005840001097983 */ /* 0x000ea20000300800 */
[----:B------:R-:W2:Y:S02]  /*4eb20*/  LDL.LU R10, [R1+0x588] ;  /* 0x00058800010a7983 */ /* 0x000ea40000300800 */
[----:B------:R-:W2:Y:S01]  /*4eb30*/  LDL.LU R11, [R1+0x58c] ;  /* 0x00058c00010b7983 */ /* 0x000ea20000300800 */
[----:B------:R0:W1:Y:S01]  /*4eb40*/  MUFU.EX2 R12, R2 ;  /* 0x00000002000c7308 */ /* 0x0000620000000800 */
[----:B--2---:R-:W-:Y:S01]  /*4eb50*/  STL.64 [R1+0x24b8], R10 ;  /* 0x0024b80a01007387 */ /* 0x004fe20000100a00 */
[----:B------:R2:W-:Y:S03]  /*4eb60*/  STL.64 [R1+0x24b0], R8 ;  /* 0x0024b00801007387 */ /* 0x0005e60000100a00 */
[----:B--2---:R-:W3:Y:S01]  /*4eb70*/  LDL.LU R8, [R1+0x1b0] ;  /* 0x0001b00001087983 */ /* 0x004ee20000300800 */
[----:B------:R-:W3:Y:S02]  /*4eb80*/  LDL.LU R9, [R1+0x1b4] ;  /* 0x0001b40001097983 */ /* 0x000ee40000300800 */
[----:B------:R-:W3:Y:S02]  /*4eb90*/  LDL.LU R10, [R1+0x1b8] ;  /* 0x0001b800010a7983 */ /* 0x000ee40000300800 */
[----:B------:R-:W3:Y:S01]  /*4eba0*/  LDL.LU R11, [R1+0x1bc] ;  /* 0x0001bc00010b7983 */ /* 0x000ee20000300800 */
[----:B------:R2:W-:Y:S04]  /*4ebb0*/  STL.64 [R1+0x24a0], R14 ;  /* 0x0024a00e01007387 */ /* 0x0005e80000100a00 */
[----:B--2---:R-:W2:Y:S01]  /*4ebc0*/  LDL.LU.64 R14, [R1+0x1a8] ;  /* 0x0001a800010e7983 */ /* 0x004ea20000300a00 */
[----:B------:R-:W2:Y:S02]  /*4ebd0*/  LDL.LU.64 R18, [R1+0x188] ;  /* 0x0001880001127983 */ /* 0x000ea40000300a00 */
[----:B0-----:R-:W-:-:S02]  /*4ebe0*/  FMUL R2, R0, 1.4426950216293334961 ;  /* 0x3fb8aa3b00027820 */ /* 0x001fc40000400000 */
[--C-:B-----5:R-:W-:Y:S02]  /*4ebf0*/  FFMA R0, R13, c[0x0][0x188], -R7.reuse ;  /* 0x000062000d007a23 */ /* 0x120fe40000000807 */
[----:B------:R0:W5:Y:S02]  /*4ec00*/  MUFU.EX2 R13, R2 ;  /* 0x00000002000d7308 */ /* 0x0001640000000800 */
[----:B0-----:R-:W-:Y:S02]  /*4ec10*/  FMUL R2, R0, 1.4426950216293334961 ;  /* 0x3fb8aa3b00027820 */ /* 0x001fe40000400000 */
[----:B----4-:R-:W-:-:S04]  /*4ec20*/  FFMA R0, R20, c[0x0][0x188], -R7 ;  /* 0x0000620014007a23 */ /* 0x010fc80000000807 */
[----:B------:R0:W4:Y:S02]  /*4ec30*/  MUFU.EX2 R20, R2 ;  /* 0x0000000200147308 */ /* 0x0001240000000800 */
[----:B0-----:R-:W-:Y:S02]  /*4ec40*/  FMUL R2, R0, 1.4426950216293334961 ;  /* 0x3fb8aa3b00027820 */ /* 0x001fe40000400000 */
[----:B------:R-:W-:-:S04]  /*4ec50*/  FFMA R0, R21, c[0x0][0x188], -R7 ;  /* 0x0000620015007a23 */ /* 0x000fc80000000807 */
[----:B------:R0:W1:Y:S02]  /*4ec60*/  MUFU.EX2 R21, R2 ;  /* 0x0000000200157308 */ /* 0x0000640000000800 */
[----:B0-----:R-:W-:Y:S01]  /*4ec70*/  FMUL R2, R0, 1.4426950216293334961 ;  /* 0x3fb8aa3b00027820 */ /* 0x001fe20000400000 */
[----:B--2---:R0:W-:Y:S01]  /*4ec80*/  STL.64 [R1+0x2498], R18 ;  /* 0x0024981201007387 */ /* 0x0041e20000100a00 */
[----:B------:R-:W2:Y:S02]  /*4ec90*/  LDL.LU R16, [R1+0x570] ;  /* 0x0005700001107983 */ /* 0x000ea40000300800 */
[----:B------:R-:W2:Y:S01]  /*4eca0*/  LDL.LU R17, [R1+0x574] ;  /* 0x0005740001117983 */ /* 0x000ea20000300800 */
[----:B0-----:R-:W2:Y:S01]  /*4ecb0*/  LDL.LU R18, [R1+0x578] ;  /* 0x0005780001127983 */ /* 0x001ea20000300800 */
[----:B------:R-:W2:Y:S02]  /*4ecc0*/  LDL.LU R19, [R1+0x57c] ;  /* 0x00057c0001137983 */ /* 0x000ea40000300800 */
[----:B------:R-:W2:Y:S02]  /*4ecd0*/  LDL.LU.64 R22, [R1+0x168] ;  /* 0x0001680001167983 */ /* 0x000ea40000300a00 */
[----:B-1----:R-:W-:Y:S01]  /*4ece0*/  STL [R1+0x9c8], R12 ;  /* 0x0009c80c01007387 */ /* 0x002fe20000100800 */
[----:B-----5:R-:W-:Y:S01]  /*4ecf0*/  STL [R1+0x9cc], R13 ;  /* 0x0009cc0d01007387 */ /* 0x020fe20000100800 */
[----:B------:R-:W5:Y:S02]  /*4ed00*/  LDL.LU R7, [R1+0x24c0] ;  /* 0x0024c00001077983 */ /* 0x000f640000300800 */
[----:B----4-:R-:W-:Y:S02]  /*4ed10*/  STL [R1+0x9b0], R20 ;  /* 0x0009b01401007387 */ /* 0x010fe40000100800 */
[----:B------:R-:W4:Y:S01]  /*4ed20*/  LDL R0, [R1+0x984] ;  /* 0x0009840001007983 */ /* 0x000f220000100800 */
[----:B------:R-:W-:Y:S01]  /*4ed30*/  STL [R1+0x9b4], R21 ;  /* 0x0009b41501007387 */ /* 0x000fe20000100800 */
[----:B---3--:R-:W-:Y:S01]  /*4ed40*/  HMMA.16816.F32.BF16 R24, R24, R4, R8 ;  /* 0x000000041818723c */ /* 0x008fe20000041808 */
[----:B------:R-:W3:Y:S02]  /*4ed50*/  LDL.LU.64 R10, [R1+0x24b8] ;  /* 0x0024b800010a7983 */ /* 0x000ee40000300a00 */
[----:B------:R-:W3:Y:S01]  /*4ed60*/  LDL.LU.64 R8, [R1+0x24b0] ;  /* 0x0024b00001087983 */ /* 0x000ee20000300a00 */
[----:B------:R-:W0:Y:S02]  /*4ed70*/  MUFU.EX2 R2, R2 ;  /* 0x0000000200027308 */ /* 0x000e240000000800 */
[----:B0-----:R-:W-:Y:S01]  /*4ed80*/  STL [R1+0x9b8], R2 ;  /* 0x0009b80201007387 */ /* 0x001fe20000100800 */
[----:B----4-:R-:W-:-:S04]  /*4ed90*/  FFMA R0, R3, c[0x0][0x188], -R0 ;  /* 0x0000620003007a23 */ /* 0x010fc80000000800 */
[----:B------:R-:W-:-:S04]  /*4eda0*/  FMUL R0, R0, 1.4426950216293334961 ;  /* 0x3fb8aa3b00007820 */ /* 0x000fc80000400000 */
[----:B------:R-:W0:Y:S01]  /*4edb0*/  MUFU.EX2 R3, R0 ;  /* 0x0000000000037308 */ /* 0x000e220000000800 */
[----:B-----5:R-:W-:Y:S07]  /*4edc0*/  STL.64 [R1+0x2358], R6 ;  /* 0x0023580601007387 */ /* 0x020fee0000100a00 */
[----:B------:R1:W-:Y:S02]  /*4edd0*/  STL.64 [R1+0x1b0], R24 ;  /* 0x0001b01801007387 */ /* 0x0003e40000100a00 */
[----:B------:R4:W-:Y:S01]  /*4ede0*/  STL.64 [R1+0x1b8], R26 ;  /* 0x0001b81a01007387 */ /* 0x0009e20000100a00 */
[----:B-1----:R-:W-:-:S02]  /*4edf0*/  F2FP.BF16.PACK_AB R24, R28, R29 ;  /* 0x0000001d1c18723e */ /* 0x002fc400000010ff */
[----:B------:R-:W-:Y:S02]  /*4ee00*/  F2FP.BF16.PACK_AB R25, R21, R20 ;  /* 0x000000141519723e */ /* 0x000fe400000010ff */
[----:B----4-:R-:W-:Y:S02]  /*4ee10*/  F2FP.BF16.PACK_AB R26, R13, R12 ;  /* 0x0000000c0d1a723e */ /* 0x010fe400000010ff */
[----:B0-----:R-:W-:-:S07]  /*4ee20*/  F2FP.BF16.PACK_AB R27, R3, R2 ;  /* 0x00000002031b723e */ /* 0x001fce00000010ff */
[C---:B---3--:R-:W-:Y:S01]  /*4ee30*/  HMMA.16816.F32.BF16 R8, R24.reuse, R14, R8 ;  /* 0x0000000e1808723c */ /* 0x048fe20000041808 */
[----:B------:R-:W-:Y:S01]  /*4ee40*/  STL [R1+0x9c0], R3 ;  /* 0x0009c00301007387 */ /* 0x000fe20000100800 */
[----:B------:R-:W3:Y:S02]  /*4ee50*/  LDL.LU R4, [R1+0x550] ;  /* 0x0005500001047983 */ /* 0x000ee40000300800 */
[----:B------:R-:W3:Y:S02]  /*4ee60*/  LDL.LU R5, [R1+0x554] ;  /* 0x0005540001057983 */ /* 0x000ee40000300800 */
[----:B------:R-:W3:Y:S01]  /*4ee70*/  LDL.LU R6, [R1+0x558] ;  /* 0x0005580001067983 */ /* 0x000ee20000300800 */
[----:B------:R-:W3:Y:S01]  /*4ee80*/  LDL.LU R7, [R1+0x55c] ;  /* 0x00055c0001077983 */ /* 0x000ee20000300800 */
[----:B------:R-:W4:Y:S02]  /*4ee90*/  LDL.LU R28, [R1+0x24ac] ;  /* 0x0024ac00011c7983 */ /* 0x000f240000300800 */
[----:B------:R-:W5:Y:S11]  /*4eea0*/  LDL.LU R29, [R1+0x24a8] ;  /* 0x0024a800011d7983 */ /* 0x000f760000300800 */
[----:B------:R-:W-:Y:S02]  /*4eeb0*/  @!UPT UIADD3 URZ, URZ, URZ, URZ ;  /* 0x0000003f3f3ff290 */ /* 0x000fe4000fffe03f */
        /* <DEDUP_REMOVED lines=12> */
[----:B------:R-:W3:Y:S11]  /*4ef80*/  LDL.LU.64 R18, [R1+0x2498] ;  /* 0x0024980001127983 */ /* 0x000ef60000300a00 */
[----:B------:R-:W-:Y:S10]  /*4ef90*/  @!UPT UIADD3 URZ, URZ, URZ, URZ ;  /* 0x0000003f3f3ff290 */ /* 0x000ff4000fffe03f */
[----:B------:R-:W-:Y:S01]  /*4efa0*/  STL.64 [R1+0x790], R12 ;  /* 0x0007900c01007387 */ /* 0x000fe20000100a00 */
[----:B------:R0:W-:Y:S03]  /*4efb0*/  STL.64 [R1+0x798], R14 ;  /* 0x0007980e01007387 */ /* 0x0001e60000100a00 */
[----:B0-----:R-:W2:Y:S01]  /*4efc0*/  LDL.LU.64 R14, [R1+0x2490] ;  /* 0x00249000010e7983 */ /* 0x001ea20000300a00 */
[C---:B---3--:R-:W-:Y:S11]  /*4efd0*/  HMMA.16816.F32.BF16 R8, R24.reuse, R18, R8 ;  /* 0x000000121808723c */ /* 0x048ff60000041808 */
[----:B------:R-:W-:Y:S11]  /*4efe0*/  @!UPT UIADD3 URZ, URZ, URZ, URZ ;  /* 0x0000003f3f3ff290 */ /* 0x000ff6000fffe03f */
[----:B------:R-:W-:Y:S01]  /*4eff0*/  @!UPT UIADD3 URZ, URZ, URZ, URZ ;  /* 0x0000003f3f3ff290 */ /* 0x000fe2000fffe03f */
[----:B------:R-:W-:Y:S01]  /*4f000*/  STL.64 [R1+0x780], R8 ;  /* 0x0007800801007387 */ /* 0x000fe20000100a00 */
[----:B------:R0:W-:Y:S02]  /*4f010*/  STL.64 [R1+0x788], R10 ;  /* 0x0007880a01007387 */ /* 0x0001e40000100a00 */
[----:B0-----:R-:W-:Y:S01]  /*4f020*/  IMAD.MOV.U32 R11, RZ, RZ, R18 ;  /* 0x000000ffff0b7224 */ /* 0x001fe200078e0012 */
[----:B------:R-:W-:Y:S02]  /*4f030*/  MOV R10, R19 ;  /* 0x00000013000a7202 */ /* 0x000fe40000000f00 */
[----:B------:R-:W3:Y:S01]  /*4f040*/  LDL.LU.64 R18, [R1+0x2488] ;  /* 0x0024880001127983 */ /* 0x000ee20000300a00 */
[----:B------:R-:W3:Y:S01]  /*4f050*/  LDL.LU.64 R16, [R1+0x2480] ;  /* 0x0024800001107983 */ /* 0x000ee20000300a00 */
[C---:B--2---:R-:W-:Y:S01]  /*4f060*/  HMMA.16816.F32.BF16 R12, R24.reuse, R14, R4 ;  /* 0x0000000e180c723c */ /* 0x044fe20000041804 */
[----:B------:R-:W-:Y:S01]  /*4f070*/  STL [R1+0x228c], R10 ;  /* 0x00228c0a01007387 */ /* 0x000fe20000100800 */
[----:B------:R-:W-:Y:S11]  /*4f080*/  STL [R1+0x2288], R11 ;  /* 0x0022880b01007387 */ /* 0x000ff60000100800 */
[----:B------:R-:W-:Y:S10]  /*4f090*/  @!UPT UIADD3 URZ, URZ, URZ, URZ ;  /* 0x0000003f3f3ff290 */ /* 0x000ff4000fffe03f */
[----:B------:R0:W-:Y:S01]  /*4f0a0*/  STL.64 [R1+0x770], R12 ;  /* 0x0007700c01007387 */ /* 0x0001e20000100a00 */
[----:B------:R1:W-:Y:S01]  /*4f0b0*/  STL.64 [R1+0x778], R14 ;  /* 0x0007780e01007387 */ /* 0x0003e20000100a00 */
[----:B---3--:R-:W-:Y:S11]  /*4f0c0*/  HMMA.16816.F32.BF16 R4, R24, R22, R16 ;  /* 0x000000161804723c */ /* 0x008ff60000041810 */
[----:B------:R-:W-:Y:S11]  /*4f0d0*/  @!UPT UIADD3 URZ, URZ, URZ, URZ ;  /* 0x0000003f3f3ff290 */ /* 0x000ff6000fffe03f */
[----:B------:R-:W-:Y:S01]  /*4f0e0*/  @!UPT UIADD3 URZ, URZ, URZ, URZ ;  /* 0x0000003f3f3ff290 */ /* 0x000fe2000fffe03f */
[----:B------:R-:W-:Y:S01]  /*4f0f0*/  STL.64 [R1+0x760], R4 ;  /* 0x0007600401007387 */ /* 0x000fe20000100a00 */
[----:B------:R-:W-:Y:S02]  /*4f100*/  STL.64 [R1+0x768], R6 ;  /* 0x0007680601007387 */ /* 0x000fe40000100a00 */
[----:B0-----:R-:W2:Y:S02]  /*4f110*/  LDL.LU R12, [R1+0x4a0] ;  /* 0x0004a000010c7983 */ /* 0x001ea40000300800 */
[----:B------:R-:W2:Y:S01]  /*4f120*/  LDL.LU R13, [R1+0x4a4] ;  /* 0x0004a400010d7983 */ /* 0x000ea20000300800 */
[----:B-1----:R-:W3:Y:S01]  /*4f130*/  LDL.LU R14, [R1+0x4a8] ;  /* 0x0004a800010e7983 */ /* 0x002ee20000300800 */
[----:B------:R-:W3:Y:S03]  /*4f140*/  LDL.LU R15, [R1+0x4ac] ;  /* 0x0004ac00010f7983 */ /* 0x000ee60000300800 */
[----:B---3--:R-:W-:Y:S01]  /*4f150*/  STL.64 [R1+0x23f8], R14 ;  /* 0x0023f80e01007387 */ /* 0x008fe20000100a00 */
[----:B--2---:R0:W-:Y:S03]  /*4f160*/  STL.64 [R1+0x23f0], R12 ;  /* 0x0023f00c01007387 */ /* 0x0041e60000100a00 */
[----:B0-----:R-:W2:Y:S01]  /*4f170*/  LDL.LU R12, [R1+0x4b0] ;  /* 0x0004b000010c7983 */ /* 0x001ea20000300800 */
[----:B------:R-:W2:Y:S02]  /*4f180*/  LDL.LU R13, [R1+0x4b4] ;  /* 0x0004b400010d7983 */ /* 0x000ea40000300800 */
[----:B------:R-:W3:Y:S02]  /*4f190*/  LDL.LU R14, [R1+0x4b8] ;  /* 0x0004b800010e7983 */ /* 0x000ee40000300800 */
[----:B------:R-:W3:Y:S02]  /*4f1a0*/  LDL.LU R15, [R1+0x4bc] ;  /* 0x0004bc00010f7983 */ /* 0x000ee40000300800 */
[----:B---3--:R0:W-:Y:S01]  /*4f1b0*/  STL.64 [R1+0x2408], R14 ;  /* 0x0024080e01007387 */ /* 0x0081e20000100a00 */
[----:B--2---:R-:W-:Y:S03]  /*4f1c0*/  STL.64 [R1+0x2400], R12 ;  /* 0x0024000c01007387 */ /* 0x004fe60000100a00 */
        /* <DEDUP_REMOVED lines=15> */
[----:B0-----:R-:W2:Y:S01]  /*4f2c0*/  LDL.LU.64 R14, [R1+0x148] ;  /* 0x00014800010e7983 */ /* 0x001ea20000300a00 */
[----:B------:R-:W-:Y:S01]  /*4f2d0*/  MOV R10, R22 ;  /* 0x00000016000a7202 */ /* 0x000fe20000000f00 */
[----:B------:R-:W-:-:S02]  /*4f2e0*/  IMAD.MOV.U32 R11, RZ, RZ, R23 ;  /* 0x000000ffff0b7224 */ /* 0x000fc400078e0017 */
[----:B--2---:R0:W-:Y:S04]  /*4f2f0*/  STL.64 [R1+0x2468], R14 ;  /* 0x0024680e01007387 */ /* 0x0041e80000100a00 */
[----:B0-----:R-:W2:Y:S04]  /*4f300*/  LDL R14, [R1+0x158] ;  /* 0x00015800010e7983 */ /* 0x001ea80000100800 */
[----:B------:R-:W2:Y:S01]  /*4f310*/  LDL R15, [R1+0x15c] ;  /* 0x00015c00010f7983 */ /* 0x000ea20000100800 */
[----:B------:R-:W3:Y:S03]  /*4f320*/  LDL.LU.64 R22, [R1+0xc8] ;  /* 0x0000c80001167983 */ /* 0x000ee60000300a00 */
        /* <DEDUP_REMOVED lines=27> */
[----:B------:R-:W3:Y:S01]  /*4f4e0*/  LDL.64 R18, [R1+0xb8] ;  /* 0x0000b80001127983 */ /* 0x000ee20000100a00 */
        /* <DEDUP_REMOVED lines=70> */
[----:B------:R-:W2:Y:S11]  /*4f950*/  LDL.LU.64 R22, [R1+0x2418] ;  /* 0x0024180001167983 */ /* 0x000eb60000300a00 */
        /* <DEDUP_REMOVED lines=11> */
[----:B------:R-:W3:Y:S01]  /*4fa10*/  LDL.LU.64 R14, [R1+0x2408] ;  /* 0x00240800010e7983 */ /* 0x000ee20000300a00 */
[----:B------:R-:W3:Y:S02]  /*4fa20*/  LDL.LU.64 R12, [R1+0x2400] ;  /* 0x00240000010c7983 */ /* 0x000ee40000300a00 */
[----:B------:R0:W-:Y:S02]  /*4fa30*/  STL.64 [R1+0x2338], R10 ;  /* 0x0023380a01007387 */ /* 0x0001e40000100a00 */
[----:B0-----:R-:W3:Y:S04]  /*4fa40*/  LDL R10, [R1+0xd8] ;  /* 0x0000d800010a7983 */ /* 0x001ee80000100800 */
[----:B------:R-:W3:Y:S02]  /*4fa50*/  LDL R11, [R1+0xdc] ;  /* 0x0000dc00010b7983 */ /* 0x000ee40000100800 */
[C---:B---3--:R-:W-:Y:S02]  /*4fa60*/  HMMA.16816.F32.BF16 R8, R24.reuse, R10, R12 ;  /* 0x0000000a1808723c */ /* 0x048fe4000004180c */
[----:B------:R-:W2:Y:S01]  /*4fa70*/  LDL.LU.64 R14, [R1+0x23f8] ;  /* 0x0023f800010e7983 */ /* 0x000ea20000300a00 */
[----:B------:R-:W2:Y:S11]  /*4fa80*/  LDL.LU.64 R12, [R1+0x23f0] ;  /* 0x0023f000010c7983 */ /* 0x000eb60000300a00 */
[----:B------:R-:W-:Y:S09]  /*4fa90*/  @!UPT UIADD3 URZ, URZ, URZ, URZ ;  /* 0x0000003f3f3ff290 */ /* 0x000ff2000fffe03f */
[----:B------:R-:W-:Y:S01]  /*4faa0*/  STL.64 [R1+0x6d0], R8 ;  /* 0x0006d00801007387 */ /* 0x000fe20000100a00 */
[----:B------:R2:W-:Y:S02]  /*4fab0*/  STL.64 [R1+0x6d8], R10 ;  /* 0x0006d80a01007387 */ /* 0x0005e40000100a00 */
[----:B--2---:R-:W-:Y:S07]  /*4fac0*/  HMMA.16816.F32.BF16 R8, R24, R22, R12 ;  /* 0x000000161808723c */ /* 0x004fee000004180c */
[----:B------:R-:W-:Y:S01]  /*4fad0*/  IMAD.MOV.U32 R14, RZ, RZ, R22 ;  /* 0x000000ffff0e7224 */ /* 0x000fe200078e0016 */
[----:B------:R-:W-:-:S02]  /*4fae0*/  MOV R15, R23 ;  /* 0x00000017000f7202 */ /* 0x000fc40000000f00 */
[----:B------:R-:W2:Y:S11]  /*4faf0*/  LDL.LU.64 R22, [R1+0x23e8] ;  /* 0x0023e80001167983 */ /* 0x000eb60000300a00 */
[----:B------:R-:W-:Y:S03]  /*4fb00*/  @!UPT UIADD3 URZ, URZ, URZ, URZ ;  /* 0x0000003f3f3ff290 */ /* 0x000fe6000fffe03f */
[----:B------:R-:W-:Y:S01]  /*4fb10*/  MOV R13, R11 ;  /* 0x0000000b000d7202 */ /* 0x000fe20000000f00 */
[----:B------:R-:W-:Y:S01]  /*4fb20*/  STL.64 [R1+0x6c0], R8 ;  /* 0x0006c00801007387 */ /* 0x000fe20000100a00 */
[----:B------:R-:W-:Y:S02]  /*4fb30*/  STL [R1+0x6c8], R10 ;  /* 0x0006c80a01007387 */ /* 0x000fe40000100800 */
[----:B------:R-:W-:Y:S01]  /*4fb40*/  STL.64 [R1+0x2368], R14 ;  /* 0x0023680e01007387 */ /* 0x000fe20000100a00 */
[----:B------:R0:W-:Y:S01]  /*4fb50*/  STL [R1+0x2360], R13 ;  /* 0x0023600d01007387 */ /* 0x0001e20000100800 */
[----:B------:R-:W3:Y:S01]  /*4fb60*/  LDL.LU R20, [R1+0x9d4] ;  /* 0x0009d40001147983 */ /* 0x000ee20000300800 */
[----:B------:R-:W-:Y:S11]  /*4fb70*/  HMMA.16816.F32.BF16 R4, R24, R18, R4 ;  /* 0x000000121804723c */ /* 0x000ff60000041804 */
[----:B------:R-:W-:Y:S11]  /*4fb80*/  @!UPT UIADD3 URZ, URZ, URZ, URZ ;  /* 0x0000003f3f3ff290 */ /* 0x000ff6000fffe03f */
[----:B------:R-:W-:Y:S01]  /*4fb90*/  @!UPT UIADD3 URZ, URZ, URZ, URZ ;  /* 0x0000003f3f3ff290 */ /* 0x000fe2000fffe03f */
[----:B------:R-:W-:Y:S01]  /*4fba0*/  STL.64 [R1+0x6b0], R4 ;  /* 0x0006b00401007387 */ /* 0x000fe20000100a00 */
[----:B------:R-:W-:Y:S03]  /*4fbb0*/  STL.64 [R1+0x6b8], R6 ;  /* 0x0006b80601007387 */ /* 0x000fe60000100a00 */
[----:B--2---:R-:W-:Y:S04]  /*4fbc0*/  STL.64 [R1+0x23e0], R22 ;  /* 0x0023e01601007387 */ /* 0x004fe80000100a00 */
[----:B---3--:R-:W-:Y:S01]  /*4fbd0*/  STL [R1+0x23dc], R20 ;  /* 0x0023dc1401007387 */ /* 0x008fe20000100800 */
[----:B------:R-:W2:Y:S02]  /*4fbe0*/  LDL.LU R12, [R1+0x430] ;  /* 0x00043000010c7983 */ /* 0x000ea40000300800 */
[----:B0-----:R-:W2:Y:S02]  /*4fbf0*/  LDL.LU R13, [R1+0x434] ;  /* 0x00043400010d7983 */ /* 0x001ea40000300800 */
[----:B------:R-:W3:Y:S01]  /*4fc00*/  LDL.LU R14, [R1+0x438] ;  /* 0x00043800010e7983 */ /* 0x000ee20000300800 */
[----:B------:R-:W3:Y:S01]  /*4fc10*/  LDL.LU R15, [R1+0x43c] ;  /* 0x00043c00010f7983 */ /* 0x000ee20000300800 */
[----:B------:R-:W-:-:S03]  /*4fc20*/  IMAD.MOV.U32 R3, RZ, RZ, R19 ;  /* 0x000000ffff037224 */ /* 0x000fc600078e0013 */
[----:B---3--:R0:W-:Y:S01]  /*4fc30*/  STL.64 [R1+0x2378], R14 ;  /* 0x0023780e01007387 */ /* 0x0081e20000100a00 */
[----:B--2---:R1:W-:Y:S02]  /*4fc40*/  STL.64 [R1+0x2370], R12 ;  /* 0x0023700c01007387 */ /* 0x0043e40000100a00 */
[----:B------:R-:W2:Y:S02]  /*4fc50*/  LDL R10, [R1+0xa8] ;  /* 0x0000a800010a7983 */ /* 0x000ea40000100800 */
[----:B------:R-:W2:Y:S01]  /*4fc60*/  LDL R11, [R1+0xac] ;  /* 0x0000ac00010b7983 */ /* 0x000ea20000100800 */
[----:B0-----:R-:W3:Y:S04]  /*4fc70*/  LDL R14, [R1+0x68] ;  /* 0x00006800010e7983 */ /* 0x001ee80000100800 */
[----:B------:R-:W3:Y:S01]  /*4fc80*/  LDL R15, [R1+0x6c] ;  /* 0x00006c00010f7983 */ /* 0x000ee20000100800 */
[----:B------:R-:W2:Y:S02]  /*4fc90*/  LDL.LU R20, [R1+0x480] ;  /* 0x0004800001147983 */ /* 0x000ea40000300800 */
[----:B------:R-:W2:Y:S02]  /*4fca0*/  LDL.LU R21, [R1+0x484] ;  /* 0x0004840001157983 */ /* 0x000ea40000300800 */
[----:B------:R-:W2:Y:S01]  /*4fcb0*/  LDL.LU R22, [R1+0x488] ;  /* 0x0004880001167983 */ /* 0x000ea20000300800 */
[----:B------:R-:W2:Y:S01]  /*4fcc0*/  LDL.LU R23, [R1+0x48c] ;  /* 0x00048c0001177983 */ /* 0x000ea20000300800 */
[----:B------:R-:W2:Y:S02]  /*4fcd0*/  LDL.64 R18, [R1+0x98] ;  /* 0x0000980001127983 */ /* 0x000ea40000100a00 */
[----:B-1----:R-:W2:Y:S02]  /*4fce0*/  LDL.LU R12, [R1+0x9e4] ;  /* 0x0009e400010c7983 */ /* 0x002ea40000300800 */
[----:B------:R-:W2:Y:S01]  /*4fcf0*/  LDL.LU R13, [R1+0x9d0] ;  /* 0x0009d000010d7983 */ /* 0x000ea20000300800 */
[----:B---3--:R0:W-:Y:S04]  /*4fd00*/  STL.64 [R1+0x2390], R14 ;  /* 0x0023900e01007387 */ /* 0x0081e80000100a00 */
[----:B--2---:R-:W-:Y:S04]  /*4fd10*/  STL [R1+0x2388], R13 ;  /* 0x0023880d01007387 */ /* 0x004fe80000100800 */
[----:B0-----:R-:W2:Y:S04]  /*4fd20*/  LDL.64 R14, [R1+0x78] ;  /* 0x00007800010e7983 */ /* 0x001ea80000100a00 */
[----:B--2---:R0:W-:Y:S01]  /*4fd30*/  STL.64 [R1+0x23b0], R14 ;  /* 0x0023b00e01007387 */ /* 0x0041e20000100a00 */
[----:B------:R1:W-:Y:S03]  /*4fd40*/  STL [R1+0x23a8], R12 ;  /* 0x0023a80c01007387 */ /* 0x0003e60000100800 */
[----:B0-----:R-:W2:Y:S04]  /*4fd50*/  LDL R14, [R1+0x88] ;  /* 0x00008800010e7983 */ /* 0x001ea80000100800 */
[----:B------:R-:W2:Y:S04]  /*4fd60*/  LDL R15, [R1+0x8c] ;  /* 0x00008c00010f7983 */ /* 0x000ea80000100800 */
[----:B--2---:R0:W-:Y:S01]  /*4fd70*/  STL.64 [R1+0x23c8], R14 ;  /* 0x0023c80e01007387 */ /* 0x0041e20000100a00 */
[----:B-1----:R-:W2:Y:S02]  /*4fd80*/  LDL.LU R12, [R1+0x470] ;  /* 0x00047000010c7983 */ /* 0x002ea40000300800 */
[----:B------:R-:W2:Y:S01]  /*4fd90*/  LDL.LU R13, [R1+0x474] ;  /* 0x00047400010d7983 */ /* 0x000ea20000300800 */
[----:B0-----:R-:W2:Y:S01]  /*4fda0*/  LDL.LU R14, [R1+0x478] ;  /* 0x00047800010e7983 */ /* 0x001ea20000300800 */
[----:B------:R-:W2:Y:S02]  /*4fdb0*/  LDL.LU R15, [R1+0x47c] ;  /* 0x00047c00010f7983 */ /* 0x000ea40000300800 */
[----:B------:R-:W3:Y:S02]  /*4fdc0*/  LDL.LU R2, [R1+0x9e0] ;  /* 0x0009e00001027983 */ /* 0x000ee40000300800 */
[----:B------:R-:W2:Y:S02]  /*4fdd0*/  LDL.64 R6, [R1+0x58] ;  /* 0x0000580001067983 */ /* 0x000ea40000100a00 */
[----:B--2---:R0:W-:Y:S01]  /*4fde0*/  STL.64 [R1+0x2380], R6 ;  /* 0x0023800601007387 */ /* 0x0041e20000100a00 */
[----:B------:R-:W2:Y:S02]  /*4fdf0*/  LDL.LU R4, [R1+0x440] ;  /* 0x0004400001047983 */ /* 0x000ea40000300800 */
[----:B------:R-:W2:Y:S01]  /*4fe00*/  LDL.LU R5, [R1+0x444] ;  /* 0x0004440001057983 */ /* 0x000ea20000300800 */
[----:B0-----:R-:W2:Y:S01]  /*4fe10*/  LDL.LU R6, [R1+0x448] ;  /* 0x0004480001067983 */ /* 0x001ea20000300800 */
[----:B------:R-:W2:Y:S01]  /*4fe20*/  LDL.LU R7, [R1+0x44c] ;  /* 0x00044c0001077983 */ /* 0x000ea20000300800 */
[C---:B------:R-:W-:Y:S02]  /*4fe30*/  HMMA.16816.F32.BF16 R8, R24.reuse, R10, R20 ;  /* 0x0000000a1808723c */ /* 0x040fe40000041814 */
[----:B--2---:R-:W-:Y:S01]  /*4fe40*/  STL.64 [R1+0x23a0], R6 ;  /* 0x0023a00601007387 */ /* 0x004fe20000100a00 */
[----:B------:R0:W-:Y:S03]  /*4fe50*/  STL.64 [R1+0x2398], R4 ;  /* 0x0023980401007387 */ /* 0x0001e60000100a00 */
[----:B0-----:R-:W2:Y:S01]  /*4fe60*/  LDL.LU R4, [R1+0x450] ;  /* 0x0004500001047983 */ /* 0x001ea20000300800 */
[----:B------:R-:W2:Y:S02]  /*4fe70*/  LDL.LU R5, [R1+0x454] ;  /* 0x0004540001057983 */ /* 0x000ea40000300800 */
[----:B------:R-:W2:Y:S02]  /*4fe80*/  LDL.LU R6, [R1+0x458] ;  /* 0x0004580001067983 */ /* 0x000ea40000300800 */
[----:B------:R-:W2:Y:S01]  /*4fe90*/  LDL.LU R7, [R1+0x45c] ;  /* 0x00045c0001077983 */ /* 0x000ea20000300800 */
[----:B------:R-:W-:Y:S01]  /*4fea0*/  HMMA.16816.F32.BF16 R12, R24, R18, R12 ;  /* 0x00000012180c723c */ /* 0x000fe2000004180c */
[----:B--2---:R-:W-:Y:S01]  /*4feb0*/  STL.64 [R1+0x23c0], R6 ;  /* 0x0023c00601007387 */ /* 0x004fe20000100a00 */
[----:B------:R0:W-:Y:S03]  /*4fec0*/  STL.64 [R1+0x23b8], R4 ;  /* 0x0023b80401007387 */ /* 0x0001e60000100a00 */
[----:B0-----:R-:W2:Y:S01]  /*4fed0*/  LDL.LU R4, [R1+0x460] ;  /* 0x0004600001047983 */ /* 0x001ea20000300800 */
[----:B------:R-:W2:Y:S02]  /*4fee0*/  LDL.LU R5, [R1+0x464] ;  /* 0x0004640001057983 */ /* 0x000ea40000300800 */
[----:B------:R-:W2:Y:S02]  /*4fef0*/  LDL.LU R6, [R1+0x468] ;  /* 0x0004680001067983 */ /* 0x000ea40000300800 */
[----:B------:R-:W2:Y:S01]  /*4ff00*/  LDL.LU R7, [R1+0x46c] ;  /* 0x00046c0001077983 */ /* 0x000ea20000300800 */
[----:B------:R0:W-:Y:S01]  /*4ff10*/  STL [R1+0x20ec], R3 ;  /* 0x0020ec0301007387 */ /* 0x0001e20000100800 */
[----:B------:R-:W2:Y:S02]  /*4ff20*/  LDL.LU.64 R22, [R1+0x23e0] ;  /* 0x0023e00001167983 */ /* 0x000ea40000300a00 */
[----:B------:R-:W2:Y:S02]  /*4ff30*/  LDL.LU R20, [R1+0x23dc] ;  /* 0x0023dc0001147983 */ /* 0x000ea40000300800 */
[----:B------:R-:W4:Y:S01]  /*4ff40*/  LDL.LU R21, [R1+0x9e8] ;  /* 0x0009e80001157983 */ /* 0x000f220000300800 */
[----:B------:R1:W-:Y:S01]  /*4ff50*/  STL.64 [R1+0x6a0], R8 ;  /* 0x0006a00801007387 */ /* 0x0003e20000100a00 */
[----:B------:R3:W-:Y:S01]  /*4ff60*/  STL.64 [R1+0x6a8], R10 ;  /* 0x0006a80a01007387 */ /* 0x0007e20000100a00 */
[----:B0-----:R-:W-:-:S02]  /*4ff70*/  MOV R3, R19 ;  /* 0x0000001300037202 */ /* 0x001fc40000000f00 */
[----:B-1----:R-:W2:Y:S01]  /*4ff80*/  LDL.LU R8, [R1+0x420] ;  /* 0x0004200001087983 */ /* 0x002ea20000300800 */
[----:B------:R-:W2:Y:S02]  /*4ff90*/  LDL.LU R9, [R1+0x424] ;  /* 0x0004240001097983 */ /* 0x000ea40000300800 */
[----:B---3--:R-:W3:Y:S01]  /*4ffa0*/  LDL.LU R10, [R1+0x428] ;  /* 0x00042800010a7983 */ /* 0x008ee20000300800 */
[----:B-----5:R-:W-:Y:S02]  /*4ffb0*/  MOV R11, R29 ;  /* 0x0000001d000b7202 */ /* 0x020fe40000000f00 */
[----:B------:R-:W5:Y:S01]  /*4ffc0*/  LDL.LU R29, [R1+0x23d8] ;  /* 0x0023d800011d7983 */ /* 0x000f620000300800 */
[----:B------:R-:W2:Y:S02]  /*4ffd0*/  LDL.LU.64 R18, [R1+0x23d0] ;  /* 0x0023d00001127983 */ /* 0x000ea40000300a00 */
[----:B------:R0:W-:Y:S02]  /*4ffe0*/  STL.64 [R1+0x698], R14 ;  /* 0x0006980e01007387 */ /* 0x0001e40000100a00 */
[----:B0-----:R-:W2:Y:S01]  /*4fff0*/  LDL.LU.64 R14, [R1+0x23c8] ;  /* 0x0023c800010e7983 */ /* 0x001ea20000300a00 */
[----:B------:R-:W-:Y:S01]  /*50000*/  IMAD.MOV.U32 R16, RZ, RZ, R12 ;  /* 0x000000ffff107224 */ /* 0x000fe200078e000c */
[----:B------:R-:W-:-:S02]  /*50010*/  MOV R17, R13 ;  /* 0x0000000d00117202 */ /* 0x000fc40000000f00 */
[----:B--2---:R-:W-:Y:S01]  /*50020*/  HMMA.16816.F32.BF16 R12, R24, R14, R4 ;  /* 0x0000000e180c723c */ /* 0x004fe20000041804 */
[----:B------:R0:W-:Y:S02]  /*50030*/  STL.64 [R1+0x22c8], R18 ;  /* 0x0022c81201007387 */ /* 0x0001e40000100a00 */
[----:B------:R-:W-:Y:S02]  /*50040*/  STL.64 [R1+0x22c0], R16 ;  /* 0x0022c01001007387 */ /* 0x000fe40000100a00 */
[----:B0-----:R-:W3:Y:S01]  /*50050*/  LDL.LU.64 R18, [R1+0x48] ;  /* 0x0000480001127983 */ /* 0x001ee20000300a00 */
[----:B------:R-:W-:Y:S02]  /*50060*/  STL [R1+0x20f0], R3 ;  /* 0x0020f00301007387 */ /* 0x000fe40000100800 */
[----:B------:R-:W2:Y:S02]  /*50070*/  LDL.LU.64 R6, [R1+0x23c0] ;  /* 0x0023c00001067983 */ /* 0x000ea40000300a00 */
[----:B------:R-:W2:Y:S11]  /*50080*/  LDL.LU.64 R4, [R1+0x23b8] ;  /* 0x0023b80001047983 */ /* 0x000eb60000300a00 */
[----:B------:R-:W-:Y:S02]  /*50090*/  @!UPT UIADD3 URZ, URZ, URZ, URZ ;  /* 0x0000003f3f3ff290 */ /* 0x000fe4000fffe03f */
[----:B------:R-:W-:Y:S01]  /*500a0*/  STL.64 [R1+0x850], R12 ;  /* 0x0008500c01007387 */ /* 0x000fe20000100a00 */
[----:B------:R0:W-:Y:S03]  /*500b0*/  STL.64 [R1+0x858], R14 ;  /* 0x0008580e01007387 */ /* 0x0001e60000100a00 */
[----:B0-----:R-:W2:Y:S01]  /*500c0*/  LDL.LU.64 R14, [R1+0x23b0] ;  /* 0x0023b000010e7983 */ /* 0x001ea20000300a00 */
[----:B-----5:R-:W-:Y:S02]  /*500d0*/  FFMA R0, R2, c[0x0][0x188], -R29 ;  /* 0x0000620002007a23 */ /* 0x020fe4000000081d */
[----:B------:R-:W5:Y:S02]  /*500e0*/  LDL.LU R12, [R1+0x23a8] ;  /* 0x0023a800010c7983 */ /* 0x000f640000300800 */
[----:B------:R-:W-:-:S06]  /*500f0*/  FMUL R2, R0, 1.4426950216293334961 ;  /* 0x3fb8aa3b00027820 */ /* 0x000fcc0000400000 */
[----:B------:R-:W0:Y:S01]  /*50100*/  MUFU.EX2 R2, R2 ;  /* 0x0000000200027308 */ /* 0x000e220000000800 */
[----:B--2---:R-:W-:Y:S01]  /*50110*/  HMMA.16816.F32.BF16 R4, R24, R14, R4 ;  /* 0x0000000e1804723c */ /* 0x004fe20000041804 */
[----:B------:R-:W-:Y:S11]  /*50120*/  MOV R3, R15 ;  /* 0x0000000f00037202 */ /* 0x000ff60000000f00 */
[----:B------:R-:W-:Y:S11]  /*50130*/  @!UPT UIADD3 URZ, URZ, URZ, URZ ;  /* 0x0000003f3f3ff290 */ /* 0x000ff6000fffe03f */
[----:B------:R-:W-:Y:S01]  /*50140*/  STL.64 [R1+0x840], R4 ;  /* 0x0008400401007387 */ /* 0x000fe20000100a00 */
[----:B0-----:R-:W-:Y:S02]  /*50150*/  STL [R1+0x9a4], R2 ;  /* 0x0009a40201007387 */ /* 0x001fe40000100800 */
[----:B------:R0:W-:Y:S02]  /*50160*/  STL.64 [R1+0x848], R6 ;  /* 0x0008480601007387 */ /* 0x0001e40000100a00 */
[----:B0-----:R-:W2:Y:S01]  /*50170*/  LDL.LU.64 R6, [R1+0x23a0] ;  /* 0x0023a00001067983 */ /* 0x001ea20000300a00 */
[----:B------:R-:W2:Y:S02]  /*50180*/  LDL.LU.64 R4, [R1+0x2398] ;  /* 0x0023980001047983 */ /* 0x000ea40000300a00 */
[----:B------:R-:W2:Y:S02]  /*50190*/  LDL.LU.64 R14, [R1+0x2390] ;  /* 0x00239000010e7983 */ /* 0x000ea40000300a00 */
[----:B------:R-:W2:Y:S02]  /*501a0*/  LDL.LU R13, [R1+0x2388] ;  /* 0x00238800010d7983 */ /* 0x000ea40000300800 */
[----:B-----5:R-:W-:-:S04]  /*501b0*/  FFMA R0, R12, c[0x0][0x188], -R29 ;  /* 0x000062000c007a23 */ /* 0x020fc8000000081d */
[----:B------:R-:W-:-:S06]  /*501c0*/  FMUL R2, R0, 1.4426950216293334961 ;  /* 0x3fb8aa3b00027820 */ /* 0x000fcc0000400000 */
[----:B------:R-:W0:Y:S01]  /*501d0*/  MUFU.EX2 R2, R2 ;  /* 0x0000000200027308 */ /* 0x000e220000000800 */
[----:B------:R-:W-:Y:S01]  /*501e0*/  STL [R1+0x20f4], R3 ;  /* 0x0020f40301007387 */ /* 0x000fe20000100800 */
[----:B--2---:R-:W-:Y:S02]  /*501f0*/  FFMA R0, R13, c[0x0][0x188], -R29 ;  /* 0x000062000d007a23 */ /* 0x004fe4000000081d */
[----:B------:R-:W-:Y:S01]  /*50200*/  HMMA.16816.F32.BF16 R12, R24, R14, R4 ;  /* 0x0000000e180c723c */ /* 0x000fe20000041804 */
[----:B------:R-:W2:Y:S01]  /*50210*/  LDL.LU.64 R6, [R1+0x2380] ;  /* 0x0023800001067983 */ /* 0x000ea20000300a00 */
[----:B0-----:R-:W-:Y:S11]  /*50220*/  STL [R1+0x9a8], R2 ;  /* 0x0009a80201007387 */ /* 0x001ff60000100800 */
[----:B------:R-:W-:Y:S10]  /*50230*/  @!UPT UIADD3 URZ, URZ, URZ, URZ ;  /* 0x0000003f3f3ff290 */ /* 0x000ff4000fffe03f */
[----:B------:R-:W-:Y:S01]  /*50240*/  STL.64 [R1+0x830], R12 ;  /* 0x0008300c01007387 */ /* 0x000fe20000100a00 */
[----:B------:R0:W-:Y:S03]  /*50250*/  STL.64 [R1+0x838], R14 ;  /* 0x0008380e01007387 */ /* 0x0001e60000100a00 */
[----:B0-----:R-:W2:Y:S01]  /*50260*/  LDL.LU.64 R14, [R1+0x2378] ;  /* 0x00237800010e7983 */ /* 0x001ea20000300a00 */
[----:B------:R-:W2:Y:S02]  /*50270*/  LDL.LU.64 R12, [R1+0x2370] ;  /* 0x00237000010c7983 */ /* 0x000ea40000300a00 */
[----:B------:R-:W-:-:S06]  /*50280*/  FMUL R2, R0, 1.4426950216293334961 ;  /* 0x3fb8aa3b00027820 */ /* 0x000fcc0000400000 */
[----:B------:R-:W0:Y:S01]  /*50290*/  MUFU.EX2 R2, R2 ;  /* 0x0000000200027308 */ /* 0x000e220000000800 */
[----:B------:R-:W-:Y:S01]  /*502a0*/  FFMA R0, R20, c[0x0][0x188], -R29 ;  /* 0x0000620014007a23 */ /* 0x000fe2000000081d */
[C---:B---3--:R-:W-:Y:S01]  /*502b0*/  HMMA.16816.F32.BF16 R8, R24.reuse, R18, R8 ;  /* 0x000000121808723c */ /* 0x048fe20000041808 */
[----:B------:R-:W-:Y:S01]  /*502c0*/  STL [R1+0x1e30], R29 ;  /* 0x001e301d01007387 */ /* 0x000fe20000100800 */
[----:B------:R-:W-:Y:S11]  /*502d0*/  MOV R5, R19 ;  /* 0x0000001300057202 */ /* 0x000ff60000000f00 */
[----:B------:R-:W-:Y:S11]  /*502e0*/  @!UPT UIADD3 URZ, URZ, URZ, URZ ;  /* 0x0000003f3f3ff290 */ /* 0x000ff6000fffe03f */
[----:B------:R-:W-:Y:S01]  /*502f0*/  IMAD.MOV.U32 R20, RZ, RZ, R8 ;  /* 0x000000ffff147224 */ /* 0x000fe200078e0008 */
[----:B--2---:R-:W-:Y:S01]  /*50300*/  HMMA.16816.F32.BF16 R12, R24, R6, R12 ;  /* 0x00000006180c723c */ /* 0x004fe2000004180c */
[----:B------:R-:W-:Y:S11]  /*50310*/  IMAD.MOV.U32 R3, RZ, RZ, R7 ;  /* 0x000000ffff037224 */ /* 0x000ff600078e0007 */
[----:B------:R-:W-:Y:S11]  /*50320*/  @!UPT UIADD3 URZ, URZ, URZ, URZ ;  /* 0x0000003f3f3ff290 */ /* 0x000ff6000fffe03f */
[----:B------:R-:W-:Y:S01]  /*50330*/  STL.64 [R1+0x820], R12 ;  /* 0x0008200c01007387 */ /* 0x000fe20000100a00 */
[----:B0-----:R0:W-:Y:S02]  /*50340*/  STL [R1+0x9ac], R2 ;  /* 0x0009ac0201007387 */ /* 0x0011e40000100800 */
[----:B0-----:R-:W-:-:S06]  /*50350*/  FMUL R2, R0, 1.4426950216293334961 ;  /* 0x3fb8aa3b00027820 */ /* 0x001fcc0000400000 */
[----:B------:R-:W0:Y:S01]  /*50360*/  MUFU.EX2 R2, R2 ;  /* 0x0000000200027308 */ /* 0x000e220000000800 */
[----:B------:R1:W-:Y:S01]  /*50370*/  STL.64 [R1+0x828], R14 ;  /* 0x0008280e01007387 */ /* 0x0003e20000100a00 */
[----:B----4-:R-:W-:Y:S01]  /*50380*/  FFMA R0, R21, c[0x0][0x188], -R28 ;  /* 0x0000620015007a23 */ /* 0x010fe2000000081c */
[----:B------:R-:W-:Y:S02]  /*50390*/  MOV R21, R9 ;  /* 0x0000000900157202 */ /* 0x000fe40000000f00 */
[----:B-1----:R-:W2:Y:S01]  /*503a0*/  LDL.LU.64 R14, [R1+0x2368] ;  /* 0x00236800010e7983 */ /* 0x002ea20000300a00 */
[----:B------:R-:W3:Y:S02]  /*503b0*/  LDL.LU R13, [R1+0x2360] ;  /* 0x00236000010d7983 */ /* 0x000ee40000300800 */
[----:B------:R-:W4:Y:S02]  /*503c0*/  LDL.LU.64 R6, [R1+0x2358] ;  /* 0x0023580001067983 */ /* 0x000f240000300a00 */
[----:B------:R1:W-:Y:S01]  /*503d0*/  STL [R1+0x20f8], R3 ;  /* 0x0020f80301007387 */ /* 0x0003e20000100800 */
[----:B0-----:R-:W-:Y:S01]  /*503e0*/  STL [R1+0x9a0], R2 ;  /* 0x0009a00201007387 */ /* 0x001fe20000100800 */
[----:B------:R0:W-:Y:S02]  /*503f0*/  STL [R1+0x818], R10 ;  /* 0x0008180a01007387 */ /* 0x0001e40000100800 */
[----:B------:R-:W-:Y:S02]  /*50400*/  STL.64 [R1+0x22d8], R22 ;  /* 0x0022d81601007387 */ /* 0x000fe40000100a00 */
[----:B------:R-:W-:Y:S01]  /*50410*/  STL.64 [R1+0x22d0], R20 ;  /* 0x0022d01401007387 */ /* 0x000fe20000100a00 */
[----:B------:R-:W5:Y:S01]  /*50420*/  LDL.LU R16, [R1+0x3d0] ;  /* 0x0003d00001107983 */ /* 0x000f620000300800 */
[----:B------:R-:W5:Y:S01]  /*50430*/  LDL.LU R17, [R1+0x3d4] ;  /* 0x0003d40001117983 */ /* 0x000f620000300800 */
[----:B-1----:R-:W-:-:S02]  /*50440*/  MOV R3, R18 ;  /* 0x0000001200037202 */ /* 0x002fc40000000f00 */
[----:B------:R-:W2:Y:S01]  /*50450*/  LDL.LU R18, [R1+0x3d8] ;  /* 0x0003d80001127983 */ /* 0x000ea20000300800 */
[----:B------:R-:W2:Y:S01]  /*50460*/  LDL.LU R19, [R1+0x3dc] ;  /* 0x0003dc0001137983 */ /* 0x000ea20000300800 */
[----:B------:R-:W-:Y:S02]  /*50470*/  MOV R29, R11 ;  /* 0x0000000b001d7202 */ /* 0x000fe40000000f00 */
[----:B0-----:R-:W3:Y:S04]  /*50480*/  LDL.64 R10, [R1+0x38] ;  /* 0x00003800010a7983 */ /* 0x001ee80000100a00 */
[----:B--2---:R-:W-:Y:S01]  /*50490*/  STL.64 [R1+0x22e8], R18 ;  /* 0x0022e81201007387 */ /* 0x004fe20000100a00 */
[----:B-----5:R0:W-:Y:S03]  /*504a0*/  STL.64 [R1+0x22e0], R16 ;  /* 0x0022e01001007387 */ /* 0x0201e60000100a00 */
[----:B0-----:R-:W2:Y:S01]  /*504b0*/  LDL.LU R16, [R1+0x3e0] ;  /* 0x0003e00001107983 */ /* 0x001ea20000300800 */
[----:B------:R-:W2:Y:S02]  /*504c0*/  LDL.LU R17, [R1+0x3e4] ;  /* 0x0003e40001117983 */ /* 0x000ea40000300800 */
[----:B----4-:R-:W-:Y:S01]  /*504d0*/  IMAD.MOV.U32 R18, RZ, RZ, R7 ;  /* 0x000000ffff127224 */ /* 0x010fe200078e0007 */
[----:B------:R-:W-:Y:S01]  /*504e0*/  MOV R19, R6 ;  /* 0x0000000600137202 */ /* 0x000fe20000000f00 */
[----:B------:R-:W4:Y:S01]  /*504f0*/  LDL.LU R7, [R1+0x2354] ;  /* 0x0023540001077983 */ /* 0x000f220000300800 */
[----:B------:R-:W5:Y:S02]  /*50500*/  LDL.LU R6, [R1+0x2350] ;  /* 0x0023500001067983 */ /* 0x000f640000300800 */
[----:B------:R-:W3:Y:S01]  /*50510*/  LDL.LU R12, [R1+0x9ec] ;  /* 0x0009ec00010c7983 */ /* 0x000ee20000300800 */
[----:B------:R-:W-:Y:S04]  /*50520*/  STL.64 [R1+0x22f8], R18 ;  /* 0x0022f81201007387 */ /* 0x000fe80000100a00 */
[----:B--2---:R0:W-:Y:S04]  /*50530*/  STL.64 [R1+0x22f0], R16 ;  /* 0x0022f01001007387 */ /* 0x0041e80000100a00 */
[----:B0-----:R-:W2:Y:S01]  /*50540*/  LDL.LU R16, [R1+0x9d8] ;  /* 0x0009d80001107983 */ /* 0x001ea20000300800 */
[----:B------:R-:W2:Y:S02]  /*50550*/  LDL.LU R17, [R1+0x9dc] ;  /* 0x0009dc0001117983 */ /* 0x000ea40000300800 */
[----:B------:R-:W2:Y:S02]  /*50560*/  LDL.LU.64 R18, [R1+0x18] ;  /* 0x0000180001127983 */ /* 0x000ea40000300a00 */
[----:B--2---:R0:W-:Y:S01]  /*50570*/  STL.64 [R1+0x2310], R18 ;  /* 0x0023101201007387 */ /* 0x0041e20000100a00 */
[----:B------:R-:W-:Y:S03]  /*50580*/  STL [R1+0x2308], R17 ;  /* 0x0023081101007387 */ /* 0x000fe60000100800 */
[----:B0-----:R-:W2:Y:S04]  /*50590*/  LDL.LU.64 R18, [R1+0x28] ;  /* 0x0000280001127983 */ /* 0x001ea80000300a00 */
[----:B--2---:R-:W-:Y:S01]  /*505a0*/  STL.64 [R1+0x2330], R18 ;  /* 0x0023301201007387 */ /* 0x004fe20000100a00 */
[----:B------:R0:W-:Y:S03]  /*505b0*/  STL [R1+0x2328], R16 ;  /* 0x0023281001007387 */ /* 0x0001e60000100800 */
[----:B0-----:R-:W3:Y:S01]  /*505c0*/  LDL.LU R16, [R1+0x410] ;  /* 0x0004100001107983 */ /* 0x001ee20000300800 */
[----:B------:R-:W3:Y:S02]  /*505d0*/  LDL.LU R17, [R1+0x414] ;  /* 0x0004140001117983 */ /* 0x000ee40000300800 */
[----:B------:R-:W3:Y:S02]  /*505e0*/  LDL.LU R18, [R1+0x418] ;  /* 0x0004180001127983 */ /* 0x000ee40000300800 */
[----:B------:R-:W3:Y:S01]  /*505f0*/  LDL.LU R19, [R1+0x41c] ;  /* 0x00041c0001137983 */ /* 0x000ee20000300800 */
[----:B------:R-:W2:Y:S01]  /*50600*/  LDL.64 R22, [R1+0x8] ;  /* 0x0000080001167983 */ /* 0x000ea20000100a00 */
[----:B-----5:R-:W-:Y:S01]  /*50610*/  MOV R21, R6 ;  /* 0x0000000600157202 */ /* 0x020fe20000000f00 */
[----:B------:R-:W-:-:S02]  /*50620*/  FMUL R2, R0, 1.4426950216293334961 ;  /* 0x3fb8aa3b00027820 */ /* 0x000fc40000400000 */
[----:B--2---:R4:W-:Y:S01]  /*50630*/  STL.64 [R1+0x2300], R22 ;  /* 0x0023001601007387 */ /* 0x0049e20000100a00 */
[----:B------:R-:W2:Y:S02]  /*50640*/  LDL.LU R20, [R1+0x3f0] ;  /* 0x0003f00001147983 */ /* 0x000ea40000300800 */
[----:B------:R-:W5:Y:S02]  /*50650*/  LDL.LU R6, [R1+0x234c] ;  /* 0x00234c0001067983 */ /* 0x000f640000300800 */
[----:B----4-:R-:W-:Y:S02]  /*50660*/  IMAD.MOV.U32 R22, RZ, RZ, R7 ;  /* 0x000000ffff167224 */ /* 0x010fe400078e0007 */
[----:B------:R-:W4:Y:S01]  /*50670*/  LDL.LU R7, [R1+0x2348] ;  /* 0x0023480001077983 */ /* 0x000f220000300800 */
[----:B------:R-:W2:Y:S01]  /*50680*/  LDL.LU R23, [R1+0x3fc] ;  /* 0x0003fc0001177983 */ /* 0x000ea20000300800 */
[----:B---3--:R-:W-:Y:S01]  /*50690*/  HMMA.16816.F32.BF16 R16, R24, R10, R16 ;  /* 0x0000000a1810723c */ /* 0x008fe20000041810 */
[----:B------:R-:W0:Y:S11]  /*506a0*/  MUFU.EX2 R2, R2 ;  /* 0x0000000200027308 */ /* 0x000e360000000800 */
[----:B------:R-:W-:Y:S11]  /*506b0*/  @!UPT UIADD3 URZ, URZ, URZ, URZ ;  /* 0x0000003f3f3ff290 */ /* 0x000ff6000fffe03f */
[----:B------:R-:W-:Y:S01]  /*506c0*/  @!UPT UIADD3 URZ, URZ, URZ, URZ ;  /* 0x0000003f3f3ff290 */ /* 0x000fe2000fffe03f */
[----:B------:R-:W-:Y:S01]  /*506d0*/  IMAD.MOV.U32 R8, RZ, RZ, R18 ;  /* 0x000000ffff087224 */ /* 0x000fe200078e0012 */
[----:B------:R-:W-:Y:S01]  /*506e0*/  MOV R4, R19 ;  /* 0x0000001300047202 */ /* 0x000fe20000000f00 */
[----:B--2---:R5:W-:Y:S01]  /*506f0*/  STL.64 [R1+0x2320], R22 ;  /* 0x0023201601007387 */ /* 0x004be20000100a00 */
[----:B------:R1:W-:Y:S01]  /*50700*/  STL.64 [R1+0x2318], R20 ;  /* 0x0023181401007387 */ /* 0x0003e20000100a00 */
[----:B-----5:R-:W-:Y:S02]  /*50710*/  MOV R22, R6 ;  /* 0x0000000600167202 */ /* 0x020fe40000000f00 */
[----:B-1----:R-:W2:Y:S01]  /*50720*/  LDL.LU R20, [R1+0x400] ;  /* 0x0004000001147983 */ /* 0x002ea20000300800 */
[----:B------:R-:W2:Y:S02]  /*50730*/  LDL.LU R21, [R1+0x404] ;  /* 0x0004040001157983 */ /* 0x000ea40000300800 */
[----:B------:R-:W3:Y:S01]  /*50740*/  LDL.LU R6, [R1+0x2344] ;  /* 0x0023440001067983 */ /* 0x000ee20000300800 */
[----:B----4-:R-:W-:-:S02]  /*50750*/  MOV R23, R7 ;  /* 0x0000000700177202 */ /* 0x010fc40000000f00 */
[----:B------:R-:W3:Y:S01]  /*50760*/  LDL.LU R7, [R1+0x2340] ;  /* 0x0023400001077983 */ /* 0x000ee20000300800 */
[----:B------:R-:W-:Y:S02]  /*50770*/  STL [R1+0x2100], R5 ;  /* 0x0021000501007387 */ /* 0x000fe40000100800 */
[----:B------:R-:W-:Y:S02]  /*50780*/  STL [R1+0x20fc], R3 ;  /* 0x0020fc0301007387 */ /* 0x000fe40000100800 */
[----:B------:R1:W-:Y:S01]  /*50790*/  STL [R1+0x1f68], R29 ;  /* 0x001f681d01007387 */ /* 0x0003e20000100800 */
[----:B0-----:R0:W-:Y:S01]  /*507a0*/  STL [R1+0x99c], R2 ;  /* 0x00099c0201007387 */ /* 0x0011e20000100800 */
[----:B-1----:R-:W-:-:S03]  /*507b0*/  IMAD.MOV.U32 R29, RZ, RZ, R11 ;  /* 0x000000ffff1d7224 */ /* 0x002fc600078e000b */
[----:B------:R-:W4:Y:S01]  /*507c0*/  LDL.LU.64 R10, [R1+0x2338] ;  /* 0x00233800010a7983 */ /* 0x000f220000300a00 */
[----:B------:R-:W2:Y:S02]  /*507d0*/  LDL.LU.64 R18, [R1+0x2330] ;  /* 0x0023300001127983 */ /* 0x000ea40000300a00 */
[----:B------:R-:W-:-:S04]  /*507e0*/  FFMA R0, R12, c[0x0][0x188], -R28 ;  /* 0x000062000c007a23 */ /* 0x000fc8000000081c */
[----:B0-----:R-:W-:-:S04]  /*507f0*/  FMUL R2, R0, 1.4426950216293334961 ;  /* 0x3fb8aa3b00027820 */ /* 0x001fc80000400000 */
[----:B------:R-:W0:Y:S01]  /*50800*/  MUFU.EX2 R3, R2 ;  /* 0x0000000200037308 */ /* 0x000e220000000800 */
[----:B------:R-:W-:Y:S02]  /*50810*/  MOV R12, R16 ;  /* 0x00000010000c7202 */ /* 0x000fe40000000f00 */
[----:B------:R-:W5:Y:S01]  /*50820*/  LDL.LU R16, [R1+0x2328] ;  /* 0x0023280001107983 */ /* 0x000f620000300800 */
[----:B------:R-:W-:Y:S03]  /*50830*/  STL [R1+0x2104], R29 ;  /* 0x0021041d01007387 */ /* 0x000fe60000100800 */
[----:B0-----:R0:W-:Y:S01]  /*50840*/  STL [R1+0x994], R3 ;  /* 0x0009940301007387 */ /* 0x0011e20000100800 */
[----:B------:R-:W-:Y:S01]  /*50850*/  MOV R9, R17 ;  /* 0x0000001100097202 */ /* 0x000fe20000000f00 */
        /* <DEDUP_REMOVED lines=9> */
[----:B------:R-:W3:Y:S02]  /*508f0*/  LDL.LU R17, [R1+0x2308] ;  /* 0x0023080001117983 */ /* 0x000ee40000300800 */
[--C-:B-----5:R-:W-:Y:S01]  /*50900*/  FFMA R0, R16, c[0x0][0x188], -R28.reuse ;  /* 0x0000620010007a23 */ /* 0x120fe2000000081c */
[----:B------:R-:W-:Y:S01]  /*50910*/  STL [R1+0x2240], R5 ;  /* 0x0022400501007387 */ /* 0x000fe20000100800 */
[----:B------:R0:W-:Y:S02]  /*50920*/  STL [R1+0x1f6c], R28 ;  /* 0x001f6c1c01007387 */ /* 0x0001e40000100800 */
[----:B------:R-:W-:Y:S01]  /*50930*/  FMUL R2, R0, 1.4426950216293334961 ;  /* 0x3fb8aa3b00027820 */ /* 0x000fe20000400000 */
[C---:B--2---:R-:W-:Y:S01]  /*50940*/  HMMA.16816.F32.BF16 R20, R24.reuse, R18, R20 ;  /* 0x000000121814723c */ /* 0x044fe20000041814 */
[----:B---3--:R-:W-:Y:S01]  /*50950*/  FFMA R0, R17, c[0x0][0x188], -R28 ;  /* 0x0000620011007a23 */ /* 0x008fe2000000081c */
[----:B------:R-:W-:Y:S01]  /*50960*/  MOV R29, R18 ;  /* 0x00000012001d7202 */ /* 0x000fe20000000f00 */
[----:B0-----:R0:W1:Y:S02]  /*50970*/  MUFU.EX2 R28, R2 ;  /* 0x00000002001c7308 */ /* 0x0010640000000800 */
[----:B0-----:R-:W-:Y:S11]  /*50980*/  MOV R2, R19 ;  /* 0x0000001300027202 */ /* 0x001ff60000000f00 */
[----:B------:R-:W-:Y:S07]  /*50990*/  @!UPT UIADD3 URZ, URZ, URZ, URZ ;  /* 0x0000003f3f3ff290 */ /* 0x000fee000fffe03f */
        /* <DEDUP_REMOVED lines=8> */
[C---:B--2---:R-:W-:Y:S01]  /*50a20*/  HMMA.16816.F32.BF16 R16, R24.reuse, R22, R16 ;  /* 0x000000161810723c */ /* 0x044fe20000041810 */
[----:B0-----:R-:W-:Y:S11]  /*50a30*/  IMAD.MOV.U32 R0, RZ, RZ, R23 ;  /* 0x000000ffff007224 */ /* 0x001ff600078e0017 */
[----:B------:R-:W-:Y:S11]  /*50a40*/  @!UPT UIADD3 URZ, URZ, URZ, URZ ;  /* 0x0000003f3f3ff290 */ /* 0x000ff6000fffe03f */
[----:B------:R-:W-:Y:S01]  /*50a50*/  STL.64 [R1+0x920], R16 ;  /* 0x0009201001007387 */ /* 0x000fe20000100a00 */
[----:B------:R0:W-:Y:S03]  /*50a60*/  STL.64 [R1+0x928], R18 ;  /* 0x0009281201007387 */ /* 0x0001e60000100a00 */
[----:B0-----:R-:W2:Y:S01]  /*50a70*/  LDL.LU.64 R18, [R1+0x22e8] ;  /* 0x0022e80001127983 */ /* 0x001ea20000300a00 */
[----:B------:R-:W2:Y:S02]  /*50a80*/  LDL.LU.64 R16, [R1+0x22e0] ;  /* 0x0022e00001107983 */ /* 0x000ea40000300a00 */
[----:B------:R-:W2:Y:S02]  /*50a90*/  LDL.LU.64 R22, [R1+0x22d8] ;  /* 0x0022d80001167983 */ /* 0x000ea40000300a00 */
[----:B------:R-:W3:Y:S01]  /*50aa0*/  LDL.LU.64 R20, [R1+0x22d0] ;  /* 0x0022d00001147983 */ /* 0x000ee20000300a00 */
[----:B--2---:R-:W-:Y:S11]  /*50ab0*/  HMMA.16816.F32.BF16 R16, R24, R22, R16 ;  /* 0x000000161810723c */ /* 0x004ff60000041810 */
[----:B------:R-:W-:Y:S11]  /*50ac0*/  @!UPT UIADD3 URZ, URZ, URZ, URZ ;  /* 0x0000003f3f3ff290 */ /* 0x000ff6000fffe03f */
[----:B------:R-:W-:Y:S01]  /*50ad0*/  @!UPT UIADD3 URZ, URZ, URZ, URZ ;  /* 0x0000003f3f3ff290 */ /* 0x000fe2000fffe03f */
[----:B------:R-:W-:Y:S01]  /*50ae0*/  STL.64 [R1+0x910], R16 ;  /* 0x0009101001007387 */ /* 0x000fe20000100a00 */
[----:B------:R0:W-:Y:S03]  /*50af0*/  STL.64 [R1+0x918], R18 ;  /* 0x0009181201007387 */ /* 0x0001e60000100a00 */
[----:B0-----:R-:W2:Y:S01]  /*50b00*/  LDL.LU.64 R18, [R1+0x22c8] ;  /* 0x0022c80001127983 */ /* 0x001ea20000300a00 */
[----:B------:R-:W5:Y:S02]  /*50b10*/  LDL.LU.64 R16, [R1+0x22c0] ;  /* 0x0022c00001107983 */ /* 0x000f640000300a00 */
[----:B-1----:R-:W-:Y:S02]  /*50b20*/  STL [R1+0x990], R5 ;  /* 0x0009900501007387 */ /* 0x002fe40000100800 */
[----:B------:R-:W-:Y:S01]  /*50b30*/  STL.64 [R1+0x2260], R6 ;  /* 0x0022600601007387 */ /* 0x000fe20000100a00 */
[----:B------:R0:W-:Y:S04]  /*50b40*/  STL.64 [R1+0x2258], R4 ;  /* 0x0022580401007387 */ /* 0x0001e80000100a00 */
[----:B0-----:R-:W4:Y:S01]  /*50b50*/  LDL.LU R4, [R1+0x3b0] ;  /* 0x0003b00001047983 */ /* 0x001f220000300800 */
[----:B------:R-:W4:Y:S01]  /*50b60*/  LDL.LU R5, [R1+0x3b4] ;  /* 0x0003b40001057983 */ /* 0x000f220000300800 */
[----:B--2---:R-:W-:-:S02]  /*50b70*/  MOV R6, R18 ;  /* 0x0000001200067202 */ /* 0x004fc40000000f00 */
[----:B------:R-:W-:Y:S01]  /*50b80*/  MOV R7, R19 ;  /* 0x0000001300077202 */ /* 0x000fe20000000f00 */
[----:B------:R-:W2:Y:S01]  /*50b90*/  LDL.LU R18, [R1+0x22bc] ;  /* 0x0022bc0001127983 */ /* 0x000ea20000300800 */
[----:B------:R-:W2:Y:S02]  /*50ba0*/  LDL.LU R19, [R1+0x22b8] ;  /* 0x0022b80001137983 */ /* 0x000ea40000300800 */
        /* <DEDUP_REMOVED lines=13> */
[----:B------:R-:W2:Y:S01]  /*50c80*/  LDL.LU R14, [R1+0x22b4] ;  /* 0x0022b400010e7983 */ /* 0x000ea20000300800 */
[----:B------:R-:W2:Y:S03]  /*50c90*/  LDL.LU R15, [R1+0x22b0] ;  /* 0x0022b000010f7983 */ /* 0x000ea60000300800 */
[----:B------:R-:W-:Y:S01]  /*50ca0*/  STL.64 [R1+0x2108], R22 ;  /* 0x0021081601007387 */ /* 0x000fe20000100a00 */
[----:B------:R-:W-:Y:S02]  /*50cb0*/  STL.64 [R1+0x1fe8], R18 ;  /* 0x001fe81201007387 */ /* 0x000fe40000100a00 */
[----:B-----5:R0:W-:Y:S02]  /*50cc0*/  STL.64 [R1+0x1fe0], R16 ;  /* 0x001fe01001007387 */ /* 0x0201e40000100a00 */
[----:B0-----:R-:W3:Y:S01]  /*50cd0*/  LDL.LU R16, [R1+0x2b0] ;  /* 0x0002b00001107983 */ /* 0x001ee20000300800 */
[----:B------:R-:W3:Y:S02]  /*50ce0*/  LDL.LU R17, [R1+0x2b4] ;  /* 0x0002b40001117983 */ /* 0x000ee40000300800 */
[----:B------:R-:W5:Y:S02]  /*50cf0*/  LDL.LU R18, [R1+0x2b8] ;  /* 0x0002b80001127983 */ /* 0x000f640000300800 */
[----:B------:R-:W5:Y:S01]  /*50d00*/  LDL.LU R19, [R1+0x2bc] ;  /* 0x0002bc0001137983 */ /* 0x000f620000300800 */
[----:B----4-:R-:W-:Y:S01]  /*50d10*/  MOV R22, R10 ;  /* 0x0000000a00167202 */ /* 0x010fe20000000f00 */
[----:B------:R-:W-:Y:S01]  /*50d20*/  IMAD.MOV.U32 R23, RZ, RZ, R11 ;  /* 0x000000ffff177224 */ /* 0x000fe200078e000b */
[----:B--2---:R-:W-:Y:S01]  /*50d30*/  HMMA.16816.F32.BF16 R4, R24, R14, R4 ;  /* 0x0000000e1804723c */ /* 0x004fe20000041804 */
[----:B-----5:R-:W-:Y:S01]  /*50d40*/  STL.64 [R1+0x2118], R18 ;  /* 0x0021181201007387 */ /* 0x020fe20000100a00 */
[----:B---3--:R0:W-:Y:S02]  /*50d50*/  STL.64 [R1+0x2110], R16 ;  /* 0x0021101001007387 */ /* 0x0081e40000100a00 */
        /* <DEDUP_REMOVED lines=11> */
[----:B----4-:R-:W-:Y:S02]  /*50e10*/  STL.64 [R1+0x2128], R16 ;  /* 0x0021281001007387 */ /* 0x010fe40000100a00 */
[----:B-1----:R-:W4:Y:S02]  /*50e20*/  LDL.LU R22, [R1+0xf8] ;  /* 0x0000f80001167983 */ /* 0x002f240000300800 */
[----:B------:R-:W4:Y:S02]  /*50e30*/  LDL.LU R23, [R1+0xfc] ;  /* 0x0000fc0001177983 */ /* 0x000f240000300800 */
[----:B----4-:R3:W-:Y:S02]  /*50e40*/  STL.64 [R1+0x2138], R22 ;  /* 0x0021381601007387 */ /* 0x0107e40000100a00 */
[----:B---3--:R-:W-:-:S02]  /*50e50*/  MOV R22, R11 ;  /* 0x0000000b00167202 */ /* 0x008fc40000000f00 */
[----:B--2---:R-:W-:Y:S01]  /*50e60*/  MOV R23, R10 ;  /* 0x0000000a00177202 */ /* 0x004fe20000000f00 */
[----:B------:R-:W2:Y:S01]  /*50e70*/  LDL.LU R11, [R1+0x22a4] ;  /* 0x0022a400010b7983 */ /* 0x000ea20000300800 */
[----:B------:R-:W3:Y:S03]  /*50e80*/  LDL.LU R10, [R1+0x22a0] ;  /* 0x0022a000010a7983 */ /* 0x000ee60000300800 */
[----:B------:R0:W-:Y:S01]  /*50e90*/  STL.64 [R1+0x2150], R22 ;  /* 0x0021501601007387 */ /* 0x0001e20000100a00 */
[----:B------:R-:W4:Y:S02]  /*50ea0*/  LDL.LU R16, [R1+0x2e0] ;  /* 0x0002e00001107983 */ /* 0x000f240000300800 */
[----:B------:R-:W4:Y:S02]  /*50eb0*/  LDL.LU R17, [R1+0x2e4] ;  /* 0x0002e40001117983 */ /* 0x000f240000300800 */
[----:B------:R-:W5:Y:S01]  /*50ec0*/  LDL.LU R18, [R1+0x2e8] ;  /* 0x0002e80001127983 */ /* 0x000f620000300800 */
[----:B------:R-:W5:Y:S04]  /*50ed0*/  LDL.LU R19, [R1+0x2ec] ;  /* 0x0002ec0001137983 */ /* 0x000f680000300800 */
[----:B0-----:R-:W2:Y:S01]  /*50ee0*/  LDL.LU R22, [R1+0x118] ;  /* 0x0001180001167983 */ /* 0x001ea20000300800 */
[----:B------:R-:W2:Y:S03]  /*50ef0*/  LDL.LU R23, [R1+0x11c] ;  /* 0x00011c0001177983 */ /* 0x000ea60000300800 */
[----:B--2---:R-:W-:Y:S01]  /*50f00*/  STL.64 [R1+0x2168], R22 ;  /* 0x0021681601007387 */ /* 0x004fe20000100a00 */
[----:B-----5:R-:W-:Y:S02]  /*50f10*/  STL.64 [R1+0x2148], R18 ;  /* 0x0021481201007387 */ /* 0x020fe40000100a00 */
[----:B----4-:R0:W-:Y:S02]  /*50f20*/  STL.64 [R1+0x2140], R16 ;  /* 0x0021401001007387 */ /* 0x0101e40000100a00 */
[----:B0-----:R-:W2:Y:S01]  /*50f30*/  LDL.LU R16, [R1+0x2f0] ;  /* 0x0002f00001107983 */ /* 0x001ea20000300800 */
[----:B------:R-:W2:Y:S02]  /*50f40*/  LDL.LU R17, [R1+0x2f4] ;  /* 0x0002f40001117983 */ /* 0x000ea40000300800 */
[----:B------:R-:W4:Y:S02]  /*50f50*/  LDL.LU R18, [R1+0x2f8] ;  /* 0x0002f80001127983 */ /* 0x000f240000300800 */
[----:B------:R-:W4:Y:S02]  /*50f60*/  LDL.LU R19, [R1+0x2fc] ;  /* 0x0002fc0001137983 */ /* 0x000f240000300800 */
[----:B---3--:R-:W-:Y:S01]  /*50f70*/  IMAD.MOV.U32 R22, RZ, RZ, R10 ;  /* 0x000000ffff167224 */ /* 0x008fe200078e000a */
[----:B------:R-:W-:Y:S01]  /*50f80*/  MOV R23, R11 ;  /* 0x0000000b00177202 */ /* 0x000fe20000000f00 */
        /* <DEDUP_REMOVED lines=14> */
[----:B-----5:R-:W-:Y:S01]  /*51070*/  MOV R22, R11 ;  /* 0x0000000b00167202 */ /* 0x020fe20000000f00 */
[----:B---3--:R-:W-:Y:S01]  /*51080*/  IMAD.MOV.U32 R23, RZ, RZ, R10 ;  /* 0x000000ffff177224 */ /* 0x008fe200078e000a */
        /* <DEDUP_REMOVED lines=75> */
[----:B------:R-:W3:Y:S01]  /*51540*/  LDL.LU R17, [R1+0x374] ;  /* 0x0003740001117983 */ /* 0x000ee20000300800 */
[----:B-----5:R-:W-:-:S02]  /*51550*/  MOV R18, R11 ;  /* 0x0000000b00127202 */ /* 0x020fc40000000f00 */
        /* <DEDUP_REMOVED lines=10> */
[----:B---3--:R0:W-:Y:S01]  /*51600*/  STL.64 [R1+0x2230], R16 ;  /* 0x0022301001007387 */ /* 0x0081e20000100a00 */
[----:B----4-:R-:W-:-:S02]  /*51610*/  MOV R18, R11 ;  /* 0x0000000b00127202 */ /* 0x010fc40000000f00 */
[----:B0-----:R-:W2:Y:S01]  /*51620*/  LDL.LU R16, [R1+0x390] ;  /* 0x0003900001107983 */ /* 0x001ea20000300800 */
[----:B-----5:R-:W-:Y:S02]  /*51630*/  IMAD.MOV.U32 R17, RZ, RZ, R10 ;  /* 0x000000ffff117224 */ /* 0x020fe400078e000a */
[----:B------:R-:W3:Y:S02]  /*51640*/  LDL.LU R10, [R1+0x226c] ;  /* 0x00226c00010a7983 */ /* 0x000ee40000300800 */
[----:B------:R-:W3:Y:S01]  /*51650*/  LDL.LU R11, [R1+0x2268] ;  /* 0x00226800010b7983 */ /* 0x000ee20000300800 */
[----:B------:R-:W2:Y:S01]  /*51660*/  LDL.LU R19, [R1+0x39c] ;  /* 0x00039c0001137983 */ /* 0x000ea20000300800 */
[----:B------:R-:W-:Y:S02]  /*51670*/  STL.64 [R1+0x1fd8], R14 ;  /* 0x001fd80e01007387 */ /* 0x000fe40000100a00 */
[----:B------:R0:W-:Y:S02]  /*51680*/  STL.64 [R1+0x1fd0], R12 ;  /* 0x001fd00c01007387 */ /* 0x0001e40000100a00 */
[----:B0-----:R-:W4:Y:S04]  /*51690*/  LDL R12, [R1+0x994] ;  /* 0x00099400010c7983 */ /* 0x001f280000100800 */
[----:B------:R-:W4:Y:S01]  /*516a0*/  LDL R13, [R1+0x99c] ;  /* 0x00099c00010d7983 */ /* 0x000f220000100800 */
[----:B------:R-:W5:Y:S02]  /*516b0*/  LDL.LU R14, [R1+0xd8] ;  /* 0x0000d800010e7983 */ /* 0x000f640000300800 */
[----:B------:R-:W5:Y:S01]  /*516c0*/  LDL.LU R15, [R1+0xdc] ;  /* 0x0000dc00010f7983 */ /* 0x000f620000300800 */
        /* <DEDUP_REMOVED lines=9> */
[----:B0-----:R-:W5:Y:S01]  /*51760*/  LDL.LU R8, [R1+0x2c0] ;  /* 0x0002c00001087983 */ /* 0x001f620000300800 */
[----:B------:R-:W5:Y:S02]  /*51770*/  LDL.LU R9, [R1+0x2c4] ;  /* 0x0002c40001097983 */ /* 0x000f640000300800 */
[----:B------:R-:W5:Y:S02]  /*51780*/  LDL.LU R10, [R1+0x2c8] ;  /* 0x0002c800010a7983 */ /* 0x000f640000300800 */
[----:B------:R-:W5:Y:S01]  /*51790*/  LDL.LU R11, [R1+0x2cc] ;  /* 0x0002cc00010b7983 */ /* 0x000f620000300800 */
[----:B---3--:R-:W-:Y:S01]  /*517a0*/  HMMA.16816.F32.BF16 R24, R24, R6, R20 ;  /* 0x000000061818723c */ /* 0x008fe20000041814 */
[----:B------:R-:W3:Y:S01]  /*517b0*/  LDL.LU.64 R22, [R1+0x2250] ;  /* 0x0022500001167983 */ /* 0x000ee20000300a00 */
[----:B------:R-:W3:Y:S11]  /*517c0*/  LDL.LU.64 R20, [R1+0x2248] ;  /* 0x0022480001147983 */ /* 0x000ef60000300a00 */
[----:B------:R-:W-:Y:S10]  /*517d0*/  @!UPT UIADD3 URZ, URZ, URZ, URZ ;  /* 0x0000003f3f3ff290 */ /* 0x000ff4000fffe03f */
[----:B------:R-:W-:Y:S01]  /*517e0*/  STL.64 [R1+0x1c0], R24 ;  /* 0x0001c01801007387 */ /* 0x000fe20000100a00 */
[----:B------:R0:W-:Y:S03]  /*517f0*/  STL.64 [R1+0x1c8], R26 ;  /* 0x0001c81a01007387 */ /* 0x0001e60000100a00 */
[----:B0-----:R-:W3:Y:S04]  /*51800*/  LDL R26, [R1+0x9a8] ;  /* 0x0009a800011a7983 */ /* 0x001ee80000100800 */
[----:B------:R-:W3:Y:S01]  /*51810*/  LDL R27, [R1+0x9a4] ;  /* 0x0009a400011b7983 */ /* 0x000ee20000100800 */
[----:B----4-:R-:W-:Y:S01]  /*51820*/  F2FP.BF16.PACK_AB R25, R12, R13 ;  /* 0x0000000d0c19723e */ /* 0x010fe200000010ff */
[----:B------:R-:W-:Y:S02]  /*51830*/  STL.64 [R1+0x1fb8], R6 ;  /* 0x001fb80601007387 */ /* 0x000fe40000100a00 */
[----:B--2---:R-:W-:Y:S01]  /*51840*/  STL [R1+0x1fb0], R4 ;  /* 0x001fb00401007387 */ /* 0x004fe20000100800 */
[----:B---3--:R-:W-:Y:S01]  /*51850*/  F2FP.BF16.PACK_AB R24, R26, R27 ;  /* 0x0000001b1a18723e */ /* 0x008fe200000010ff */
[----:B------:R-:W-:Y:S01]  /*51860*/  F2FP.BF16.PACK_AB R26, R20, R21 ;  /* 0x00000015141a723e */ /* 0x000fe200000010ff */
[----:B------:R-:W-:-:S02]  /*51870*/  F2FP.BF16.PACK_AB R27, R5, R28 ;  /* 0x0000001c051b723e */ /* 0x000fc400000010ff */
        /* <DEDUP_REMOVED lines=43> */
[----:B------:R-:W4:Y:S01]  /*51b30*/  LDL R28, [R1+0x980] ;  /* 0x00098000011c7983 */ /* 0x000f220000100800 */
        /* <DEDUP_REMOVED lines=49> */
[----:B-----5:R-:W-:Y:S01]  /*51e50*/  HMMA.16816.F32.BF16 R12, R24, R14, R8 ;  /* 0x0000000e180c723c */ /* 0x020fe20000041808 */
[----:B------:R-:W-:-:S07]  /*51e60*/  IMAD.MOV.U32 R6, RZ, RZ, R29 ;  /* 0x000000ffff067224 */ /* 0x000fce00078e001d */
[----:B---3--:R-:W-:Y:S01]  /*51e70*/  HMMA.16816.F32.BF16 R8, R24, R22, R16 ;  /* 0x000000161808723c */ /* 0x008fe20000041810 */
[----:B------:R-:W3:Y:S11]  /*51e80*/  LDL.LU R22, [R1+0x8] ;  /* 0x0000080001167983 */ /* 0x000ef60000300800 */
[----:B------:R-:W-:Y:S03]  /*51e90*/  @!UPT UIADD3 URZ, URZ, URZ, URZ ;  /* 0x0000003f3f3ff290 */ /* 0x000fe6000fffe03f */
[----:B------:R-:W-:Y:S02]  /*51ea0*/  STL.64 [R1+0x680], R12 ;  /* 0x0006800c01007387 */ /* 0x000fe40000100a00 */
[----:B------:R-:W-:Y:S01]  /*51eb0*/  STL.64 [R1+0x688], R14 ;  /* 0x0006880e01007387 */ /* 0x000fe20000100a00 */
[----:B------:R-:W-:Y:S02]  /*51ec0*/  MOV R7, R2 ;  /* 0x0000000200077202 */ /* 0x000fe40000000f00 */
[----:B------:R-:W-:-:S03]  /*51ed0*/  MOV R23, R0 ;  /* 0x0000000000177202 */ /* 0x000fc60000000f00 */
[----:B------:R-:W-:Y:S01]  /*51ee0*/  STL.64 [R1+0x670], R8 ;  /* 0x0006700801007387 */ /* 0x000fe20000100a00 */
[----:B------:R-:W-:Y:S03]  /*51ef0*/  STL.64 [R1+0x678], R10 ;  /* 0x0006780a01007387 */ /* 0x000fe60000100a00 */
[----:B---3--:R-:W-:Y:S01]  /*51f00*/  STL.64 [R1+0x2010], R22 ;  /* 0x0020101601007387 */ /* 0x008fe20000100a00 */
[----:B------:R-:W3:Y:S02]  /*51f10*/  LDL.LU R29, [R1+0x2104] ;  /* 0x00210400011d7983 */ /* 0x000ee40000300800 */
[----:B------:R2:W-:Y:S02]  /*51f20*/  STL.64 [R1+0x2018], R6 ;  /* 0x0020180601007387 */ /* 0x0005e40000100a00 */
[----:B--2---:R-:W-:Y:S01]  /*51f30*/  MOV R6, R5 ;  /* 0x0000000500067202 */ /* 0x004fe20000000f00 */
[----:B------:R-:W-:Y:S01]  /*51f40*/  IMAD.MOV.U32 R7, RZ, RZ, R3 ;  /* 0x000000ffff077224 */ /* 0x000fe200078e0003 */
[----:B------:R-:W2:Y:S01]  /*51f50*/  LDL.LU R5, [R1+0x2100] ;  /* 0x0021000001057983 */ /* 0x000ea20000300800 */
[----:B------:R-:W5:Y:S03]  /*51f60*/  LDL.LU R3, [R1+0x20fc] ;  /* 0x0020fc0001037983 */ /* 0x000f660000300800 */
[----:B------:R0:W-:Y:S01]  /*51f70*/  STL.64 [R1+0x2030], R6 ;  /* 0x0020300601007387 */ /* 0x0001e20000100a00 */
[----:B------:R-:W4:Y:S02]  /*51f80*/  LDL.LU R20, [R1+0x200] ;  /* 0x0002000001147983 */ /* 0x000f240000300800 */
[----:B------:R-:W4:Y:S02]  /*51f90*/  LDL.LU R21, [R1+0x204] ;  /* 0x0002040001157983 */ /* 0x000f240000300800 */
[----:B------:R-:W4:Y:S01]  /*51fa0*/  LDL.LU R22, [R1+0x208] ;  /* 0x0002080001167983 */ /* 0x000f220000300800 */
[----:B------:R-:W4:Y:S04]  /*51fb0*/  LDL.LU R23, [R1+0x20c] ;  /* 0x00020c0001177983 */ /* 0x000f280000300800 */
[----:B0-----:R-:W4:Y:S01]  /*51fc0*/  LDL.LU R6, [R1+0x38] ;  /* 0x0000380001067983 */ /* 0x001f220000300800 */
[----:B---3--:R-:W-:Y:S01]  /*51fd0*/  MOV R7, R29 ;  /* 0x0000001d00077202 */ /* 0x008fe20000000f00 */
[----:B--2---:R-:W-:Y:S01]  /*51fe0*/  IMAD.MOV.U32 R11, RZ, RZ, R5 ;  /* 0x000000ffff0b7224 */ /* 0x004fe200078e0005 */
[----:B-----5:R-:W-:-:S03]  /*51ff0*/  MOV R10, R3 ;  /* 0x00000003000a7202 */ /* 0x020fc60000000f00 */
[----:B----4-:R0:W-:Y:S01]  /*52000*/  STL.64 [R1+0x2048], R6 ;  /* 0x0020480601007387 */ /* 0x0101e20000100a00 */
[----:B------:R-:W2:Y:S02]  /*52010*/  LDL.LU R3, [R1+0x20f8] ;  /* 0x0020f80001037983 */ /* 0x000ea40000300800 */
[----:B------:R1:W-:Y:S02]  /*52020*/  STL.64 [R1+0x2050], R10 ;  /* 0x0020500a01007387 */ /* 0x0003e40000100a00 */
[----:B------:R-:W3:Y:S01]  /*52030*/  LDL.LU R4, [R1+0x230] ;  /* 0x0002300001047983 */ /* 0x000ee20000300800 */
[----:B------:R-:W3:Y:S04]  /*52040*/  LDL.LU R5, [R1+0x234] ;  /* 0x0002340001057983 */ /* 0x000ee80000300800 */
[----:B0-----:R-:W4:Y:S01]  /*52050*/  LDL.LU R6, [R1+0x238] ;  /* 0x0002380001067983 */ /* 0x001f220000300800 */
[----:B------:R-:W4:Y:S03]  /*52060*/  LDL.LU R7, [R1+0x23c] ;  /* 0x00023c0001077983 */ /* 0x000f260000300800 */
[----:B----4-:R-:W-:Y:S01]  /*52070*/  STL.64 [R1+0x2060], R6 ;  /* 0x0020600601007387 */ /* 0x010fe20000100a00 */
[----:B---3--:R0:W-:Y:S02]  /*52080*/  STL.64 [R1+0x2058], R4 ;  /* 0x0020580401007387 */ /* 0x0081e40000100a00 */
[----:B-1----:R-:W3:Y:S01]  /*52090*/  LDL.LU R10, [R1+0x58] ;  /* 0x00005800010a7983 */ /* 0x002ee20000300800 */
[----:B--2---:R-:W-:-:S02]  /*520a0*/  MOV R11, R3 ;  /* 0x00000003000b7202 */ /* 0x004fc40000000f00 */
[----:B------:R-:W2:Y:S04]  /*520b0*/  LDL.LU R3, [R1+0x20f4] ;  /* 0x0020f40001037983 */ /* 0x000ea80000300800 */
[----:B---3--:R1:W-:Y:S01]  /*520c0*/  STL.64 [R1+0x2068], R10 ;  /* 0x0020680a01007387 */ /* 0x0083e20000100a00 */
[----:B0-----:R-:W3:Y:S02]  /*520d0*/  LDL.LU R4, [R1+0x240] ;  /* 0x0002400001047983 */ /* 0x001ee40000300800 */
[----:B------:R-:W3:Y:S02]  /*520e0*/  LDL.LU R5, [R1+0x244] ;  /* 0x0002440001057983 */ /* 0x000ee40000300800 */
[----:B------:R-:W4:Y:S01]  /*520f0*/  LDL.LU R6, [R1+0x248] ;  /* 0x0002480001067983 */ /* 0x000f220000300800 */
[----:B------:R-:W4:Y:S04]  /*52100*/  LDL.LU R7, [R1+0x24c] ;  /* 0x00024c0001077983 */ /* 0x000f280000300800 */
[----:B----4-:R-:W-:Y:S01]  /*52110*/  STL.64 [R1+0x2078], R6 ;  /* 0x0020780601007387 */ /* 0x010fe20000100a00 */
[----:B---3--:R-:W-:Y:S02]  /*52120*/  STL.64 [R1+0x2070], R4 ;  /* 0x0020700401007387 */ /* 0x008fe40000100a00 */
[----:B-1----:R-:W3:Y:S02]  /*52130*/  LDL.LU R10, [R1+0x68] ;  /* 0x00006800010a7983 */ /* 0x002ee40000300800 */
[----:B------:R-:W3:Y:S01]  /*52140*/  LDL.LU R11, [R1+0x6c] ;  /* 0x00006c00010b7983 */ /* 0x000ee20000300800 */
[----:B--2---:R-:W-:Y:S01]  /*52150*/  MOV R15, R3 ;  /* 0x00000003000f7202 */ /* 0x004fe20000000f00 */
[----:B---3--:R0:W-:Y:S01]  /*52160*/  STL.64 [R1+0x2080], R10 ;  /* 0x0020800a01007387 */ /* 0x0081e20000100a00 */
[----:B------:R-:W2:Y:S02]  /*52170*/  LDL.LU R14, [R1+0x78] ;  /* 0x00007800010e7983 */ /* 0x000ea40000300800 */
[----:B------:R-:W3:Y:S01]  /*52180*/  LDL.LU R3, [R1+0x20f0] ;  /* 0x0020f00001037983 */ /* 0x000ee20000300800 */
[----:B--2---:R1:W-:Y:S01]  /*52190*/  STL.64 [R1+0x2088], R14 ;  /* 0x0020880e01007387 */ /* 0x0043e20000100a00 */
[----:B------:R-:W2:Y:S02]  /*521a0*/  LDL.LU R8, [R1+0x260] ;  /* 0x0002600001087983 */ /* 0x000ea40000300800 */
[----:B------:R-:W2:Y:S02]  /*521b0*/  LDL.LU R9, [R1+0x264] ;  /* 0x0002640001097983 */ /* 0x000ea40000300800 */
[----:B0-----:R-:W4:Y:S01]  /*521c0*/  LDL.LU R10, [R1+0x268] ;  /* 0x00026800010a7983 */ /* 0x001f220000300800 */
[----:B------:R-:W4:Y:S04]  /*521d0*/  LDL.LU R11, [R1+0x26c] ;  /* 0x00026c00010b7983 */ /* 0x000f280000300800 */
[----:B----4-:R-:W-:Y:S01]  /*521e0*/  STL.64 [R1+0x2098], R10 ;  /* 0x0020980a01007387 */ /* 0x010fe20000100a00 */
[----:B--2---:R-:W-:Y:S02]  /*521f0*/  STL.64 [R1+0x2090], R8 ;  /* 0x0020900801007387 */ /* 0x004fe40000100a00 */
[----:B-1----:R-:W2:Y:S02]  /*52200*/  LDL.LU R14, [R1+0x88] ;  /* 0x00008800010e7983 */ /* 0x002ea40000300800 */
[----:B------:R-:W2:Y:S02]  /*52210*/  LDL.LU R15, [R1+0x8c] ;  /* 0x00008c00010f7983 */ /* 0x000ea40000300800 */
[----:B--2---:R0:W-:Y:S04]  /*52220*/  STL.64 [R1+0x20a0], R14 ;  /* 0x0020a00e01007387 */ /* 0x0041e80000100a00 */
[----:B0-----:R-:W2:Y:S01]  /*52230*/  LDL.LU R14, [R1+0x98] ;  /* 0x00009800010e7983 */ /* 0x001ea20000300800 */
[----:B---3--:R-:W-:-:S02]  /*52240*/  IMAD.MOV.U32 R15, RZ, RZ, R3 ;  /* 0x000000ffff0f7224 */ /* 0x008fc400078e0003 */
[----:B------:R-:W3:Y:S03]  /*52250*/  LDL.LU R3, [R1+0x20ec] ;  /* 0x0020ec0001037983 */ /* 0x000ee60000300800 */
        /* <DEDUP_REMOVED lines=15> */
[----:B---3--:R-:W-:-:S02]  /*52350*/  MOV R15, R3 ;  /* 0x00000003000f7202 */ /* 0x008fc40000000f00 */
[----:B------:R-:W3:Y:S01]  /*52360*/  LDL.LU R3, [R1+0x20e8] ;  /* 0x0020e80001037983 */ /* 0x000ee20000300800 */
        /* <DEDUP_REMOVED lines=16> */
[----:B------:R-:W-:Y:S01]  /*52470*/  STL.64 [R1+0x2028], R22 ;  /* 0x0020281601007387 */ /* 0x000fe20000100a00 */
        /* <DEDUP_REMOVED lines=11> */
[----:B------:R-:W4:Y:S01]  /*52530*/  LDL.LU R16, [R1+0x1e0] ;  /* 0x0001e00001107983 */ /* 0x000f220000300800 */
[----:B------:R-:W4:Y:S02]  /*52540*/  LDL.LU R17, [R1+0x1e4] ;  /* 0x0001e40001117983 */ /* 0x000f240000300800 */
[----:B------:R-:W2:Y:S02]  /*52550*/  LDL.LU R18, [R1+0x1e8] ;  /* 0x0001e80001127983 */ /* 0x000ea40000300800 */
[----:B------:R-:W2:Y:S01]  /*52560*/  LDL.LU R19, [R1+0x1ec] ;  /* 0x0001ec0001137983 */ /* 0x000ea20000300800 */
[C---:B-----5:R-:W-:Y:S01]  /*52570*/  HMMA.16816.F32.BF16 R12, R24.reuse, R14, R8 ;  /* 0x0000000e180c723c */ /* 0x060fe20000041808 */
[----:B------:R-:W5:Y:S04]  /*52580*/  LDL.LU R2, [R1+0xa30] ;  /* 0x000a300001027983 */ /* 0x000f680000300800 */
[----:B--2---:R-:W-:Y:S01]  /*52590*/  STL.64 [R1+0x2008], R18 ;  /* 0x0020081201007387 */ /* 0x004fe20000100a00 */
[----:B----4-:R0:W-:Y:S03]  /*525a0*/  STL.64 [R1+0x2000], R16 ;  /* 0x0020001001007387 */ /* 0x0101e60000100a00 */
[----:B0-----:R-:W2:Y:S01]  /*525b0*/  LDL.LU R16, [R1+0x1f0] ;  /* 0x0001f00001107983 */ /* 0x001ea20000300800 */
[----:B------:R-:W2:Y:S02]  /*525c0*/  LDL.LU R17, [R1+0x1f4] ;  /* 0x0001f40001117983 */ /* 0x000ea40000300800 */
[----:B------:R-:W2:Y:S02]  /*525d0*/  LDL.LU R18, [R1+0x1f8] ;  /* 0x0001f80001127983 */ /* 0x000ea40000300800 */
[----:B------:R-:W2:Y:S01]  /*525e0*/  LDL.LU R19, [R1+0x1fc] ;  /* 0x0001fc0001137983 */ /* 0x000ea20000300800 */
[----:B------:R-:W4:Y:S01]  /*525f0*/  LDL.LU.64 R10, [R1+0x20e0] ;  /* 0x0020e000010a7983 */ /* 0x000f220000300a00 */
[----:B------:R-:W4:Y:S07]  /*52600*/  LDL.LU.64 R8, [R1+0x20d8] ;  /* 0x0020d80001087983 */ /* 0x000f2e0000300a00 */
[----:B------:R-:W-:Y:S02]  /*52610*/  STL.64 [R1+0x660], R12 ;  /* 0x0006600c01007387 */ /* 0x000fe40000100a00 */
[----:B------:R0:W-:Y:S02]  /*52620*/  STL.64 [R1+0x668], R14 ;  /* 0x0006680e01007387 */ /* 0x0001e40000100a00 */
[----:B0-----:R-:W4:Y:S02]  /*52630*/  LDL.LU.64 R14, [R1+0x20d0] ;  /* 0x0020d000010e7983 */ /* 0x001f240000300a00 */
[C---:B----4-:R-:W-:Y:S02]  /*52640*/  HMMA.16816.F32.BF16 R12, R24.reuse, R14, R8 ;  /* 0x0000000e180c723c */ /* 0x050fe40000041808 */
[----:B------:R-:W4:Y:S01]  /*52650*/  LDL.LU.64 R10, [R1+0x20c8] ;  /* 0x0020c800010a7983 */ /* 0x000f220000300a00 */
[----:B------:R-:W4:Y:S11]  /*52660*/  LDL.LU.64 R8, [R1+0x20c0] ;  /* 0x0020c00001087983 */ /* 0x000f360000300a00 */
[----:B------:R-:W-:Y:S09]  /*52670*/  @!UPT UIADD3 URZ, URZ, URZ, URZ ;  /* 0x0000003f3f3ff290 */ /* 0x000ff2000fffe03f */
        /* <DEDUP_REMOVED lines=18> */
[----:B------:R-:W4:Y:S11]  /*527a0*/  LDL.LU.64 R10, [R1+0x2080] ;  /* 0x00208000010a7983 */ /* 0x000f360000300a00 */
[----:B------:R-:W-:Y:S10]  /*527b0*/  @!UPT UIADD3 URZ, URZ, URZ, URZ ;  /* 0x0000003f3f3ff290 */ /* 0x000ff4000fffe03f */
[----:B------:R0:W-:Y:S01]  /*527c0*/  STL.64 [R1+0x620], R12 ;  /* 0x0006200c01007387 */ /* 0x0001e20000100a00 */
[----:B------:R1:W-:Y:S03]  /*527d0*/  STL.64 [R1+0x628], R14 ;  /* 0x0006280e01007387 */ /* 0x0003e60000100a00 */
[----:B0-----:R-:W2:Y:S01]  /*527e0*/  LDL.LU R12, [R1+0x1d0] ;  /* 0x0001d000010c7983 */ /* 0x001ea20000300800 */
[----:B------:R-:W2:Y:S02]  /*527f0*/  LDL.LU R13, [R1+0x1d4] ;  /* 0x0001d400010d7983 */ /* 0x000ea40000300800 */
[----:B-1----:R-:W2:Y:S02]  /*52800*/  LDL.LU R14, [R1+0x1d8] ;  /* 0x0001d800010e7983 */ /* 0x002ea40000300800 */
[----:B------:R-:W2:Y:S01]  /*52810*/  LDL.LU R15, [R1+0x1dc] ;  /* 0x0001dc00010f7983 */ /* 0x000ea20000300800 */
[C---:B----4-:R-:W-:Y:S01]  /*52820*/  HMMA.16816.F32.BF16 R8, R24.reuse, R10, R4 ;  /* 0x0000000a1808723c */ /* 0x050fe20000041804 */
[----:B------:R-:W4:Y:S01]  /*52830*/  LDL.LU.64 R6, [R1+0x2078] ;  /* 0x0020780001067983 */ /* 0x000f220000300a00 */
[----:B------:R-:W4:Y:S11]  /*52840*/  LDL.LU.64 R4, [R1+0x2070] ;  /* 0x0020700001047983 */ /* 0x000f360000300a00 */
[----:B------:R-:W-:Y:S10]  /*52850*/  @!UPT UIADD3 URZ, URZ, URZ, URZ ;  /* 0x0000003f3f3ff290 */ /* 0x000ff4000fffe03f */
        /* <DEDUP_REMOVED lines=12> */
[----:B------:R-:W2:Y:S11]  /*52920*/  LDL.LU R29, [R1+0xa44] ;  /* 0x000a4400011d7983 */ /* 0x000eb60000300800 */
[----:B------:R-:W-:Y:S09]  /*52930*/  @!UPT UIADD3 URZ, URZ, URZ, URZ ;  /* 0x0000003f3f3ff290 */ /* 0x000ff2000fffe03f */
[----:B------:R0:W-:Y:S01]  /*52940*/  STL.64 [R1+0x5f0], R8 ;  /* 0x0005f00801007387 */ /* 0x0001e20000100a00 */
[----:B------:R1:W-:Y:S03]  /*52950*/  STL.64 [R1+0x5f8], R10 ;  /* 0x0005f80a01007387 */ /* 0x0003e60000100a00 */
[----:B0-----:R-:W2:Y:S01]  /*52960*/  LDL.LU R8, [R1+0x5a0] ;  /* 0x0005a00001087983 */ /* 0x001ea20000300800 */
[----:B------:R-:W2:Y:S02]  /*52970*/  LDL.LU R9, [R1+0x5a4] ;  /* 0x0005a40001097983 */ /* 0x000ea40000300800 */
[----:B-1----:R-:W2:Y:S01]  /*52980*/  LDL.LU R10, [R1+0x5a8] ;  /* 0x0005a800010a7983 */ /* 0x002ea20000300800 */
        /* <DEDUP_REMOVED lines=15> */
[----:B------:R-:W2:Y:S01]  /*52a80*/  LDL.LU.64 R22, [R1+0x2010] ;  /* 0x0020100001167983 */ /* 0x000ea20000300a00 */
[----:B---3--:R-:W-:Y:S02]  /*52a90*/  MOV R11, R3 ;  /* 0x00000003000b7202 */ /* 0x008fe40000000f00 */
[----:B------:R-:W3:Y:S11]  /*52aa0*/  LDL.LU R3, [R1+0xa38] ;  /* 0x000a380001037983 */ /* 0x000ef60000300800 */
[----:B------:R-:W-:Y:S07]  /*52ab0*/  @!UPT UIADD3 URZ, URZ, URZ, URZ ;  /* 0x0000003f3f3ff290 */ /* 0x000fee000fffe03f */
[----:B------:R0:W-:Y:S01]  /*52ac0*/  STL.64 [R1+0x5c0], R4 ;  /* 0x0005c00401007387 */ /* 0x0001e20000100a00 */
[----:B------:R1:W-:Y:S03]  /*52ad0*/  STL.64 [R1+0x5c8], R6 ;  /* 0x0005c80601007387 */ /* 0x0003e60000100a00 */
[----:B0-----:R-:W4:Y:S01]  /*52ae0*/  LDL.LU R4, [R1+0x590] ;  /* 0x0005900001047983 */ /* 0x001f220000300800 */
[----:B------:R-:W4:Y:S02]  /*52af0*/  LDL.LU R5, [R1+0x594] ;  /* 0x0005940001057983 */ /* 0x000f240000300800 */
[----:B-1----:R-:W4:Y:S02]  /*52b00*/  LDL.LU R6, [R1+0x598] ;  /* 0x0005980001067983 */ /* 0x002f240000300800 */
[----:B------:R-:W4:Y:S01]  /*52b10*/  LDL.LU R7, [R1+0x59c] ;  /* 0x00059c0001077983 */ /* 0x000f220000300800 */
[C---:B--2---:R-:W-:Y:S01]  /*52b20*/  HMMA.16816.F32.BF16 R20, R24.reuse, R22, R16 ;  /* 0x000000161814723c */ /* 0x044fe20000041810 */
[----:B------:R-:W2:Y:S01]  /*52b30*/  LDL.LU.64 R18, [R1+0x2008] ;  /* 0x0020080001127983 */ /* 0x000ea20000300a00 */
[----:B------:R-:W2:Y:S11]  /*52b40*/  LDL.LU.64 R16, [R1+0x2000] ;  /* 0x0020000001107983 */ /* 0x000eb60000300a00 */
[----:B------:R-:W-:Y:S10]  /*52b50*/  @!UPT UIADD3 URZ, URZ, URZ, URZ ;  /* 0x0000003f3f3ff290 */ /* 0x000ff4000fffe03f */
[----:B------:R-:W-:Y:S01]  /*52b60*/  STL.64 [R1+0x5b0], R20 ;  /* 0x0005b01401007387 */ /* 0x000fe20000100a00 */
[----:B------:R0:W-:Y:S03]  /*52b70*/  STL.64 [R1+0x5b8], R22 ;  /* 0x0005b81601007387 */ /* 0x0001e60000100a00 */
[----:B0-----:R-:W2:Y:S01]  /*52b80*/  LDL.LU.64 R22, [R1+0x1ff8] ;  /* 0x001ff80001167983 */ /* 0x001ea20000300a00 */
[--C-:B-----5:R-:W-:Y:S02]  /*52b90*/  FFMA R0, R2, c[0x0][0x188], -R28.reuse ;  /* 0x0000620002007a23 */ /* 0x120fe4000000081c */
[----:B------:R-:W5:Y:S02]  /*52ba0*/  LDL.LU.64 R20, [R1+0x1ff0] ;  /* 0x001ff00001147983 */ /* 0x000f640000300a00 */
[----:B------:R-:W-:Y:S02]  /*52bb0*/  FMUL R2, R0, 1.4426950216293334961 ;  /* 0x3fb8aa3b00027820 */ /* 0x000fe40000400000 */
[----:B------:R-:W3:Y:S04]  /*52bc0*/  LDL.LU R0, [R1+0xa34] ;  /* 0x000a340001007983 */ /* 0x000ee80000300800 */
[----:B------:R-:W0:Y:S01]  /*52bd0*/  MUFU.EX2 R2, R2 ;  /* 0x0000000200027308 */ /* 0x000e220000000800 */
[----:B--2---:R-:W-:Y:S11]  /*52be0*/  HMMA.16816.F32.BF16 R16, R24, R22, R16 ;  /* 0x000000161810723c */ /* 0x004ff60000041810 */
[----:B------:R-:W-:Y:S11]  /*52bf0*/  @!UPT UIADD3 URZ, URZ, URZ, URZ ;  /* 0x0000003f3f3ff290 */ /* 0x000ff6000fffe03f */
[----:B------:R-:W-:Y:S01]  /*52c00*/  @!UPT UIADD3 URZ, URZ, URZ, URZ ;  /* 0x0000003f3f3ff290 */ /* 0x000fe2000fffe03f */
[----:B------:R-:W-:Y:S01]  /*52c10*/  STL.64 [R1+0x580], R16 ;  /* 0x0005801001007387 */ /* 0x000fe20000100a00 */
[----:B0-----:R-:W-:Y:S02]  /*52c20*/  STL [R1+0x97c], R2 ;  /* 0x00097c0201007387 */ /* 0x001fe40000100800 */
[----:B------:R0:W-:Y:S02]  /*52c30*/  STL.64 [R1+0x588], R18 ;  /* 0x0005881201007387 */ /* 0x0001e40000100a00 */
[----:B0-----:R-:W2:Y:S01]  /*52c40*/  LDL.LU.64 R18, [R1+0x1fe8] ;  /* 0x001fe80001127983 */ /* 0x001ea20000300a00 */
[----:B---3--:R-:W-:Y:S02]  /*52c50*/  FFMA R0, R0, c[0x0][0x188], -R28 ;  /* 0x0000620000007a23 */ /* 0x008fe4000000081c */
[----:B------:R-:W3:Y:S02]  /*52c60*/  LDL.LU.64 R16, [R1+0x1fe0] ;  /* 0x001fe00001107983 */ /* 0x000ee40000300a00 */
[----:B------:R-:W-:-:S06]  /*52c70*/  FMUL R2, R0, 1.4426950216293334961 ;  /* 0x3fb8aa3b00027820 */ /* 0x000fcc0000400000 */
[----:B------:R-:W0:Y:S01]  /*52c80*/  MUFU.EX2 R2, R2 ;  /* 0x0000000200027308 */ /* 0x000e220000000800 */
[----:B-----5:R1:W-:Y:S04]  /*52c90*/  STL.64 [R1+0x1e38], R20 ;  /* 0x001e381401007387 */ /* 0x0203e80000100a00 */
[----:B-1----:R-:W5:Y:S01]  /*52ca0*/  LDL.LU R20, [R1+0x1b0] ;  /* 0x0001b00001147983 */ /* 0x002f620000300800 */
[----:B------:R-:W5:Y:S02]  /*52cb0*/  LDL.LU R21, [R1+0x1b4] ;  /* 0x0001b40001157983 */ /* 0x000f640000300800 */
[----:B------:R-:W5:Y:S02]  /*52cc0*/  LDL.LU R22, [R1+0x1b8] ;  /* 0x0001b80001167983 */ /* 0x000f640000300800 */
[----:B------:R-:W5:Y:S01]  /*52cd0*/  LDL.LU R23, [R1+0x1bc] ;  /* 0x0001bc0001177983 */ /* 0x000f620000300800 */
[----:B------:R-:W3:Y:S01]  /*52ce0*/  LDL.LU R0, [R1+0xa40] ;  /* 0x000a400001007983 */ /* 0x000ee20000300800 */
[C---:B--2---:R-:W-:Y:S11]  /*52cf0*/  HMMA.16816.F32.BF16 R12, R24.reuse, R18, R12 ;  /* 0x00000012180c723c */ /* 0x044ff6000004180c */
[----:B------:R-:W-:Y:S11]  /*52d00*/  @!UPT UIADD3 URZ, URZ, URZ, URZ ;  /* 0x0000003f3f3ff290 */ /* 0x000ff6000fffe03f */
[----:B------:R-:W-:Y:S01]  /*52d10*/  @!UPT UIADD3 URZ, URZ, URZ, URZ ;  /* 0x0000003f3f3ff290 */ /* 0x000fe2000fffe03f */
[----:B------:R-:W-:Y:S01]  /*52d20*/  STL.64 [R1+0x570], R12 ;  /* 0x0005700c01007387 */ /* 0x000fe20000100a00 */
[----:B0-----:R-:W-:Y:S02]  /*52d30*/  STL [R1+0x978], R2 ;  /* 0x0009780201007387 */ /* 0x001fe40000100800 */
[----:B------:R0:W-:Y:S02]  /*52d40*/  STL.64 [R1+0x578], R14 ;  /* 0x0005780e01007387 */ /* 0x0001e40000100a00 */
[----:B0-----:R-:W2:Y:S01]  /*52d50*/  LDL.LU.64 R14, [R1+0x1fd8] ;  /* 0x001fd800010e7983 */ /* 0x001ea20000300a00 */
[----:B------:R-:W4:Y:S02]  /*52d60*/  LDL.LU.64 R12, [R1+0x1fd0] ;  /* 0x001fd000010c7983 */ /* 0x000f240000300a00 */
[----:B------:R-:W4:Y:S02]  /*52d70*/  LDL R18, [R1+0x984] ;  /* 0x0009840001127983 */ /* 0x000f240000100800 */
[----:B------:R-:W4:Y:S01]  /*52d80*/  LDL.LU R19, [R1+0xa4c] ;  /* 0x000a4c0001137983 */ /* 0x000f220000300800 */
[----:B---3--:R0:W-:Y:S04]  /*52d90*/  STL.64 [R1+0x1e68], R16 ;  /* 0x001e681001007387 */ /* 0x0081e80000100a00 */
[----:B0-----:R-:W3:Y:S01]  /*52da0*/  LDL.LU R16, [R1+0xa48] ;  /* 0x000a480001107983 */ /* 0x001ee20000300800 */
[----:B--2---:R-:W-:Y:S11]  /*52db0*/  HMMA.16816.F32.BF16 R8, R24, R14, R8 ;  /* 0x0000000e1808723c */ /* 0x004ff60000041808 */
[----:B------:R-:W-:Y:S11]  /*52dc0*/  @!UPT UIADD3 URZ, URZ, URZ, URZ ;  /* 0x0000003f3f3ff290 */ /* 0x000ff6000fffe03f */
[----:B------:R-:W-:Y:S01]  /*52dd0*/  @!UPT UIADD3 URZ, URZ, URZ, URZ ;  /* 0x0000003f3f3ff290 */ /* 0x000fe2000fffe03f */
[----:B------:R-:W-:Y:S01]  /*52de0*/  STL.64 [R1+0x560], R8 ;  /* 0x0005600801007387 */ /* 0x000fe20000100a00 */
[----:B------:R0:W-:Y:S03]  /*52df0*/  STL.64 [R1+0x568], R10 ;  /* 0x0005680a01007387 */ /* 0x0001e60000100a00 */
[----:B0-----:R-:W2:Y:S01]  /*52e00*/  LDL.LU.64 R10, [R1+0x1fc8] ;  /* 0x001fc800010a7983 */ /* 0x001ea20000300a00 */
[----:B------:R-:W3:Y:S02]  /*52e10*/  LDL.LU.64 R8, [R1+0x1fc0] ;  /* 0x001fc00001087983 */ /* 0x000ee40000300a00 */
[----:B------:R-:W-:Y:S02]  /*52e20*/  FFMA R0, R0, c[0x0][0x188], -R28 ;  /* 0x0000620000007a23 */ /* 0x000fe4000000081c */
[----:B------:R-:W3:Y:S02]  /*52e30*/  LDL.LU R15, [R1+0xa3c] ;  /* 0x000a3c00010f7983 */ /* 0x000ee40000300800 */
[----:B------:R-:W-:-:S02]  /*52e40*/  FMUL R2, R0, 1.4426950216293334961 ;  /* 0x3fb8aa3b00027820 */ /* 0x000fc40000400000 */
[----:B------:R-:W-:Y:S02]  /*52e50*/  FFMA R0, R29, c[0x0][0x188], -R28 ;  /* 0x000062001d007a23 */ /* 0x000fe4000000081c */
[----:B------:R-:W0:Y:S01]  /*52e60*/  MUFU.EX2 R29, R2 ;  /* 0x00000002001d7308 */ /* 0x000e220000000800 */
[----:B----4-:R-:W-:Y:S04]  /*52e70*/  STL.64 [R1+0x1fa8], R12 ;  /* 0x001fa80c01007387 */ /* 0x010fe80000100a00 */
[----:B0-----:R-:W-:Y:S01]  /*52e80*/  STL [R1+0x974], R29 ;  /* 0x0009741d01007387 */ /* 0x001fe20000100800 */
[----:B------:R-:W-:Y:S02]  /*52e90*/  STL [R1+0x1f70], R29 ;  /* 0x001f701d01007387 */ /* 0x000fe40000100800 */
[----:B------:R-:W-:-:S02]  /*52ea0*/  FMUL R2, R0, 1.4426950216293334961 ;  /* 0x3fb8aa3b00027820 */ /* 0x000fc40000400000 */
[----:B------:R-:W-:Y:S02]  /*52eb0*/  FFMA R0, R3, c[0x0][0x188], -R18 ;  /* 0x0000620003007a23 */ /* 0x000fe40000000812 */
[----:B------:R-:W0:Y:S01]  /*52ec0*/  S2R R3, SR_TID.X ;  /* 0x0000000000037919 */ /* 0x000e220000002100 */
[----:B--2---:R-:W-:Y:S11]  /*52ed0*/  HMMA.16816.F32.BF16 R4, R24, R10, R4 ;  /* 0x0000000a1804723c */ /* 0x004ff60000041804 */
[----:B------:R-:W-:Y:S11]  /*52ee0*/  @!UPT UIADD3 URZ, URZ, URZ, URZ ;  /* 0x0000003f3f3ff290 */ /* 0x000ff6000fffe03f */
[----:B------:R-:W-:Y:S01]  /*52ef0*/  @!UPT UIADD3 URZ, URZ, URZ, URZ ;  /* 0x0000003f3f3ff290 */ /* 0x000fe2000fffe03f */
[----:B------:R-:W-:Y:S01]  /*52f00*/  STL.64 [R1+0x550], R4 ;  /* 0x0005500401007387 */ /* 0x000fe20000100a00 */
[----:B------:R1:W-:Y:S03]  /*52f10*/  STL.64 [R1+0x558], R6 ;  /* 0x0005580601007387 */ /* 0x0003e60000100a00 */
[----:B-1----:R-:W5:Y:S04]  /*52f20*/  LDL.LU.64 R6, [R1+0x1fb8] ;  /* 0x001fb80001067983 */ /* 0x002f680000300a00 */
[----:B------:R-:W1:Y:S01]  /*52f30*/  S2R R17, SR_TID.X ;  /* 0x0000000000117919 */ /* 0x000e620000002100 */
[----:B0-----:R-:W-:Y:S01]  /*52f40*/  LOP3.LUT R5, R3, 0x7, RZ, 0xc0, !PT ;  /* 0x0000000703057812 */ /* 0x001fe200078ec0ff */
[----:B------:R-:W-:Y:S01]  /*52f50*/  FMUL R3, R0, 1.4426950216293334961 ;  /* 0x3fb8aa3b00037820 */ /* 0x000fe20000400000 */
[----:B------:R-:W0:Y:S01]  /*52f60*/  MUFU.EX2 R28, R2 ;  /* 0x00000002001c7308 */ /* 0x000e220000000800 */
[----:B------:R-:W2:Y:S01]  /*52f70*/  LDL.LU R4, [R1+0x1fb0] ;  /* 0x001fb00001047983 */ /* 0x000ea20000300800 */
[----:B---3--:R3:W-:Y:S02]  /*52f80*/  STL.64 [R1+0x1d90], R8 ;  /* 0x001d900801007387 */ /* 0x0087e40000100a00 */
[----:B------:R-:W-:-:S04]  /*52f90*/  IMAD R5, R5, 0x110, RZ ;  /* 0x0000011005057824 */ /* 0x000fc800078e02ff */
[----:B---3--:R-:W3:Y:S01]  /*52fa0*/  MUFU.EX2 R8, R3 ;  /* 0x0000000300087308 */ /* 0x008ee20000000800 */
[----:B-1----:R-:W-:-:S05]  /*52fb0*/  IMAD.SHL.U32 R17, R17, 0x2, RZ ;  /* 0x0000000211117824 */ /* 0x002fca00078e00ff */
[----:B------:R-:W-:Y:S01]  /*52fc0*/  LOP3.LUT R5, R5, 0x30, R17, 0x78, !PT ;  /* 0x0000003005057812 */ /* 0x000fe200078e7811 */
[----:B0-----:R-:W-:Y:S03]  /*52fd0*/  STL [R1+0x970], R28 ;  /* 0x0009701c01007387 */ /* 0x001fe60000100800 */
[----:B------:R-:W-:Y:S01]  /*52fe0*/  LOP3.LUT R5, R5, 0x40, RZ, 0x3c, !PT ;  /* 0x0000004005057812 */ /* 0x000fe200078e3cff */
[----:B------:R-:W-:Y:S01]  /*52ff0*/  STL [R1+0x1f74], R28 ;  /* 0x001f741c01007387 */ /* 0x000fe20000100800 */
[----:B---3--:R-:W-:Y:S03]  /*53000*/  STL [R1+0x96c], R8 ;  /* 0x00096c0801007387 */ /* 0x008fe60000100800 */
[----:B------:R-:W0:Y:S01]  /*53010*/  LDSM.16.M88.4 R8, [R5+0x20080] ;  /* 0x020080000508783b */ /* 0x000e220000000200 */
[----:B------:R-:W-:Y:S01]  /*53020*/  FFMA R0, R15, c[0x0][0x188], -R18 ;  /* 0x000062000f007a23 */ /* 0x000fe20000000812 */
[----:B0-----:R-:W-:Y:S01]  /*53030*/  MOV R29, R8 ;  /* 0x00000008001d7202 */ /* 0x001fe20000000f00 */
[----:B-----5:R-:W-:Y:S02]  /*53040*/  HMMA.16816.F32.BF16 R12, R24, R6, R20 ;  /* 0x00000006180c723c */ /* 0x020fe40000041814 */
[----:B------:R-:W-:-:S02]  /*53050*/  FMUL R0, R0, 1.4426950216293334961 ;  /* 0x3fb8aa3b00007820 */ /* 0x000fc40000400000 */
[--C-:B------:R-:W-:Y:S02]  /*53060*/  FFMA R2, R16, c[0x0][0x188], -R18.reuse ;  /* 0x0000620010027a23 */ /* 0x100fe40000000812 */
[----:B------:R-:W-:Y:S01]  /*53070*/  FFMA R3, R19, c[0x0][0x188], -R18 ;  /* 0x0000620013037a23 */ /* 0x000fe20000000812 */
[----:B------:R-:W-:Y:S01]  /*53080*/  LDSM.16.M88.4 R20, [R5+0x26080] ;  /* 0x026080000514783b */ /* 0x000fe20000000200 */
[----:B------:R-:W-:Y:S11]  /*53090*/  MOV R26, R9 ;  /* 0x00000009001a7202 */ /* 0x000ff60000000f00 */
[----:B------:R-:W-:Y:S04]  /*530a0*/  @!UPT UIADD3 URZ, URZ, URZ, URZ ;  /* 0x0000003f3f3ff290 */ /* 0x000fe8000fffe03f */
[----:B------:R-:W-:Y:S01]  /*530b0*/  STL.64 [R1+0x1b0], R12 ;  /* 0x0001b00c01007387 */ /* 0x000fe20000100a00 */
[----:B------:R-:W-:Y:S02]  /*530c0*/  STL.64 [R1+0x1b8], R14 ;  /* 0x0001b80e01007387 */ /* 0x000fe40000100a00 */
[----:B------:R-:W-:Y:S02]  /*530d0*/  STL.64 [R1+0x1a0], R8 ;  /* 0x0001a00801007387 */ /* 0x000fe40000100a00 */
[----:B------:R-:W-:Y:S02]  /*530e0*/  STL.64 [R1+0x1a8], R10 ;  /* 0x0001a80a01007387 */ /* 0x000fe40000100a00 */
[----:B------:R-:W0:Y:S04]  /*530f0*/  LDSM.16.M88.4 R8, [R5+0x20880] ;  /* 0x020880000508783b */ /* 0x000e280000000200 */
[----:B------:R-:W-:Y:S01]  /*53100*/  STL [R1+0x1f7c], R26 ;  /* 0x001f7c1a01007387 */ /* 0x000fe20000100800 */
[----:B------:R-:W-:Y:S03]  /*53110*/  STL [R1+0x1f78], R29 ;  /* 0x001f781d01007387 */ /* 0x000fe60000100800 */
[----:B------:R-:W-:Y:S01]  /*53120*/  LDSM.16.M88.4 R12, [R5+0x23080] ;  /* 0x02308000050c783b */ /* 0x000fe20000000200 */
[----:B------:R-:W1:Y:S01]  /*53130*/  MUFU.EX2 R25, R0 ;  /* 0x0000000000197308 */ /* 0x000e620000000800 */
[----:B------:R-:W-:-:S02]  /*53140*/  FMUL R2, R2, 1.4426950216293334961 ;  /* 0x3fb8aa3b02027820 */ /* 0x000fc40000400000 */
[----:B------:R-:W-:Y:S04]  /*53150*/  LDSM.16.M88.4 R16, [R5+0x25080] ;  /* 0x025080000510783b */ /* 0x000fe80000000200 */
[----:B0-----:R-:W-:Y:S01]  /*53160*/  STL.64 [R1+0x190], R8 ;  /* 0x0001900801007387 */ /* 0x001fe20000100a00 */
[----:B------:R-:W-:Y:S02]  /*53170*/  STL.64 [R1+0x198], R10 ;  /* 0x0001980a01007387 */ /* 0x000fe40000100a00 */
[----:B------:R-:W-:Y:S02]  /*53180*/  IMAD.MOV.U32 R28, RZ, RZ, R9 ;  /* 0x000000ffff1c7224 */ /* 0x000fe400078e0009 */
[----:B------:R-:W0:Y:S04]  /*53190*/  LDSM.16.M88.4 R8, [R5+0x21080] ;  /* 0x021080000508783b */ /* 0x000e280000000200 */
        /* <DEDUP_REMOVED lines=9> */
[----:B------:R-:W-:Y:S02]  /*53230*/  STL.64 [R1+0x178], R10 ;  /* 0x0001780a01007387 */ /* 0x000fe40000100a00 */
[----:B------:R-:W-:-:S02]  /*53240*/  IMAD.MOV.U32 R28, RZ, RZ, R9 ;  /* 0x000000ffff1c7224 */ /* 0x000fc400078e0009 */
        /* <DEDUP_REMOVED lines=8> */
[----:B------:R-:W-:Y:S02]  /*532d0*/  STL [R1+0x1f90], R29 ;  /* 0x001f901d01007387 */ /* 0x000fe40000100800 */
[----:B0-----:R-:W-:Y:S01]  /*532e0*/  IMAD.MOV.U32 R28, RZ, RZ, R9 ;  /* 0x000000ffff1c7224 */ /* 0x001fe200078e0009 */
[----:B------:R0:W-:Y:S01]  /*532f0*/  STL.64 [R1+0x150], R8 ;  /* 0x0001500801007387 */ /* 0x0001e20000100a00 */
[----:B------:R-:W-:Y:S03]  /*53300*/  STL.64 [R1+0x158], R10 ;  /* 0x0001580a01007387 */ /* 0x000fe60000100a00 */
[----:B------:R-:W-:Y:S01]  /*53310*/  STL [R1+0x1f98], R28 ;  /* 0x001f981c01007387 */ /* 0x000fe20000100800 */
[----:B------:R-:W-:Y:S02]  /*53320*/  STL.64 [R1+0x140], R12 ;  /* 0x0001400c01007387 */ /* 0x000fe40000100a00 */
[----:B------:R-:W-:Y:S01]  /*53330*/  STL.64 [R1+0x148], R14 ;  /* 0x0001480e01007387 */ /* 0x000fe20000100a00 */
[----:B0-----:R-:W-:-:S02]  /*53340*/  MOV R9, R13 ;  /* 0x0000000d00097202 */ /* 0x001fc40000000f00 */
[----:B------:R-:W-:Y:S02]  /*53350*/  MOV R8, R12 ;  /* 0x0000000c00087202 */ /* 0x000fe40000000f00 */
[----:B------:R-:W0:Y:S04]  /*53360*/  LDSM.16.M88.4 R12, [R5+0x23880] ;  /* 0x02388000050c783b */ /* 0x000e280000000200 */
[----:B------:R-:W-:Y:S02]  /*53370*/  STL.64 [R1+0x1fa0], R8 ;  /* 0x001fa00801007387 */ /* 0x000fe40000100a00 */
[----:B------:R-:W3:Y:S04]  /*53380*/  LDSM.16.M88.4 R8, [R5+0x24080] ;  /* 0x024080000508783b */ /* 0x000ee80000000200 */
[----:B-1----:R-:W-:Y:S01]  /*53390*/  STL [R1+0x960], R25 ;  /* 0x0009601901007387 */ /* 0x002fe20000100800 */
[----:B0-----:R-:W-:Y:S01]  /*533a0*/  STL.64 [R1+0x130], R12 ;  /* 0x0001300c01007387 */ /* 0x001fe20000100a00 */
[----:B------:R-:W-:Y:S02]  /*533b0*/  STL.64 [R1+0x138], R14 ;  /* 0x0001380e01007387 */ /* 0x000fe40000100a00 */
[----:B---3--:R-:W-:Y:S01]  /*533c0*/  STL.64 [R1+0x120], R8 ;  /* 0x0001200801007387 */ /* 0x008fe20000100a00 */
[----:B------:R-:W-:Y:S01]  /*533d0*/  MOV R28, R8 ;  /* 0x00000008001c7202 */ /* 0x000fe20000000f00 */
[----:B------:R-:W-:Y:S01]  /*533e0*/  STL.64 [R1+0x128], R10 ;  /* 0x0001280a01007387 */ /* 0x000fe20000100a00 */
[----:B------:R-:W-:-:S02]  /*533f0*/  IMAD.MOV.U32 R26, RZ, RZ, R9 ;  /* 0x000000ffff1a7224 */ /* 0x000fc400078e0009 */
[----:B------:R-:W0:Y:S04]  /*53400*/  LDSM.16.M88.4 R8, [R5+0x24880] ;  /* 0x024880000508783b */ /* 0x000e280000000200 */
[----:B------:R-:W-:Y:S01]  /*53410*/  IMAD.MOV.U32 R0, RZ, RZ, R13 ;  /* 0x000000ffff007224 */ /* 0x000fe200078e000d */
[----:B------:R-:W-:Y:S01]  /*53420*/  MOV R29, R12 ;  /* 0x0000000c001d7202 */ /* 0x000fe20000000f00 */
[----:B------:R-:W3:Y:S04]  /*53430*/  LDL R24, [R1+0x97c] ;  /* 0x00097c0001187983 */ /* 0x000ee80000100800 */
[----:B------:R-:W1:Y:S01]  /*53440*/  LDSM.16.M88.4 R12, [R5+0x25880] ;  /* 0x02588000050c783b */ /* 0x000e620000000200 */
[----:B------:R4:W5:Y:S03]  /*53450*/  MUFU.EX2 R27, R2 ;  /* 0x00000002001b7308 */ /* 0x0009660000000800 */
[----:B0-----:R0:W-:Y:S01]  /*53460*/  STL.64 [R1+0x110], R8 ;  /* 0x0001100801007387 */ /* 0x0011e20000100a00 */
[----:B------:R-:W-:Y:S01]  /*53470*/  STL.64 [R1+0x118], R10 ;  /* 0x0001180a01007387 */ /* 0x000fe20000100a00 */
[----:B------:R-:W-:-:S02]  /*53480*/  MOV R7, R8 ;  /* 0x0000000800077202 */ /* 0x000fc40000000f00 */
[----:B-1----:R-:W-:Y:S01]  /*53490*/  STL.64 [R1+0xf0], R12 ;  /* 0x0000f00c01007387 */ /* 0x002fe20000100a00 */
[----:B------:R-:W-:Y:S01]  /*534a0*/  STL.64 [R1+0xf8], R14 ;  /* 0x0000f80e01007387 */ /* 0x000fe20000100a00 */
[----:B----4-:R-:W-:Y:S01]  /*534b0*/  MOV R2, R13 ;  /* 0x0000000d00027202 */ /* 0x010fe20000000f00 */
[----:B0-----:R-:W-:Y:S02]  /*534c0*/  IMAD.MOV.U32 R8, RZ, RZ, R12 ;  /* 0x000000ffff087224 */ /* 0x001fe400078e000c */
[----:B------:R-:W0:Y:S04]  /*534d0*/  LDSM.16.M88.4 R12, [R5+0x26880] ;  /* 0x02688000050c783b */ /* 0x000e280000000200 */
[----:B-----5:R-:W-:Y:S01]  /*534e0*/  STL [R1+0x964], R27 ;  /* 0x0009641b01007387 */ /* 0x020fe20000100800 */
        /* <DEDUP_REMOVED lines=8> */
[----:B------:R-:W-:Y:S02]  /*53570*/  MOV R6, R9 ;  /* 0x0000000900067202 */ /* 0x000fe40000000f00 */
[----:B----4-:R-:W-:-:S03]  /*53580*/  MOV R16, R7 ;  /* 0x0000000700107202 */ /* 0x010fc60000000f00 */
[----:B------:R-:W-:Y:S01]  /*53590*/  IMAD.MOV.U32 R17, RZ, RZ, R6 ;  /* 0x000000ffff117224 */ /* 0x000fe200078e0006 */
[----:B0-----:R0:W-:Y:S01]  /*535a0*/  STL.64 [R1+0xc0], R12 ;  /* 0x0000c00c01007387 */ /* 0x0011e20000100a00 */
[----:B------:R-:W-:Y:S02]  /*535b0*/  IMAD.MOV.U32 R7, RZ, RZ, R12 ;  /* 0x000000ffff077224 */ /* 0x000fe400078e000c */
[----:B------:R-:W-:Y:S01]  /*535c0*/  STL.64 [R1+0xc8], R14 ;  /* 0x0000c80e01007387 */ /* 0x000fe20000100a00 */
[----:B------:R-:W-:Y:S02]  /*535d0*/  MOV R6, R13 ;  /* 0x0000000d00067202 */ /* 0x000fe40000000f00 */
[----:B0-----:R-:W4:Y:S01]  /*535e0*/  LDL.LU.64 R12, [R1+0x1fa8] ;  /* 0x001fa800010c7983 */ /* 0x001f220000300a00 */
[----:B------:R-:W-:Y:S02]  /*535f0*/  STL.64 [R1+0xe0], R20 ;  /* 0x0000e01401007387 */ /* 0x000fe40000100a00 */
[----:B------:R0:W-:Y:S02]  /*53600*/  STL.64 [R1+0xe8], R22 ;  /* 0x0000e81601007387 */ /* 0x0001e40000100a00 */
[----:B0-----:R-:W-:-:S02]  /*53610*/  MOV R22, R8 ;  /* 0x0000000800167202 */ /* 0x001fc40000000f00 */
[----:B------:R-:W0:Y:S04]  /*53620*/  LDSM.16.M88.4 R8, [R5+0x27880] ;  /* 0x027880000508783b */ /* 0x000e280000000200 */
[----:B------:R1:W-:Y:S04]  /*53630*/  STL.64 [R1+0x1e50], R20 ;  /* 0x001e501401007387 */ /* 0x0003e80000100a00 */
[----:B-1----:R-:W3:Y:S04]  /*53640*/  LDL R21, [R1+0x978] ;  /* 0x0009780001157983 */ /* 0x002ee80000100800 */
[----:B0-----:R0:W-:Y:S01]  /*53650*/  STL.64 [R1+0xb0], R8 ;  /* 0x0000b00801007387 */ /* 0x0011e20000100a00 */
[----:B------:R-:W-:Y:S01]  /*53660*/  MOV R15, R8 ;  /* 0x00000008000f7202 */ /* 0x000fe20000000f00 */
[----:B------:R-:W-:Y:S01]  /*53670*/  STL.64 [R1+0xb8], R10 ;  /* 0x0000b80a01007387 */ /* 0x000fe20000100a00 */
[----:B------:R-:W-:-:S02]  /*53680*/  MOV R14, R9 ;  /* 0x00000009000e7202 */ /* 0x000fc40000000f00 */
[----:B0-----:R-:W5:Y:S03]  /*53690*/  LDL.LU.64 R8, [R1+0x1fa0] ;  /* 0x001fa00001087983 */ /* 0x001f660000300a00 */
[----:B------:R5:W-:Y:S02]  /*536a0*/  STL.64 [R1+0x1e48], R14 ;  /* 0x001e480e01007387 */ /* 0x000be40000100a00 */
[----:B------:R-:W-:-:S06]  /*536b0*/  FMUL R3, R3, 1.4426950216293334961 ;  /* 0x3fb8aa3b03037820 */ /* 0x000fcc0000400000 */
[----:B------:R-:W0:Y:S01]  /*536c0*/  MUFU.EX2 R3, R3 ;  /* 0x0000000300037308 */ /* 0x000e220000000800 */
[----:B------:R-:W-:Y:S01]  /*536d0*/  IMAD.MOV.U32 R23, RZ, RZ, R2 ;  /* 0x000000ffff177224 */ /* 0x000fe200078e0002 */
[----:B------:R-:W-:Y:S01]  /*536e0*/  MOV R20, R22 ;  /* 0x0000001600147202 */ /* 0x000fe20000000f00 */
[----:B----4-:R-:W-:Y:S01]  /*536f0*/  STL.64 [R1+0x1e40], R12 ;  /* 0x001e400c01007387 */ /* 0x010fe20000100a00 */
[----:B-----5:R-:W-:Y:S01]  /*53700*/  IMAD.MOV.U32 R15, RZ, RZ, R9 ;  /* 0x000000ffff0f7224 */ /* 0x020fe200078e0009 */
[----:B------:R-:W-:Y:S02]  /*53710*/  MOV R14, R8 ;  /* 0x00000008000e7202 */ /* 0x000fe40000000f00 */
[----:B------:R-:W1:Y:S01]  /*53720*/  LDSM.16.M88.4 R8, [R5+0x28080] ;  /* 0x028080000508783b */ /* 0x000e620000000200 */
[----:B---3--:R-:W-:Y:S01]  /*53730*/  F2FP.BF16.PACK_AB R24, R21, R24 ;  /* 0x000000181518723e */ /* 0x008fe200000010ff */
[----:B------:R-:W-:Y:S02]  /*53740*/  IMAD.MOV.U32 R21, RZ, RZ, R23 ;  /* 0x000000ffff157224 */ /* 0x000fe400078e0017 */
[----:B-1----:R-:W-:Y:S01]  /*53750*/  STL.64 [R1+0xa0], R8 ;  /* 0x0000a00801007387 */ /* 0x002fe20000100a00 */
[----:B------:R-:W-:Y:S02]  /*53760*/  STL.64 [R1+0xa8], R10 ;  /* 0x0000a80a01007387 */ /* 0x000fe40000100a00 */
[----:B0-----:R-:W-:Y:S02]  /*53770*/  STL [R1+0x968], R3 ;  /* 0x0009680301007387 */ /* 0x001fe40000100800 */
[----:B------:R-:W-:Y:S01]  /*53780*/  STL.64 [R1+0x1e60], R6 ;  /* 0x001e600601007387 */ /* 0x000fe20000100a00 */
[----:B--2---:R-:W-:Y:S01]  /*53790*/  STL.64 [R1+0x1e58], R4 ;  /* 0x001e580401007387 */ /* 0x004fe20000100a00 */
[----:B------:R-:W-:Y:S02]  /*537a0*/  STL.64 [R1+0x1e90], R16 ;  /* 0x001e901001007387 */ /* 0x000fe40000100a00 */
[----:B------:R0:W-:Y:S02]  /*537b0*/  STL.64 [R1+0x1e70], R20 ;  /* 0x001e701401007387 */ /* 0x0001e40000100a00 */
[----:B0-----:R-:W2:Y:S01]  /*537c0*/  LDL.LU R20, [R1+0x700] ;  /* 0x0007000001147983 */ /* 0x001ea20000300800 */
[----:B------:R-:W2:Y:S02]  /*537d0*/  LDL.LU R21, [R1+0x704] ;  /* 0x0007040001157983 */ /* 0x000ea40000300800 */
[----:B------:R-:W3:Y:S02]  /*537e0*/  LDL.LU R22, [R1+0x708] ;  /* 0x0007080001167983 */ /* 0x000ee40000300800 */
[----:B------:R-:W3:Y:S01]  /*537f0*/  LDL.LU R23, [R1+0x70c] ;  /* 0x00070c0001177983 */ /* 0x000ee20000300800 */
[----:B------:R-:W-:-:S02]  /*53800*/  MOV R16, R28 ;  /* 0x0000001c00107202 */ /* 0x000fc40000000f00 */
[----:B------:R-:W-:Y:S02]  /*53810*/  MOV R17, R26 ;  /* 0x0000001a00117202 */ /* 0x000fe40000000f00 */
[----:B------:R-:W-:Y:S01]  /*53820*/  MOV R13, R0 ;  /* 0x00000000000d7202 */ /* 0x000fe20000000f00 */
[----:B------:R-:W4:Y:S01]  /*53830*/  LDL.LU R28, [R1+0x1f98] ;  /* 0x001f9800011c7983 */ /* 0x000f220000300800 */
[----:B------:R-:W5:Y:S02]  /*53840*/  LDL.LU R26, [R1+0x1f94] ;  /* 0x001f9400011a7983 */ /* 0x000f640000300800 */
[----:B------:R0:W-:Y:S02]  /*53850*/  STL.64 [R1+0x1ea8], R16 ;  /* 0x001ea81001007387 */ /* 0x0001e40000100a00 */
[----:B0-----:R-:W-:Y:S01]  /*53860*/  IMAD.MOV.U32 R16, RZ, RZ, R29 ;  /* 0x000000ffff107224 */ /* 0x001fe200078e001d */
[----:B------:R-:W-:Y:S01]  /*53870*/  MOV R17, R13 ;  /* 0x0000000d00117202 */ /* 0x000fe20000000f00 */
[----:B------:R-:W4:Y:S04]  /*53880*/  LDL.LU R29, [R1+0x1f90] ;  /* 0x001f9000011d7983 */ /* 0x000f280000300800 */
[----:B------:R-:W-:Y:S04]  /*53890*/  STL.64 [R1+0x1ec0], R16 ;  /* 0x001ec01001007387 */ /* 0x000fe80000100a00 */
[----:B---3--:R-:W-:Y:S01]  /*538a0*/  STL.64 [R1+0x1e88], R22 ;  /* 0x001e881601007387 */ /* 0x008fe20000100a00 */
[----:B--2---:R0:W-:Y:S03]  /*538b0*/  STL.64 [R1+0x1e80], R20 ;  /* 0x001e801401007387 */ /* 0x0041e60000100a00 */
[----:B0-----:R-:W2:Y:S01]  /*538c0*/  LDL.LU R20, [R1+0x710] ;  /* 0x0007100001147983 */ /* 0x001ea20000300800 */
[----:B------:R-:W2:Y:S02]  /*538d0*/  LDL.LU R21, [R1+0x714] ;  /* 0x0007140001157983 */ /* 0x000ea40000300800 */
[----:B------:R-:W3:Y:S02]  /*538e0*/  LDL.LU R22, [R1+0x718] ;  /* 0x0007180001167983 */ /* 0x000ee40000300800 */
[----:B------:R-:W3:Y:S01]  /*538f0*/  LDL.LU R23, [R1+0x71c] ;  /* 0x00071c0001177983 */ /* 0x000ee20000300800 */
[----:B------:R-:W-:Y:S01]  /*53900*/  MOV R16, R14 ;  /* 0x0000000e00107202 */ /* 0x000fe20000000f00 */
[----:B------:R-:W-:-:S05]  /*53910*/  IMAD.MOV.U32 R17, RZ, RZ, R15 ;  /* 0x000000ffff117224 */ /* 0x000fca00078e000f */
[----:B------:R-:W-:Y:S04]  /*53920*/  STL.64 [R1+0x1ed8], R16 ;  /* 0x001ed81001007387 */ /* 0x000fe80000100a00 */
[----:B---3--:R-:W-:Y:S01]  /*53930*/  STL.64 [R1+0x1ea0], R22 ;  /* 0x001ea01601007387 */ /* 0x008fe20000100a00 */
[----:B--2---:R0:W-:Y:S03]  /*53940*/  STL.64 [R1+0x1e98], R20 ;  /* 0x001e981401007387 */ /* 0x0041e60000100a00 */
[----:B0-----:R-:W2:Y:S01]  /*53950*/  LDL.LU R20, [R1+0x720] ;  /* 0x0007200001147983 */ /* 0x001ea20000300800 */
[----:B------:R-:W2:Y:S02]  /*53960*/  LDL.LU R21, [R1+0x724] ;  /* 0x0007240001157983 */ /* 0x000ea40000300800 */
[----:B------:R-:W3:Y:S02]  /*53970*/  LDL.LU R22, [R1+0x728] ;  /* 0x0007280001167983 */ /* 0x000ee40000300800 */
[----:B------:R-:W3:Y:S01]  /*53980*/  LDL.LU R23, [R1+0x72c] ;  /* 0x00072c0001177983 */ /* 0x000ee20000300800 */
[----:B------:R-:W2:Y:S01]  /*53990*/  LDL R16, [R1+0x150] ;  /* 0x0001500001107983 */ /* 0x000ea20000100800 */
[----:B----4-:R-:W-:-:S02]  /*539a0*/  MOV R17, R28 ;  /* 0x0000001c00117202 */ /* 0x010fc40000000f00 */
[----:B------:R-:W4:Y:S03]  /*539b0*/  LDL.LU R28, [R1+0x1f8c] ;  /* 0x001f8c00011c7983 */ /* 0x000f260000300800 */
[----:B--2---:R-:W-:Y:S01]  /*539c0*/  STL.64 [R1+0x1ef0], R16 ;  /* 0x001ef01001007387 */ /* 0x004fe20000100a00 */
[----:B---3--:R-:W-:Y:S02]  /*539d0*/  STL.64 [R1+0x1eb8], R22 ;  /* 0x001eb81601007387 */ /* 0x008fe40000100a00 */
[----:B------:R0:W-:Y:S02]  /*539e0*/  STL.64 [R1+0x1eb0], R20 ;  /* 0x001eb01401007387 */ /* 0x0001e40000100a00 */
[----:B0-----:R-:W2:Y:S01]  /*539f0*/  LDL.LU R20, [R1+0x730] ;  /* 0x0007300001147983 */ /* 0x001ea20000300800 */
[----:B------:R-:W2:Y:S02]  /*53a00*/  LDL.LU R21, [R1+0x734] ;  /* 0x0007340001157983 */ /* 0x000ea40000300800 */
[----:B------:R-:W3:Y:S02]  /*53a10*/  LDL.LU R22, [R1+0x738] ;  /* 0x0007380001167983 */ /* 0x000ee40000300800 */
[----:B------:R-:W3:Y:S01]  /*53a20*/  LDL.LU R23, [R1+0x73c] ;  /* 0x00073c0001177983 */ /* 0x000ee20000300800 */
[----:B------:R-:W-:Y:S01]  /*53a30*/  MOV R16, R29 ;  /* 0x0000001d00107202 */ /* 0x000fe20000000f00 */
[----:B-----5:R-:W-:Y:S01]  /*53a40*/  IMAD.MOV.U32 R17, RZ, RZ, R26 ;  /* 0x000000ffff117224 */ /* 0x020fe200078e001a */
[----:B------:R-:W5:Y:S01]  /*53a50*/  LDL.LU R29, [R1+0x1f88] ;  /* 0x001f8800011d7983 */ /* 0x000f620000300800 */
[----:B------:R-:W4:Y:S03]  /*53a60*/  LDL.LU R26, [R1+0x1f84] ;  /* 0x001f8400011a7983 */ /* 0x000f260000300800 */
        /* <DEDUP_REMOVED lines=10> */
[----:B--2---:R0:W-:Y:S01]  /*53b10*/  STL.64 [R1+0x1f20], R16 ;  /* 0x001f201001007387 */ /* 0x0041e20000100a00 */
[----:B---3--:R-:W-:Y:S02]  /*53b20*/  STL.64 [R1+0x1ee8], R22 ;  /* 0x001ee81601007387 */ /* 0x008fe40000100a00 */
[----:B------:R1:W-:Y:S01]  /*53b30*/  STL.64 [R1+0x1ee0], R20 ;  /* 0x001ee01401007387 */ /* 0x0003e20000100a00 */
[----:B0-----:R-:W-:Y:S01]  /*53b40*/  MOV R16, R26 ;  /* 0x0000001a00107202 */ /* 0x001fe20000000f00 */
[----:B-----5:R-:W-:Y:S01]  /*53b50*/  IMAD.MOV.U32 R17, RZ, RZ, R29 ;  /* 0x000000ffff117224 */ /* 0x020fe200078e001d */
[----:B-1----:R-:W2:Y:S01]  /*53b60*/  LDL.LU R20, [R1+0x750] ;  /* 0x0007500001147983 */ /* 0x002ea20000300800 */
[----:B------:R-:W2:Y:S02]  /*53b70*/  LDL.LU R21, [R1+0x754] ;  /* 0x0007540001157983 */ /* 0x000ea40000300800 */
[----:B------:R-:W3:Y:S02]  /*53b80*/  LDL.LU R22, [R1+0x758] ;  /* 0x0007580001167983 */ /* 0x000ee40000300800 */
[----:B------:R-:W3:Y:S01]  /*53b90*/  LDL.LU R23, [R1+0x75c] ;  /* 0x00075c0001177983 */ /* 0x000ee20000300800 */
[----:B------:R-:W5:Y:S01]  /*53ba0*/  LDL.LU R26, [R1+0x1f7c] ;  /* 0x001f7c00011a7983 */ /* 0x000f620000300800 */
[----:B------:R-:W2:Y:S02]  /*53bb0*/  LDL.LU R29, [R1+0x1f78] ;  /* 0x001f7800011d7983 */ /* 0x000ea40000300800 */
[----:B------:R0:W-:Y:S02]  /*53bc0*/  STL.64 [R1+0x1f38], R16 ;  /* 0x001f381001007387 */ /* 0x0001e40000100a00 */
[----:B0-----:R-:W2:Y:S01]  /*53bd0*/  LDL R16, [R1+0x190] ;  /* 0x0001900001107983 */ /* 0x001ea20000100800 */
        /* <DEDUP_REMOVED lines=11> */
[----:B------:R-:W4:Y:S01]  /*53c90*/  LDL.LU R29, [R1+0x1f70] ;  /* 0x001f7000011d7983 */ /* 0x000f220000300800 */
[----:B------:R-:W5:Y:S03]  /*53ca0*/  LDL R26, [R1+0x96c] ;  /* 0x00096c00011a7983 */ /* 0x000f660000100800 */
        /* <DEDUP_REMOVED lines=18> */
[----:B------:R-:W-:Y:S01]  /*53dd0*/  IMAD.MOV.U32 R2, RZ, RZ, R8 ;  /* 0x000000ffff027224 */ /* 0x000fe200078e0008 */
[----:B------:R-:W-:-:S02]  /*53de0*/  MOV R0, R9 ;  /* 0x0000000900007202 */ /* 0x000fc40000000f00 */
[----:B------:R-:W0:Y:S04]  /*53df0*/  LDSM.16.M88.4 R8, [R5+0x28880] ;  /* 0x028880000508783b */ /* 0x000e280000000200 */
[----:B---3--:R-:W-:Y:S01]  /*53e00*/  STL.64 [R1+0x1f60], R22 ;  /* 0x001f601601007387 */ /* 0x008fe20000100a00 */
[----:B--2---:R1:W-:Y:S03]  /*53e10*/  STL.64 [R1+0x1f58], R20 ;  /* 0x001f581401007387 */ /* 0x0043e60000100a00 */
        /* <DEDUP_REMOVED lines=8> */
[----:B------:R-:W3:Y:S01]  /*53ea0*/  LDL.LU R12, [R1+0x6e0] ;  /* 0x0006e000010c7983 */ /* 0x000ee20000300800 */
[----:B------:R-:W3:Y:S02]  /*53eb0*/  LDL.LU R13, [R1+0x6e4] ;  /* 0x0006e400010d7983 */ /* 0x000ee40000300800 */
[----:B------:R-:W3:Y:S01]  /*53ec0*/  LDL.LU R14, [R1+0x6e8] ;  /* 0x0006e800010e7983 */ /* 0x000ee20000300800 */
[----:B-----5:R-:W-:Y:S01]  /*53ed0*/  F2FP.BF16.PACK_AB R25, R25, R26 ;  /* 0x0000001a1919723e */ /* 0x020fe200000010ff */
[----:B------:R-:W5:Y:S01]  /*53ee0*/  LDL.LU R15, [R1+0x6ec] ;  /* 0x0006ec00010f7983 */ /* 0x000f620000300800 */
[----:B----4-:R-:W-:-:S02]  /*53ef0*/  F2FP.BF16.PACK_AB R26, R28, R29 ;  /* 0x0000001d1c1a723e */ /* 0x010fc400000010ff */
[----:B------:R-:W-:Y:S01]  /*53f00*/  F2FP.BF16.PACK_AB R27, R3, R27 ;  /* 0x0000001b031b723e */ /* 0x000fe200000010ff */
[----:B------:R-:W4:Y:S01]  /*53f10*/  LDL.LU R28, [R1+0x1f6c] ;  /* 0x001f6c00011c7983 */ /* 0x000f220000300800 */
[----:B------:R-:W3:Y:S01]  /*53f20*/  LDL.LU R29, [R1+0x1f68] ;  /* 0x001f6800011d7983 */ /* 0x000ee20000300800 */
[----:B0-----:R-:W-:Y:S02]  /*53f30*/  STL.64 [R1+0x90], R8 ;  /* 0x0000900801007387 */ /* 0x001fe40000100a00 */
[----:B------:R-:W-:Y:S02]  /*53f40*/  STL.64 [R1+0x98], R10 ;  /* 0x0000980a01007387 */ /* 0x000fe40000100a00 */
[----:B------:R0:W-:Y:S02]  /*53f50*/  STL.64 [R1+0x1e00], R8 ;  /* 0x001e000801007387 */ /* 0x0001e40000100a00 */
[----:B0-----:R-:W-:Y:S02]  /*53f60*/  MOV R8, R19 ;  /* 0x0000001300087202 */ /* 0x001fe40000000f00 */
[----:B------:R-:W-:-:S02]  /*53f70*/  MOV R9, R18 ;  /* 0x0000001200097202 */ /* 0x000fc40000000f00 */
        /* <DEDUP_REMOVED lines=76> */
[----:B-1----:R-:W2:Y:S02]  /*54440*/  LDL.LU R18, [R1+0x698] ;  /* 0x0006980001127983 */ /* 0x002ea40000300800 */
[----:B------:R-:W2:Y:S01]  /*54450*/  LDL.LU R19, [R1+0x69c] ;  /* 0x00069c0001137983 */ /* 0x000ea20000300800 */
[C---:B---3--:R-:W-:Y:S01]  /*54460*/  HMMA.16816.F32.BF16 R20, R24.reuse, R20, R4 ;  /* 0x000000141814723c */ /* 0x048fe20000041804 */
[----:B--2---:R-:W-:Y:S01]  /*54470*/  STL.64 [R1+0x1e10], R18 ;  /* 0x001e101201007387 */ /* 0x004fe20000100a00 */
[----:B------:R0:W-:Y:S03]  /*54480*/  STL.64 [R1+0x1e08], R16 ;  /* 0x001e081001007387 */ /* 0x0001e60000100a00 */
[----:B0-----:R-:W2:Y:S01]  /*54490*/  LDL.LU R16, [R1+0x6d0] ;  /* 0x0006d00001107983 */ /* 0x001ea20000300800 */
[----:B------:R-:W2:Y:S02]  /*544a0*/  LDL.LU R17, [R1+0x6d4] ;  /* 0x0006d40001117983 */ /* 0x000ea40000300800 */
[----:B------:R-:W2:Y:S02]  /*544b0*/  LDL.LU R18, [R1+0x6d8] ;  /* 0x0006d80001127983 */ /* 0x000ea40000300800 */
[----:B------:R-:W2:Y:S01]  /*544c0*/  LDL.LU R19, [R1+0x6dc] ;  /* 0x0006dc0001137983 */ /* 0x000ea20000300800 */
[----:B------:R-:W3:Y:S01]  /*544d0*/  LDL.LU.64 R6, [R1+0x1e60] ;  /* 0x001e600001067983 */ /* 0x000ee20000300a00 */
[----:B------:R-:W2:Y:S11]  /*544e0*/  LDL.LU.64 R4, [R1+0x1e58] ;  /* 0x001e580001047983 */ /* 0x000eb60000300a00 */
[----:B------:R0:W-:Y:S02]  /*544f0*/  STL.64 [R1+0x490], R20 ;  /* 0x0004901401007387 */ /* 0x0001e40000100a00 */
[----:B------:R5:W-:Y:S01]  /*54500*/  STL.64 [R1+0x498], R22 ;  /* 0x0004981601007387 */ /* 0x000be20000100a00 */
[----:B0-----:R-:W5:Y:S02]  /*54510*/  LDL.LU.64 R20, [R1+0x1e50] ;  /* 0x001e500001147983 */ /* 0x001f640000300a00 */
[C---:B-----5:R-:W-:Y:S02]  /*54520*/  HMMA.16816.F32.BF16 R20, R24.reuse, R20, R12 ;  /* 0x000000141814723c */ /* 0x060fe4000004180c */
[----:B------:R-:W5:Y:S06]  /*54530*/  LDL.LU.64 R14, [R1+0x1e48] ;  /* 0x001e4800010e7983 */ /* 0x000f6c0000300a00 */
[----:B--2---:R-:W-:Y:S01]  /*54540*/  HMMA.16816.F32.BF16 R16, R24, R8, R16 ;  /* 0x000000081810723c */ /* 0x004fe20000041810 */
[----:B------:R-:W2:Y:S11]  /*54550*/  LDL.LU.64 R12, [R1+0x1e40] ;  /* 0x001e4000010c7983 */ /* 0x000eb60000300a00 */
[----:B------:R-:W-:Y:S03]  /*54560*/  @!UPT UIADD3 URZ, URZ, URZ, URZ ;  /* 0x0000003f3f3ff290 */ /* 0x000fe6000fffe03f */
[----:B------:R0:W-:Y:S01]  /*54570*/  STL.64 [R1+0x480], R20 ;  /* 0x0004801401007387 */ /* 0x0001e20000100a00 */
[----:B------:R-:W-:Y:S03]  /*54580*/  STL.64 [R1+0x488], R22 ;  /* 0x0004881601007387 */ /* 0x000fe60000100a00 */
[----:B0-----:R-:W2:Y:S04]  /*54590*/  LDL.LU.64 R20, [R1+0x1e38] ;  /* 0x001e380001147983 */ /* 0x001ea80000300a00 */
[----:B------:R0:W-:Y:S02]  /*545a0*/  STL.64 [R1+0x470], R16 ;  /* 0x0004701001007387 */ /* 0x0001e40000100a00 */
[----:B------:R1:W-:Y:S02]  /*545b0*/  STL.64 [R1+0x478], R18 ;  /* 0x0004781201007387 */ /* 0x0003e40000100a00 */
[----:B-----5:R-:W-:Y:S01]  /*545c0*/  IMAD.MOV.U32 R8, RZ, RZ, R15 ;  /* 0x000000ffff087224 */ /* 0x020fe200078e000f */
[----:B------:R-:W-:-:S05]  /*545d0*/  MOV R9, R14 ;  /* 0x0000000e00097202 */ /* 0x000fca0000000f00 */
[----:B------:R3:W-:Y:S01]  /*545e0*/  STL.64 [R1+0x1e18], R8 ;  /* 0x001e180801007387 */ /* 0x0007e20000100a00 */
[----:B0-----:R-:W5:Y:S02]  /*545f0*/  LDL.LU R16, [R1+0x6b0] ;  /* 0x0006b00001107983 */ /* 0x001f640000300800 */
[----:B------:R-:W5:Y:S02]  /*54600*/  LDL.LU R17, [R1+0x6b4] ;  /* 0x0006b40001117983 */ /* 0x000f640000300800 */
[----:B-1----:R-:W2:Y:S01]  /*54610*/  LDL.LU R18, [R1+0x6b8] ;  /* 0x0006b80001127983 */ /* 0x002ea20000300800 */
[----:B------:R-:W2:Y:S01]  /*54620*/  LDL.LU R19, [R1+0x6bc] ;  /* 0x0006bc0001137983 */ /* 0x000ea20000300800 */
[----:B---3--:R-:W-:-:S03]  /*54630*/  MOV R8, R7 ;  /* 0x0000000700087202 */ /* 0x008fc60000000f00 */
[----:B--2---:R-:W-:Y:S01]  /*54640*/  STL.64 [R1+0x1e28], R18 ;  /* 0x001e281201007387 */ /* 0x004fe20000100a00 */
[----:B-----5:R0:W-:Y:S03]  /*54650*/  STL.64 [R1+0x1e20], R16 ;  /* 0x001e201001007387 */ /* 0x0201e60000100a00 */
[----:B0-----:R-:W2:Y:S01]  /*54660*/  LDL.LU R16, [R1+0x6c0] ;  /* 0x0006c00001107983 */ /* 0x001ea20000300800 */
[----:B------:R-:W2:Y:S02]  /*54670*/  LDL.LU R17, [R1+0x6c4] ;  /* 0x0006c40001117983 */ /* 0x000ea40000300800 */
[----:B------:R-:W2:Y:S01]  /*54680*/  LDL.LU R18, [R1+0x6c8] ;  /* 0x0006c80001127983 */ /* 0x000ea20000300800 */
[----:B------:R-:W-:Y:S01]  /*54690*/  MOV R19, R13 ;  /* 0x0000000d00137202 */ /* 0x000fe20000000f00 */
[----:B------:R-:W3:Y:S01]  /*546a0*/  LDL.LU R7, [R1+0xa14] ;  /* 0x000a140001077983 */ /* 0x000ee20000300800 */
[----:B------:R-:W5:Y:S03]  /*546b0*/  LDL.LU R13, [R1+0xa28] ;  /* 0x000a2800010d7983 */ /* 0x000f660000300800 */
[----:B-----5:R0:W-:Y:S04]  /*546c0*/  STL.64 [R1+0x1d98], R12 ;  /* 0x001d980c01007387 */ /* 0x0201e80000100a00 */
[----:B0-----:R-:W5:Y:S01]  /*546d0*/  LDL.LU R12, [R1+0x820] ;  /* 0x00082000010c7983 */ /* 0x001f620000300800 */
[----:B------:R-:W5:Y:S02]  /*546e0*/  LDL.LU R13, [R1+0x824] ;  /* 0x00082400010d7983 */ /* 0x000f640000300800 */
[----:B------:R-:W2:Y:S02]  /*546f0*/  LDL.LU R14, [R1+0x828] ;  /* 0x00082800010e7983 */ /* 0x000ea40000300800 */
[----:B------:R-:W2:Y:S02]  /*54700*/  LDL.LU R15, [R1+0x82c] ;  /* 0x00082c00010f7983 */ /* 0x000ea40000300800 */
[----:B------:R-:W-:-:S02]  /*54710*/  IMAD.MOV.U32 R9, RZ, RZ, R6 ;  /* 0x000000ffff097224 */ /* 0x000fc400078e0006 */
[----:B------:R-:W3:Y:S04]  /*54720*/  LDL.LU R6, [R1+0xa10] ;  /* 0x000a100001067983 */ /* 0x000ee80000300800 */
[----:B--2---:R-:W-:Y:S01]  /*54730*/  STL.64 [R1+0x1da8], R14 ;  /* 0x001da80e01007387 */ /* 0x004fe20000100a00 */
[----:B-----5:R0:W-:Y:S02]  /*54740*/  STL.64 [R1+0x1da0], R12 ;  /* 0x001da00c01007387 */ /* 0x0201e40000100a00 */
[----:B------:R-:W2:Y:S01]  /*54750*/  LDL.LU R22, [R1+0x818] ;  /* 0x0008180001167983 */ /* 0x000ea20000300800 */
[----:B------:R-:W-:Y:S02]  /*54760*/  MOV R23, R29 ;  /* 0x0000001d00177202 */ /* 0x000fe40000000f00 */
[----:B------:R-:W5:Y:S01]  /*54770*/  LDL.LU R29, [R1+0x1e30] ;  /* 0x001e3000011d7983 */ /* 0x000f620000300800 */
[----:B0-----:R-:W-:-:S03]  /*54780*/  IMAD.MOV.U32 R13, RZ, RZ, R0 ;  /* 0x000000ffff0d7224 */ /* 0x001fc600078e0000 */
[----:B------:R-:W5:Y:S01]  /*54790*/  LDL.LU R0, [R1+0xa20] ;  /* 0x000a200001007983 */ /* 0x000f620000300800 */
[----:B------:R-:W3:Y:S03]  /*547a0*/  LDL.LU R3, [R1+0xa24] ;  /* 0x000a240001037983 */ /* 0x000ee60000300800 */
[----:B--2---:R-:W-:Y:S01]  /*547b0*/  STL.64 [R1+0x1db8], R22 ;  /* 0x001db81601007387 */ /* 0x004fe20000100a00 */
[----:B------:R0:W-:Y:S03]  /*547c0*/  STL.64 [R1+0x1db0], R20 ;  /* 0x001db01401007387 */ /* 0x0001e60000100a00 */
[----:B0-----:R-:W2:Y:S01]  /*547d0*/  LDL.LU R20, [R1+0x830] ;  /* 0x0008300001147983 */ /* 0x001ea20000300800 */
[----:B------:R-:W2:Y:S02]  /*547e0*/  LDL.LU R21, [R1+0x834] ;  /* 0x0008340001157983 */ /* 0x000ea40000300800 */
[----:B------:R-:W2:Y:S02]  /*547f0*/  LDL.LU R22, [R1+0x838] ;  /* 0x0008380001167983 */ /* 0x000ea40000300800 */
[----:B------:R-:W2:Y:S01]  /*54800*/  LDL.LU R23, [R1+0x83c] ;  /* 0x00083c0001177983 */ /* 0x000ea20000300800 */
[C---:B------:R-:W-:Y:S01]  /*54810*/  HMMA.16816.F32.BF16 R8, R24.reuse, R8, R16 ;  /* 0x000000081808723c */ /* 0x040fe20000041810 */
[----:B--2---:R-:W-:Y:S01]  /*54820*/  STL.64 [R1+0x1dc8], R22 ;  /* 0x001dc81601007387 */ /* 0x004fe20000100a00 */
[----:B------:R0:W-:Y:S03]  /*54830*/  STL.64 [R1+0x1dc0], R20 ;  /* 0x001dc01401007387 */ /* 0x0001e60000100a00 */
[----:B0-----:R-:W2:Y:S01]  /*54840*/  LDL.LU R20, [R1+0x6a0] ;  /* 0x0006a00001147983 */ /* 0x001ea20000300800 */
[----:B------:R-:W2:Y:S02]  /*54850*/  LDL.LU R21, [R1+0x6a4] ;  /* 0x0006a40001157983 */ /* 0x000ea40000300800 */
[----:B------:R-:W2:Y:S02]  /*54860*/  LDL.LU R22, [R1+0x6a8] ;  /* 0x0006a80001167983 */ /* 0x000ea40000300800 */
[----:B------:R-:W2:Y:S01]  /*54870*/  LDL.LU R23, [R1+0x6ac] ;  /* 0x0006ac0001177983 */ /* 0x000ea20000300800 */
[----:B------:R-:W2:Y:S01]  /*54880*/  LDL.LU.64 R18, [R1+0x1e28] ;  /* 0x001e280001127983 */ /* 0x000ea20000300a00 */
[----:B------:R-:W2:Y:S11]  /*54890*/  LDL.LU.64 R16, [R1+0x1e20] ;  /* 0x001e200001107983 */ /* 0x000eb60000300a00 */
[----:B------:R0:W-:Y:S02]  /*548a0*/  STL.64 [R1+0x460], R8 ;  /* 0x0004600801007387 */ /* 0x0001e40000100a00 */
[----:B------:R2:W-:Y:S01]  /*548b0*/  STL.64 [R1+0x468], R10 ;  /* 0x0004680a01007387 */ /* 0x0005e20000100a00 */
[----:B0-----:R-:W2:Y:S02]  /*548c0*/  LDL.LU.64 R8, [R1+0x1e18] ;  /* 0x001e180001087983 */ /* 0x001ea40000300a00 */
[----:B--2---:R-:W-:Y:S02]  /*548d0*/  HMMA.16816.F32.BF16 R8, R24, R8, R16 ;  /* 0x000000081808723c */ /* 0x004fe40000041810 */
[----:B------:R-:W2:Y:S01]  /*548e0*/  LDL.LU.64 R18, [R1+0x1e10] ;  /* 0x001e100001127983 */ /* 0x000ea20000300a00 */
[----:B------:R-:W2:Y:S11]  /*548f0*/  LDL.LU.64 R16, [R1+0x1e08] ;  /* 0x001e080001107983 */ /* 0x000eb60000300a00 */
[----:B------:R-:W-:Y:S09]  /*54900*/  @!UPT UIADD3 URZ, URZ, URZ, URZ ;  /* 0x0000003f3f3ff290 */ /* 0x000ff2000fffe03f */
[----:B------:R0:W-:Y:S01]  /*54910*/  STL.64 [R1+0x450], R8 ;  /* 0x0004500801007387 */ /* 0x0001e20000100a00 */
[----:B------:R-:W-:Y:S03]  /*54920*/  STL.64 [R1+0x458], R10 ;  /* 0x0004580a01007387 */ /* 0x000fe60000100a00 */
[----:B0-----:R-:W2:Y:S01]  /*54930*/  LDL.LU.64 R8, [R1+0x1e00] ;  /* 0x001e000001087983 */ /* 0x001ea20000300a00 */
[----:B------:R-:W-:-:S07]  /*54940*/  MOV R12, R2 ;  /* 0x00000002000c7202 */ /* 0x000fce0000000f00 */
[C---:B------:R-:W-:Y:S11]  /*54950*/  HMMA.16816.F32.BF16 R20, R24.reuse, R12, R20 ;  /* 0x0000000c1814723c */ /* 0x040ff60000041814 */
[----:B------:R-:W-:Y:S11]  /*54960*/  @!UPT UIADD3 URZ, URZ, URZ, URZ ;  /* 0x0000003f3f3ff290 */ /* 0x000ff6000fffe03f */
[----:B------:R-:W-:Y:S01]  /*54970*/  @!UPT UIADD3 URZ, URZ, URZ, URZ ;  /* 0x0000003f3f3ff290 */ /* 0x000fe2000fffe03f */
[----:B------:R-:W-:Y:S01]  /*54980*/  STL.64 [R1+0x440], R20 ;  /* 0x0004401401007387 */ /* 0x000fe20000100a00 */
[----:B------:R-:W-:Y:S02]  /*54990*/  STL.64 [R1+0x448], R22 ;  /* 0x0004481601007387 */ /* 0x000fe40000100a00 */
[----:B------:R-:W-:Y:S01]  /*549a0*/  LDSM.16.M88.4 R20, [R5+0x29880] ;  /* 0x029880000514783b */ /* 0x000fe20000000200 */
[----:B--2---:R-:W-:Y:S01]  /*549b0*/  HMMA.16816.F32.BF16 R12, R24, R8, R16 ;  /* 0x00000008180c723c */ /* 0x004fe20000041810 */
[----:B------:R-:W0:Y:S11]  /*549c0*/  LDSM.16.M88.4 R8, [R5+0x29080] ;  /* 0x029080000508783b */ /* 0x000e360000000200 */
[----:B------:R-:W-:Y:S11]  /*549d0*/  @!UPT UIADD3 URZ, URZ, URZ, URZ ;  /* 0x0000003f3f3ff290 */ /* 0x000ff6000fffe03f */
[----:B------:R-:W-:Y:S01]  /*549e0*/  STL.64 [R1+0x430], R12 ;  /* 0x0004300c01007387 */ /* 0x000fe20000100a00 */
[----:B------:R-:W-:Y:S02]  /*549f0*/  STL.64 [R1+0x438], R14 ;  /* 0x0004380e01007387 */ /* 0x000fe40000100a00 */
[----:B------:R-:W-:Y:S01]  /*54a00*/  LDSM.16.M88.4 R12, [R5+0x2a080] ;  /* 0x02a08000050c783b */ /* 0x000fe20000000200 */
[----:B0-----:R-:W-:Y:S01]  /*54a10*/  STL.64 [R1+0x80], R8 ;  /* 0x0000800801007387 */ /* 0x001fe20000100a00 */
[----:B------:R-:W-:Y:S02]  /*54a20*/  MOV R16, R8 ;  /* 0x0000000800107202 */ /* 0x000fe40000000f00 */
        /* <DEDUP_REMOVED lines=14> */
[----:B---3--:R-:W-:Y:S01]  /*54b10*/  STL.64 [R1+0x1dd8], R6 ;  /* 0x001dd80601007387 */ /* 0x008fe20000100a00 */
        /* <DEDUP_REMOVED lines=11> */
[----:B------:R-:W2:Y:S11]  /*54bd0*/  LDL.LU.64 R16, [R1+0x1df0] ;  /* 0x001df00001107983 */ /* 0x000eb60000300a00 */
[----:B------:R-:W-:Y:S10]  /*54be0*/  @!UPT UIADD3 URZ, URZ, URZ, URZ ;  /* 0x0000003f3f3ff290 */ /* 0x000ff4000fffe03f */
[----:B------:R-:W-:Y:S01]  /*54bf0*/  STL.64 [R1+0x420], R8 ;  /* 0x0004200801007387 */ /* 0x000fe20000100a00 */
[----:B------:R0:W-:Y:S03]  /*54c00*/  STL.64 [R1+0x428], R10 ;  /* 0x0004280a01007387 */ /* 0x0001e60000100a00 */
[----:B0-----:R-:W2:Y:S01]  /*54c10*/  LDL.LU.64 R10, [R1+0x1de8] ;  /* 0x001de800010a7983 */ /* 0x001ea20000300a00 */
[----:B------:R-:W2:Y:S02]  /*54c20*/  LDL.LU.64 R8, [R1+0x1de0] ;  /* 0x001de00001087983 */ /* 0x000ea40000300a00 */
[----:B-----5:R-:W-:Y:S01]  /*54c30*/  FFMA R0, R0, c[0x0][0x188], -R29 ;  /* 0x0000620000007a23 */ /* 0x020fe2000000081d */
[----:B---3--:R-:W-:Y:S03]  /*54c40*/  HMMA.16816.F32.BF16 R20, R24, R20, R4 ;  /* 0x000000141814723c */ /* 0x008fe60000041804 */
[----:B------:R-:W-:-:S06]  /*54c50*/  FMUL R2, R0, 1.4426950216293334961 ;  /* 0x3fb8aa3b00027820 */ /* 0x000fcc0000400000 */
[----:B------:R-:W0:Y:S01]  /*54c60*/  MUFU.EX2 R2, R2 ;  /* 0x0000000200027308 */ /* 0x000e220000000800 */
[----:B--2---:R-:W-:Y:S01]  /*54c70*/  STL.64 [R1+0x50], R8 ;  /* 0x0000500801007387 */ /* 0x004fe20000100a00 */
[----:B------:R-:W-:Y:S02]  /*54c80*/  STL.64 [R1+0x58], R10 ;  /* 0x0000580a01007387 */ /* 0x000fe40000100a00 */
[----:B------:R-:W-:Y:S02]  /*54c90*/  STL.64 [R1+0x40], R16 ;  /* 0x0000401001007387 */ /* 0x000fe40000100a00 */
[----:B------:R-:W-:Y:S01]  /*54ca0*/  STL.64 [R1+0x48], R18 ;  /* 0x0000481201007387 */ /* 0x000fe20000100a00 */
[----:B------:R-:W2:Y:S01]  /*54cb0*/  LDL.LU.64 R6, [R1+0x1dd8] ;  /* 0x001dd80001067983 */ /* 0x000ea20000300a00 */
[----:B0-----:R-:W-:Y:S02]  /*54cc0*/  STL [R1+0x6ac], R2 ;  /* 0x0006ac0201007387 */ /* 0x001fe40000100800 */
[----:B------:R-:W3:Y:S04]  /*54cd0*/  LDL.LU.64 R4, [R1+0x1dd0] ;  /* 0x001dd00001047983 */ /* 0x000ee80000300a00 */
[----:B------:R-:W-:Y:S01]  /*54ce0*/  STL.64 [R1+0x410], R20 ;  /* 0x0004101401007387 */ /* 0x000fe20000100a00 */
[----:B------:R0:W-:Y:S04]  /*54cf0*/  STL.64 [R1+0x418], R22 ;  /* 0x0004181601007387 */ /* 0x0001e80000100a00 */
[----:B0-----:R-:W5:Y:S01]  /*54d00*/  LDL.LU.64 R22, [R1+0x1dc8] ;  /* 0x001dc80001167983 */ /* 0x001f620000300a00 */
[----:B------:R-:W5:Y:S02]  /*54d10*/  LDL.LU.64 R20, [R1+0x1dc0] ;  /* 0x001dc00001147983 */ /* 0x000f640000300a00 */
[----:B------:R-:W-:-:S04]  /*54d20*/  FFMA R0, R3, c[0x0][0x188], -R29 ;  /* 0x0000620003007a23 */ /* 0x000fc8000000081d */
[----:B------:R-:W-:-:S06]  /*54d30*/  FMUL R2, R0, 1.4426950216293334961 ;  /* 0x3fb8aa3b00027820 */ /* 0x000fcc0000400000 */
[----:B------:R-:W0:Y:S01]  /*54d40*/  MUFU.EX2 R2, R2 ;  /* 0x0000000200027308 */ /* 0x000e220000000800 */
[----:B-----5:R-:W-:Y:S01]  /*54d50*/  HMMA.16816.F32.BF16 R12, R24, R12, R20 ;  /* 0x0000000c180c723c */ /* 0x020fe20000041814 */
[----:B------:R-:W5:Y:S01]  /*54d60*/  LDL.LU.64 R22, [R1+0x1db8] ;  /* 0x001db80001167983 */ /* 0x000f620000300a00 */
[----:B0-----:R-:W-:Y:S02]  /*54d70*/  STL [R1+0x6a4], R2 ;  /* 0x0006a40201007387 */ /* 0x001fe40000100800 */
[----:B------:R-:W5:Y:S11]  /*54d80*/  LDL.LU.64 R20, [R1+0x1db0] ;  /* 0x001db00001147983 */ /* 0x000f760000300a00 */
[----:B------:R-:W-:Y:S08]  /*54d90*/  @!UPT UIADD3 URZ, URZ, URZ, URZ ;  /* 0x0000003f3f3ff290 */ /* 0x000ff0000fffe03f */
[----:B------:R-:W-:Y:S01]  /*54da0*/  STL.64 [R1+0x400], R12 ;  /* 0x0004000c01007387 */ /* 0x000fe20000100a00 */
[----:B------:R0:W-:Y:S03]  /*54db0*/  STL.64 [R1+0x408], R14 ;  /* 0x0004080e01007387 */ /* 0x0001e60000100a00 */
[----:B0-----:R-:W3:Y:S01]  /*54dc0*/  LDL.LU.64 R14, [R1+0x1da8] ;  /* 0x001da800010e7983 */ /* 0x001ee20000300a00 */
[----:B------:R-:W3:Y:S02]  /*54dd0*/  LDL.LU.64 R12, [R1+0x1da0] ;  /* 0x001da000010c7983 */ /* 0x000ee40000300a00 */
[----:B------:R-:W-:Y:S02]  /*54de0*/  STL [R1+0x19f8], R29 ;  /* 0x0019f81d01007387 */ /* 0x000fe40000100800 */
[----:B--2---:R-:W-:-:S04]  /*54df0*/  FFMA R0, R6, c[0x0][0x188], -R29 ;  /* 0x0000620006007a23 */ /* 0x004fc8000000081d */
[----:B------:R-:W-:-:S06]  /*54e00*/  FMUL R0, R0, 1.4426950216293334961 ;  /* 0x3fb8aa3b00007820 */ /* 0x000fcc0000400000 */
[----:B------:R-:W0:Y:S01]  /*54e10*/  MUFU.EX2 R0, R0 ;  /* 0x0000000000007308 */ /* 0x000e220000000800 */
[C---:B---3--:R-:W-:Y:S01]  /*54e20*/  HMMA.16816.F32.BF16 R8, R24.reuse, R8, R12 ;  /* 0x000000081808723c */ /* 0x048fe2000004180c */
[----:B------:R-:W4:Y:S01]  /*54e30*/  LDL.LU.64 R12, [R1+0x1d98] ;  /* 0x001d9800010c7983 */ /* 0x000f220000300a00 */
[----:B0-----:R-:W-:Y:S11]  /*54e40*/  STL [R1+0x6a8], R0 ;  /* 0x0006a80001007387 */ /* 0x001ff60000100800 */
[----:B------:R-:W-:Y:S10]  /*54e50*/  @!UPT UIADD3 URZ, URZ, URZ, URZ ;  /* 0x0000003f3f3ff290 */ /* 0x000ff4000fffe03f */
[----:B------:R0:W-:Y:S01]  /*54e60*/  STL.64 [R1+0x3f0], R8 ;  /* 0x0003f00801007387 */ /* 0x0001e20000100a00 */
[----:B------:R-:W-:Y:S03]  /*54e70*/  STL.64 [R1+0x3f8], R10 ;  /* 0x0003f80a01007387 */ /* 0x000fe60000100a00 */
[----:B0-----:R-:W2:Y:S01]  /*54e80*/  LDL.LU.64 R8, [R1+0x1d90] ;  /* 0x001d900001087983 */ /* 0x001ea20000300a00 */
[----:B-----5:R-:W-:Y:S01]  /*54e90*/  HMMA.16816.F32.BF16 R16, R24, R16, R20 ;  /* 0x000000101810723c */ /* 0x020fe20000041814 */
[----:B------:R-:W0:Y:S04]  /*54ea0*/  LDSM.16.M88.4 R20, [R5+0x2b880] ;  /* 0x02b880000514783b */ /* 0x000e280000000200 */
[----:B------:R-:W-:-:S04]  /*54eb0*/  FFMA R2, R7, c[0x0][0x188], -R29 ;  /* 0x0000620007027a23 */ /* 0x000fc8000000081d */
[----:B------:R-:W-:Y:S02]  /*54ec0*/  FMUL R2, R2, 1.4426950216293334961 ;  /* 0x3fb8aa3b02027820 */ /* 0x000fe40000400000 */
[----:B----4-:R-:W-:-:S04]  /*54ed0*/  FFMA R0, R13, c[0x0][0x188], -R28 ;  /* 0x000062000d007a23 */ /* 0x010fc8000000081c */
[----:B------:R-:W-:Y:S02]  /*54ee0*/  FMUL R3, R0, 1.4426950216293334961 ;  /* 0x3fb8aa3b00037820 */ /* 0x000fe40000400000 */
[----:B------:R-:W1:Y:S02]  /*54ef0*/  MUFU.EX2 R0, R2 ;  /* 0x0000000200007308 */ /* 0x000e640000000800 */
[----:B-1----:R-:W-:Y:S04]  /*54f00*/  STL [R1+0x6a0], R0 ;  /* 0x0006a00001007387 */ /* 0x002fe80000100800 */
[----:B------:R-:W-:Y:S02]  /*54f10*/  STL.64 [R1+0x3e0], R16 ;  /* 0x0003e01001007387 */ /* 0x000fe40000100a00 */
[----:B------:R-:W-:Y:S02]  /*54f20*/  STL.64 [R1+0x3e8], R18 ;  /* 0x0003e81201007387 */ /* 0x000fe40000100a00 */
[----:B------:R-:W1:Y:S04]  /*54f30*/  LDSM.16.M88.4 R16, [R5+0x2c080] ;  /* 0x02c080000510783b */ /* 0x000e680000000200 */
[----:B0-----:R-:W-:Y:S01]  /*54f40*/  STL.64 [R1+0x30], R20 ;  /* 0x0000301401007387 */ /* 0x001fe20000100a00 */
[----:B------:R-:W-:Y:S02]  /*54f50*/  STL.64 [R1+0x38], R22 ;  /* 0x0000381601007387 */ /* 0x000fe40000100a00 */
[----:B------:R-:W0:Y:S01]  /*54f60*/  LDSM.16.M88.4 R20, [R5+0x2c880] ;  /* 0x02c880000514783b */ /* 0x000e220000000200 */
[----:B-1----:R-:W-:Y:S03]  /*54f70*/  STL.64 [R1+0x20], R16 ;  /* 0x0000201001007387 */ /* 0x002fe60000100a00 */
[----:B------:R-:W-:Y:S02]  /*54f80*/  STL.64 [R1+0x28], R18 ;  /* 0x0000281201007387 */ /* 0x000fe40000100a00 */
[----:B0-----:R-:W-:Y:S02]  /*54f90*/  STL.64 [R1+0x10], R20 ;  /* 0x0000101401007387 */ /* 0x001fe40000100a00 */
[----:B------:R-:W-:Y:S02]  /*54fa0*/  STL.64 [R1+0x18], R22 ;  /* 0x0000181601007387 */ /* 0x000fe40000100a00 */
[----:B------:R-:W0:Y:S04]  /*54fb0*/  LDSM.16.M88.4 R20, [R5+0x2d880] ;  /* 0x02d880000514783b */ /* 0x000e280000000200 */
[----:B------:R-:W1:Y:S04]  /*54fc0*/  LDSM.16.M88.4 R16, [R5+0x2d080] ;  /* 0x02d080000510783b */ /* 0x000e680000000200 */
[----:B0-----:R-:W-:Y:S01]  /*54fd0*/  STL [R1+0x1818], R22 ;  /* 0x0018181601007387 */ /* 0x001fe20000100800 */
[----:B-1----:R-:W-:Y:S02]  /*54fe0*/  STL.64 [R1], R16 ;  /* 0x0000001001007387 */ /* 0x002fe40000100a00 */
[----:B------:R-:W-:Y:S02]  /*54ff0*/  STL.64 [R1+0x8], R18 ;  /* 0x0000081201007387 */ /* 0x000fe40000100a00 */
[----:B------:R-:W0:Y:S04]  /*55000*/  LDSM.16.M88.4 R16, [R5+0x2e080] ;  /* 0x02e080000510783b */ /* 0x000e280000000200 */
[----:B------:R-:W-:Y:S01]  /*55010*/  STL [R1+0x17f0], R23 ;  /* 0x0017f01701007387 */ /* 0x000fe20000100800 */
[----:B------:R-:W-:Y:S03]  /*55020*/  STL.64 [R1+0x1d40], R20 ;  /* 0x001d401401007387 */ /* 0x000fe60000100a00 */
[----:B0-----:R2:W-:Y:S01]  /*55030*/  STL [R1+0x17dc], R18 ;  /* 0x0017dc1201007387 */ /* 0x0015e20000100800 */
[----:B------:R-:W-:Y:S02]  /*55040*/  STL [R1+0x17d8], R19 ;  /* 0x0017d81301007387 */ /* 0x000fe40000100800 */
[----:B------:R0:W-:Y:S02]  /*55050*/  STL.64 [R1+0x1d38], R16 ;  /* 0x001d381001007387 */ /* 0x0001e40000100a00 */
[----:B------:R-:W3:Y:S01]  /*55060*/  LDL.LU R29, [R1+0xa2c] ;  /* 0x000a2c00011d7983 */ /* 0x000ee20000300800 */
[----:B--2---:R-:W-:Y:S01]  /*55070*/  MOV R18, R8 ;  /* 0x0000000800127202 */ /* 0x004fe20000000f00 */
[----:B0-----:R-:W-:-:S02]  /*55080*/  IMAD.MOV.U32 R16, RZ, RZ, R12 ;  /* 0x000000ffff107224 */ /* 0x001fc400078e000c */
[----:B------:R-:W0:Y:S01]  /*55090*/  LDSM.16.M88.4 R12, [R5+0x2e880] ;  /* 0x02e88000050c783b */ /* 0x000e220000000200 */
[----:B------:R-:W-:Y:S02]  /*550a0*/  MOV R17, R9 ;  /* 0x0000000900117202 */ /* 0x000fe40000000f00 */
[----:B------:R-:W1:Y:S01]  /*550b0*/  LDSM.16.M88.4 R8, [R5+0x2f080] ;  /* 0x02f080000508783b */ /* 0x000e620000000200 */
[----:B0-----:R-:W-:Y:S03]  /*550c0*/  STL [R1+0x17c4], R14 ;  /* 0x0017c40e01007387 */ /* 0x001fe60000100800 */
[----:B------:R-:W-:Y:S02]  /*550d0*/  STL [R1+0x17c0], R15 ;  /* 0x0017c00f01007387 */ /* 0x000fe40000100800 */
[----:B------:R-:W-:Y:S02]  /*550e0*/  STL.64 [R1+0x1d48], R12 ;  /* 0x001d480c01007387 */ /* 0x000fe40000100a00 */
[----:B-1----:R-:W-:Y:S01]  /*550f0*/  STL [R1+0x17bc], R10 ;  /* 0x0017bc0a01007387 */ /* 0x002fe20000100800 */
[----:B------:R-:W-:Y:S01]  /*55100*/  STL [R1+0x17b8], R11 ;  /* 0x0017b80b01007387 */ /* 0x000fe20000100800 */
[----:B------:R0:W-:Y:S03]  /*55110*/  STL.64 [R1+0x1d50], R8 ;  /* 0x001d500801007387 */ /* 0x0001e60000100a00 */
[----:B0-----:R-:W2:Y:S04]  /*55120*/  LDL.LU.64 R8, [R1+0x10] ;  /* 0x0000100001087983 */ /* 0x001ea80000300a00 */
[----:B--2---:R0:W-:Y:S01]  /*55130*/  STL.64 [R1+0x1d68], R8 ;  /* 0x001d680801007387 */ /* 0x0041e20000100a00 */
[----:B------:R-:W2:Y:S02]  /*55140*/  LDL.LU R20, [R1+0x920] ;  /* 0x0009200001147983 */ /* 0x000ea40000300800 */
[----:B------:R-:W2:Y:S02]  /*55150*/  LDL.LU R21, [R1+0x924] ;  /* 0x0009240001157983 */ /* 0x000ea40000300800 */
[----:B------:R-:W4:Y:S01]  /*55160*/  LDL.LU R22, [R1+0x928] ;  /* 0x0009280001167983 */ /* 0x000f220000300800 */
[----:B------:R-:W4:Y:S01]  /*55170*/  LDL.LU R23, [R1+0x92c] ;  /* 0x00092c0001177983 */ /* 0x000f220000300800 */
[----:B------:R-:W5:Y:S03]  /*55180*/  LDL.LU R15, [R1+0xa18] ;  /* 0x000a1800010f7983 */ /* 0x000f660000300800 */
[----:B0-----:R-:W2:Y:S01]  /*55190*/  LDL.LU R8, [R1+0x940] ;  /* 0x0009400001087983 */ /* 0x001ea20000300800 */
[----:B------:R-:W2:Y:S02]  /*551a0*/  LDL.LU R9, [R1+0x944] ;  /* 0x0009440001097983 */ /* 0x000ea40000300800 */
[----:B------:R-:W2:Y:S02]  /*551b0*/  LDL.LU R10, [R1+0x948] ;  /* 0x00094800010a7983 */ /* 0x000ea40000300800 */
[----:B------:R-:W2:Y:S02]  /*551c0*/  LDL.LU R11, [R1+0x94c] ;  /* 0x00094c00010b7983 */ /* 0x000ea40000300800 */
[----:B------:R-:W-:-:S02]  /*551d0*/  IMAD.MOV.U32 R19, RZ, RZ, R4 ;  /* 0x000000ffff137224 */ /* 0x000fc400078e0004 */
[----:B------:R-:W0:Y:S04]  /*551e0*/  LDSM.16.M88.4 R4, [R5+0x2f880] ;  /* 0x02f880000504783b */ /* 0x000e280000000200 */
[----:B--2---:R-:W-:Y:S01]  /*551f0*/  STL.64 [R1+0x1d88], R10 ;  /* 0x001d880a01007387 */ /* 0x004fe20000100a00 */
[----:B------:R1:W-:Y:S03]  /*55200*/  STL.64 [R1+0x1d80], R8 ;  /* 0x001d800801007387 */ /* 0x0003e60000100a00 */
[----:B-1----:R-:W2:Y:S01]  /*55210*/  LDL.LU.64 R8, [R1+0x30] ;  /* 0x0000300001087983 */ /* 0x002ea20000300a00 */
[----:B------:R-:W3:Y:S02]  /*55220*/  LDL.LU R14, [R1+0xa1c] ;  /* 0x000a1c00010e7983 */ /* 0x000ee40000300800 */
[----:B----4-:R-:W-:Y:S02]  /*55230*/  STL.64 [R1+0x1d60], R22 ;  /* 0x001d601601007387 */ /* 0x010fe40000100a00 */
[----:B------:R1:W-:Y:S02]  /*55240*/  STL.64 [R1+0x1d58], R20 ;  /* 0x001d581401007387 */ /* 0x0003e40000100a00 */
[----:B-1----:R-:W4:Y:S01]  /*55250*/  LDL.LU R20, [R1+0x930] ;  /* 0x0009300001147983 */ /* 0x002f220000300800 */
[----:B------:R-:W4:Y:S02]  /*55260*/  LDL.LU R21, [R1+0x934] ;  /* 0x0009340001157983 */ /* 0x000f240000300800 */
[----:B------:R-:W3:Y:S02]  /*55270*/  LDL.LU R22, [R1+0x938] ;  /* 0x0009380001167983 */ /* 0x000ee40000300800 */
[----:B------:R-:W3:Y:S01]  /*55280*/  LDL.LU R23, [R1+0x93c] ;  /* 0x00093c0001177983 */ /* 0x000ee20000300800 */
[----:B------:R1:W0:Y:S01]  /*55290*/  MUFU.EX2 R2, R3 ;  /* 0x0000000300027308 */ /* 0x0002220000000800 */
[----:B--2---:R-:W-:Y:S01]  /*552a0*/  HMMA.16816.F32.BF16 R16, R24, R8, R16 ;  /* 0x000000081810723c */ /* 0x004fe20000041810 */
[----:B-1----:R-:W-:Y:S01]  /*552b0*/  MOV R3, R9 ;  /* 0x0000000900037202 */ /* 0x002fe20000000f00 */
[----:B---3--:R-:W-:Y:S01]  /*552c0*/  STL.64 [R1+0x1d78], R22 ;  /* 0x001d781601007387 */ /* 0x008fe20000100a00 */
[----:B----4-:R1:W-:Y:S03]  /*552d0*/  STL.64 [R1+0x1d70], R20 ;  /* 0x001d701401007387 */ /* 0x0103e60000100a00 */
[----:B-1----:R-:W2:Y:S01]  /*552e0*/  LDL.LU.64 R20, [R1+0x20] ;  /* 0x0000200001147983 */ /* 0x002ea20000300a00 */
[----:B------:R-:W3:Y:S02]  /*552f0*/  LDL.LU.64 R12, [R1] ;  /* 0x00000000010c7983 */ /* 0x000ee40000300a00 */
[----:B0-----:R0:W-:Y:S02]  /*55300*/  STL [R1+0x1790], R6 ;  /* 0x0017900601007387 */ /* 0x0011e40000100800 */
[----:B------:R-:W-:Y:S01]  /*55310*/  STL [R1+0x178c], R7 ;  /* 0x00178c0701007387 */ /* 0x000fe20000100800 */
[----:B------:R1:W-:Y:S01]  /*55320*/  STL [R1+0x69c], R2 ;  /* 0x00069c0201007387 */ /* 0x0003e20000100800 */
[----:B------:R-:W2:Y:S01]  /*55330*/  LDL.LU.64 R10, [R1+0x1d88] ;  /* 0x001d8800010a7983 */ /* 0x000ea20000300a00 */
[----:B0-----:R-:W-:-:S02]  /*55340*/  MOV R6, R8 ;  /* 0x0000000800067202 */ /* 0x001fc40000000f00 */
[----:B------:R-:W2:Y:S01]  /*55350*/  LDL.LU.64 R8, [R1+0x1d80] ;  /* 0x001d800001087983 */ /* 0x000ea20000300a00 */
[----:B------:R-:W-:-:S06]  /*55360*/  FFMA R0, R29, c[0x0][0x188], -R28 ;  /* 0x000062001d007a23 */ /* 0x000fcc000000081c */
[----:B------:R0:W-:Y:S02]  /*55370*/  STL.64 [R1+0x3d0], R16 ;  /* 0x0003d01001007387 */ /* 0x0001e40000100a00 */
[----:B------:R4:W-:Y:S02]  /*55380*/  STL [R1+0x3d8], R18 ;  /* 0x0003d81201007387 */ /* 0x0009e40000100800 */
[----:B------:R-:W-:Y:S02]  /*55390*/  IMAD.MOV.U32 R29, RZ, RZ, R19 ;  /* 0x000000ffff1d7224 */ /* 0x000fe400078e0013 */
[----:B-1----:R-:W-:Y:S01]  /*553a0*/  FMUL R2, R0, 1.4426950216293334961 ;  /* 0x3fb8aa3b00027820 */ /* 0x002fe20000400000 */
[----:B0-----:R-:W3:Y:S01]  /*553b0*/  LDL.LU R16, [R1+0x910] ;  /* 0x0009100001107983 */ /* 0x001ee20000300800 */
[----:B------:R-:W3:Y:S02]  /*553c0*/  LDL.LU R17, [R1+0x914] ;  /* 0x0009140001117983 */ /* 0x000ee40000300800 */
[----:B----4-:R-:W4:Y:S02]  /*553d0*/  LDL.LU R18, [R1+0x918] ;  /* 0x0009180001127983 */ /* 0x010f240000300800 */
[----:B------:R-:W4:Y:S01]  /*553e0*/  LDL.LU R19, [R1+0x91c] ;  /* 0x00091c0001137983 */ /* 0x000f220000300800 */
[----:B------:R0:W-:Y:S02]  /*553f0*/  STL [R1+0x1cac], R3 ;  /* 0x001cac0301007387 */ /* 0x0001e40000100800 */
[----:B0-----:R-:W0:Y:S02]  /*55400*/  MUFU.EX2 R3, R2 ;  /* 0x0000000200037308 */ /* 0x001e240000000800 */
[----:B------:R1:W-:Y:S01]  /*55410*/  STL [R1+0x1ca8], R6 ;  /* 0x001ca80601007387 */ /* 0x0003e20000100800 */
[----:B------:R0:W-:Y:S03]  /*55420*/  STL [R1+0x1a80], R29 ;  /* 0x001a801d01007387 */ /* 0x0001e60000100800 */
[----:B0-----:R-:W-:Y:S01]  /*55430*/  STL [R1+0x690], R3 ;  /* 0x0006900301007387 */ /* 0x001fe20000100800 */
[----:B------:R-:W3:Y:S01]  /*55440*/  LDL.LU.64 R22, [R1+0x1d78] ;  /* 0x001d780001167983 */ /* 0x000ee20000300a00 */
[----:B--2---:R-:W-:Y:S01]  /*55450*/  HMMA.16816.F32.BF16 R8, R24, R20, R8 ;  /* 0x000000141808723c */ /* 0x004fe20000041808 */
[----:B-1----:R-:W-:-:S02]  /*55460*/  MOV R6, R20 ;  /* 0x0000001400067202 */ /* 0x002fc40000000f00 */
[----:B------:R-:W-:Y:S02]  /*55470*/  MOV R29, R21 ;  /* 0x00000015001d7202 */ /* 0x000fe40000000f00 */
[----:B------:R-:W3:Y:S11]  /*55480*/  LDL.LU.64 R20, [R1+0x1d70] ;  /* 0x001d700001147983 */ /* 0x000ef60000300a00 */
[----:B------:R-:W-:Y:S07]  /*55490*/  @!UPT UIADD3 URZ, URZ, URZ, URZ ;  /* 0x0000003f3f3ff290 */ /* 0x000fee000fffe03f */
[----:B------:R0:W-:Y:S01]  /*554a0*/  STL.64 [R1+0x3c0], R8 ;  /* 0x0003c00801007387 */ /* 0x0001e20000100a00 */
[----:B------:R-:W-:Y:S03]  /*554b0*/  STL [R1+0x3c8], R10 ;  /* 0x0003c80a01007387 */ /* 0x000fe60000100800 */
[----:B0-----:R-:W3:Y:S01]  /*554c0*/  LDL.LU.64 R8, [R1+0x1d68] ;  /* 0x001d680001087983 */ /* 0x001ee20000300a00 */
[----:B-----5:R-:W-:-:S04]  /*554d0*/  FFMA R0, R15, c[0x0][0x188], -R28 ;  /* 0x000062000f007a23 */ /* 0x020fc8000000081c */
[----:B------:R-:W-:-:S06]  /*554e0*/  FMUL R2, R0, 1.4426950216293334961 ;  /* 0x3fb8aa3b00027820 */ /* 0x000fcc0000400000 */
[----:B------:R-:W0:Y:S01]  /*554f0*/  MUFU.EX2 R2, R2 ;  /* 0x0000000200027308 */ /* 0x000e220000000800 */
[----:B------:R-:W-:Y:S01]  /*55500*/  STL [R1+0x1d10], R6 ;  /* 0x001d100601007387 */ /* 0x000fe20000100800 */
[----:B------:R-:W-:Y:S03]  /*55510*/  STL [R1+0x1a84], R28 ;  /* 0x001a841c01007387 */ /* 0x000fe60000100800 */
[----:B0-----:R-:W-:Y:S01]  /*55520*/  STL [R1+0x694], R2 ;  /* 0x0006940201007387 */ /* 0x001fe20000100800 */
[----:B---3--:R-:W-:Y:S11]  /*55530*/  HMMA.16816.F32.BF16 R20, R24, R8, R20 ;  /* 0x000000081814723c */ /* 0x008ff60000041814 */
[----:B------:R-:W-:Y:S11]  /*55540*/  @!UPT UIADD3 URZ, URZ, URZ, URZ ;  /* 0x0000003f3f3ff290 */ /* 0x000ff6000fffe03f */
[----:B------:R-:W-:Y:S01]  /*55550*/  @!UPT UIADD3 URZ, URZ, URZ, URZ ;  /* 0x0000003f3f3ff290 */ /* 0x000fe2000fffe03f */
[----:B------:R-:W-:Y:S01]  /*55560*/  STL.64 [R1+0x3b0], R20 ;  /* 0x0003b01401007387 */ /* 0x000fe20000100a00 */
[----:B------:R0:W-:Y:S03]  /*55570*/  STL.64 [R1+0x3b8], R22 ;  /* 0x0003b81601007387 */ /* 0x0001e60000100a00 */
[----:B0-----:R-:W2:Y:S01]  /*55580*/  LDL.LU.64 R22, [R1+0x1d60] ;  /* 0x001d600001167983 */ /* 0x001ea20000300a00 */
[----:B------:R-:W2:Y:S02]  /*55590*/  LDL.LU.64 R20, [R1+0x1d58] ;  /* 0x001d580001147983 */ /* 0x000ea40000300a00 */
[----:B------:R-:W-:-:S04]  /*555a0*/  FFMA R0, R14, c[0x0][0x188], -R28 ;  /* 0x000062000e007a23 */ /* 0x000fc8000000081c */
[----:B------:R-:W-:Y:S01]  /*555b0*/  FMUL R0, R0, 1.4426950216293334961 ;  /* 0x3fb8aa3b00007820 */ /* 0x000fe20000400000 */
[----:B------:R-:W-:Y:S02]  /*555c0*/  MOV R28, R8 ;  /* 0x00000008001c7202 */ /* 0x000fe40000000f00 */
[----:B------:R-:W-:Y:S01]  /*555d0*/  MOV R2, R9 ;  /* 0x0000000900027202 */ /* 0x000fe20000000f00 */
[----:B------:R-:W-:Y:S01]  /*555e0*/  IMAD.MOV.U32 R3, RZ, RZ, R12 ;  /* 0x000000ffff037224 */ /* 0x000fe200078e000c */
[----:B------:R0:W1:Y:S01]  /*555f0*/  MUFU.EX2 R6, R0 ;  /* 0x0000000000067308 */ /* 0x0000620000000800 */
[----:B------:R-:W3:Y:S01]  /*55600*/  LDL.LU.64 R8, [R1+0x1d50] ;  /* 0x001d500001087983 */ /* 0x000ee20000300a00 */
[----:B0-----:R-:W-:Y:S01]  /*55610*/  MOV R0, R13 ;  /* 0x0000000d00007202 */ /* 0x001fe20000000f00 */
[C---:B--2---:R-:W-:Y:S02]  /*55620*/  HMMA.16816.F32.BF16 R20, R24.reuse, R12, R20 ;  /* 0x0000000c1814723c */ /* 0x044fe40000041814 */
[----:B------:R-:W2:Y:S11]  /*55630*/  LDL.LU.64 R12, [R1+0x1d48] ;  /* 0x001d4800010c7983 */ /* 0x000eb60000300a00 */
[----:B------:R-:W-:Y:S10]  /*55640*/  @!UPT UIADD3 URZ, URZ, URZ, URZ ;  /* 0x0000003f3f3ff290 */ /* 0x000ff4000fffe03f */
[----:B------:R0:W-:Y:S01]  /*55650*/  STL.64 [R1+0x3a0], R20 ;  /* 0x0003a01401007387 */ /* 0x0001e20000100a00 */
[----:B------:R5:W-:Y:S03]  /*55660*/  STL [R1+0x3a8], R22 ;  /* 0x0003a81601007387 */ /* 0x000be60000100800 */
[----:B0-----:R-:W4:Y:S01]  /*55670*/  LDL.LU.64 R20, [R1+0x1d40] ;  /* 0x001d400001147983 */ /* 0x001f220000300a00 */
[----:B------:R-:W-:Y:S02]  /*55680*/  IMAD.MOV.U32 R7, RZ, RZ, R11 ;  /* 0x000000ffff077224 */ /* 0x000fe400078e000b */
[----:B-1----:R-:W-:Y:S01]  /*55690*/  STL [R1+0x698], R6 ;  /* 0x0006980601007387 */ /* 0x002fe20000100800 */
[----:B-----5:R-:W-:Y:S02]  /*556a0*/  MOV R22, R23 ;  /* 0x0000001700167202 */ /* 0x020fe40000000f00 */
[----:B------:R-:W-:Y:S01]  /*556b0*/  STL.64 [R1+0x1d30], R6 ;  /* 0x001d300601007387 */ /* 0x000fe20000100a00 */
[----:B------:R0:W-:Y:S03]  /*556c0*/  STL.64 [R1+0x1d28], R4 ;  /* 0x001d280401007387 */ /* 0x0001e60000100a00 */
[----:B0-----:R-:W2:Y:S01]  /*556d0*/  LDL.LU R4, [R1+0x8f0] ;  /* 0x0008f00001047983 */ /* 0x001ea20000300800 */
[----:B------:R-:W2:Y:S02]  /*556e0*/  LDL.LU R5, [R1+0x8f4] ;  /* 0x0008f40001057983 */ /* 0x000ea40000300800 */
[----:B------:R-:W2:Y:S02]  /*556f0*/  LDL.LU R6, [R1+0x8f8] ;  /* 0x0008f80001067983 */ /* 0x000ea40000300800 */
[----:B------:R-:W2:Y:S01]  /*55700*/  LDL.LU R7, [R1+0x8fc] ;  /* 0x0008fc0001077983 */ /* 0x000ea20000300800 */
[C---:B----4-:R-:W-:Y:S11]  /*55710*/  HMMA.16816.F32.BF16 R16, R24.reuse, R20, R16 ;  /* 0x000000141810723c */ /* 0x050ff60000041810 */
[----:B------:R-:W-:Y:S11]  /*55720*/  @!UPT UIADD3 URZ, URZ, URZ, URZ ;  /* 0x0000003f3f3ff290 */ /* 0x000ff6000fffe03f */
[----:B------:R-:W-:Y:S02]  /*55730*/  @!UPT UIADD3 URZ, URZ, URZ, URZ ;  /* 0x0000003f3f3ff290 */ /* 0x000fe4000fffe03f */
[----:B------:R-:W-:Y:S01]  /*55740*/  IMAD.MOV.U32 R23, RZ, RZ, R16 ;  /* 0x000000ffff177224 */ /* 0x000fe200078e0010 */
[----:B------:R0:W-:Y:S01]  /*55750*/  STL [R1+0x394], R17 ;  /* 0x0003941101007387 */ /* 0x0001e20000100800 */
[----:B------:R-:W-:Y:S03]  /*55760*/  STL.64 [R1+0x398], R18 ;  /* 0x0003981201007387 */ /* 0x000fe60000100a00 */
[----:B0-----:R-:W4:Y:S01]  /*55770*/  LDL.LU.64 R16, [R1+0x1d38] ;  /* 0x001d380001107983 */ /* 0x001f220000300a00 */
[----:B------:R-:W-:Y:S02]  /*55780*/  STL.64 [R1+0x1ac0], R22 ;  /* 0x001ac01601007387 */ /* 0x000fe40000100a00 */
[----:B------:R0:W-:Y:S02]  /*55790*/  STL.64 [R1+0x1ab8], R20 ;  /* 0x001ab81401007387 */ /* 0x0001e40000100a00 */
[----:B0-----:R-:W5:Y:S01]  /*557a0*/  LDL.LU R20, [R1+0x150] ;  /* 0x0001500001147983 */ /* 0x001f620000300800 */
[----:B------:R-:W5:Y:S03]  /*557b0*/  LDL.LU R21, [R1+0x154] ;  /* 0x0001540001157983 */ /* 0x000f660000300800 */
[----:B-----5:R0:W-:Y:S04]  /*557c0*/  STL.64 [R1+0x1cb0], R20 ;  /* 0x001cb01401007387 */ /* 0x0201e80000100a00 */
[----:B0-----:R-:W4:Y:S01]  /*557d0*/  LDL.LU R20, [R1+0x900] ;  /* 0x0009000001147983 */ /* 0x001f220000300800 */
[----:B------:R-:W4:Y:S02]  /*557e0*/  LDL.LU R21, [R1+0x904] ;  /* 0x0009040001157983 */ /* 0x000f240000300800 */
[----:B------:R-:W4:Y:S02]  /*557f0*/  LDL.LU R22, [R1+0x908] ;  /* 0x0009080001167983 */ /* 0x000f240000300800 */
[----:B------:R-:W4:Y:S01]  /*55800*/  LDL.LU R23, [R1+0x90c] ;  /* 0x00090c0001177983 */ /* 0x000f220000300800 */
[C---:B--2---:R-:W-:Y:S08]  /*55810*/  HMMA.16816.F32.BF16 R4, R24.reuse, R12, R4 ;  /* 0x0000000c1804723c */ /* 0x044ff00000041804 */
[C---:B----4-:R-:W-:Y:S11]  /*55820*/  HMMA.16816.F32.BF16 R20, R24.reuse, R16, R20 ;  /* 0x000000101814723c */ /* 0x050ff60000041814 */
[----:B------:R-:W-:Y:S11]  /*55830*/  @!UPT UIADD3 URZ, URZ, URZ, URZ ;  /* 0x0000003f3f3ff290 */ /* 0x000ff6000fffe03f */
[----:B------:R-:W-:Y:S01]  /*55840*/  @!UPT UIADD3 URZ, URZ, URZ, URZ ;  /* 0x0000003f3f3ff290 */ /* 0x000fe2000fffe03f */
[----:B------:R0:W-:Y:S01]  /*55850*/  STL.64 [R1+0x380], R20 ;  /* 0x0003801401007387 */ /* 0x0001e20000100a00 */
[----:B------:R-:W-:Y:S02]  /*55860*/  STL.64 [R1+0x388], R22 ;  /* 0x0003881601007387 */ /* 0x000fe40000100a00 */
[----:B------:R-:W-:Y:S01]  /*55870*/  STL.64 [R1+0x370], R4 ;  /* 0x0003700401007387 */ /* 0x000fe20000100a00 */
[----:B0-----:R-:W2:Y:S01]  /*55880*/  LDL.LU R20, [R1+0x170] ;  /* 0x0001700001147983 */ /* 0x001ea20000300800 */
[----:B------:R-:W2:Y:S01]  /*55890*/  LDL.LU R21, [R1+0x174] ;  /* 0x0001740001157983 */ /* 0x000ea20000300800 */
[----:B------:R-:W-:Y:S02]  /*558a0*/  MOV R18, R6 ;  /* 0x0000000600127202 */ /* 0x000fe40000000f00 */
[----:B------:R-:W-:Y:S01]  /*558b0*/  MOV R19, R7 ;  /* 0x0000000700137202 */ /* 0x000fe20000000f00 */
[----:B--2---:R-:W-:Y:S04]  /*558c0*/  STL.64 [R1+0x1cc8], R20 ;  /* 0x001cc81401007387 */ /* 0x004fe80000100a00 */
[----:B------:R-:W-:Y:S02]  /*558d0*/  STL.64 [R1+0x1ab0], R18 ;  /* 0x001ab01201007387 */ /* 0x000fe40000100a00 */
[----:B------:R0:W-:Y:S02]  /*558e0*/  STL.64 [R1+0x1aa8], R16 ;  /* 0x001aa81001007387 */ /* 0x0001e40000100a00 */
        /* <DEDUP_REMOVED lines=8> */
[----:B------:R-:W5:Y:S02]  /*55970*/  LDL.LU R21, [R1+0x194] ;  /* 0x0001940001157983 */ /* 0x000f640000300800 */
[----:B------:R-:W3:Y:S02]  /*55980*/  LDL.LU R4, [R1+0x8e0] ;  /* 0x0008e00001047983 */ /* 0x000ee40000300800 */
[----:B------:R-:W3:Y:S01]  /*55990*/  LDL.LU R5, [R1+0x8e4] ;  /* 0x0008e40001057983 */ /* 0x000ee20000300800 */
[----:B------:R-:W3:Y:S01]  /*559a0*/  LDL.LU R6, [R1+0x8e8] ;  /* 0x0008e80001067983 */ /* 0x000ee20000300800 */
[----:B------:R-:W3:Y:S03]  /*559b0*/  LDL.LU R7, [R1+0x8ec] ;  /* 0x0008ec0001077983 */ /* 0x000ee60000300800 */
        /* <DEDUP_REMOVED lines=9> */
[----:B----4-:R-:W-:Y:S01]  /*55a50*/  STL.64 [R1+0x1cd8], R18 ;  /* 0x001cd81201007387 */ /* 0x010fe20000100a00 */
[----:B--2---:R0:W-:Y:S03]  /*55a60*/  STL.64 [R1+0x1cd0], R16 ;  /* 0x001cd01001007387 */ /* 0x0041e60000100a00 */
[----:B0-----:R-:W2:Y:S01]  /*55a70*/  LDL.LU R16, [R1+0x8b0] ;  /* 0x0008b00001107983 */ /* 0x001ea20000300800 */
[----:B------:R-:W2:Y:S02]  /*55a80*/  LDL.LU R17, [R1+0x8b4] ;  /* 0x0008b40001117983 */ /* 0x000ea40000300800 */
[----:B------:R-:W4:Y:S02]  /*55a90*/  LDL.LU R18, [R1+0x8b8] ;  /* 0x0008b80001127983 */ /* 0x000f240000300800 */
[----:B------:R-:W4:Y:S01]  /*55aa0*/  LDL.LU R19, [R1+0x8bc] ;  /* 0x0008bc0001137983 */ /* 0x000f220000300800 */
[----:B------:R-:W2:Y:S04]  /*55ab0*/  LDL R22, [R1+0x6a8] ;  /* 0x0006a80001167983 */ /* 0x000ea80000100800 */
[----:B------:R-:W2:Y:S01]  /*55ac0*/  LDL R23, [R1+0x694] ;  /* 0x0006940001177983 */ /* 0x000ea20000100800 */
[----:B---3--:R-:W-:Y:S03]  /*55ad0*/  HMMA.16816.F32.BF16 R4, R24, R8, R4 ;  /* 0x000000081804723c */ /* 0x008fe60000041804 */
[----:B--2---:R-:W-:Y:S01]  /*55ae0*/  STL.64 [R1+0x1d20], R22 ;  /* 0x001d201601007387 */ /* 0x004fe20000100a00 */
[----:B-----5:R0:W-:Y:S03]  /*55af0*/  STL.64 [R1+0x1d18], R20 ;  /* 0x001d181401007387 */ /* 0x0201e60000100a00 */
[----:B0-----:R-:W2:Y:S01]  /*55b00*/  LDL.LU R20, [R1+0x1c0] ;  /* 0x0001c00001147983 */ /* 0x001ea20000300800 */
[----:B------:R-:W2:Y:S02]  /*55b10*/  LDL.LU R21, [R1+0x1c4] ;  /* 0x0001c40001157983 */ /* 0x000ea40000300800 */
[----:B------:R-:W2:Y:S02]  /*55b20*/  LDL.LU R22, [R1+0x1c8] ;  /* 0x0001c80001167983 */ /* 0x000ea40000300800 */
[----:B------:R-:W2:Y:S01]  /*55b30*/  LDL.LU R23, [R1+0x1cc] ;  /* 0x0001cc0001177983 */ /* 0x000ea20000300800 */
[----:B----4-:R-:W-:Y:S01]  /*55b40*/  STL.64 [R1+0x1cf0], R18 ;  /* 0x001cf01201007387 */ /* 0x010fe20000100a00 */
[----:B------:R0:W-:Y:S03]  /*55b50*/  STL.64 [R1+0x1ce8], R16 ;  /* 0x001ce81001007387 */ /* 0x0001e60000100a00 */
[----:B0-----:R-:W3:Y:S01]  /*55b60*/  LDL.LU R16, [R1+0x8c0] ;  /* 0x0008c00001107983 */ /* 0x001ee20000300800 */
[----:B------:R-:W3:Y:S02]  /*55b70*/  LDL.LU R17, [R1+0x8c4] ;  /* 0x0008c40001117983 */ /* 0x000ee40000300800 */
[----:B------:R-:W4:Y:S02]  /*55b80*/  LDL.LU R18, [R1+0x8c8] ;  /* 0x0008c80001127983 */ /* 0x000f240000300800 */
[----:B------:R-:W4:Y:S02]  /*55b90*/  LDL.LU R19, [R1+0x8cc] ;  /* 0x0008cc0001137983 */ /* 0x000f240000300800 */
[----:B------:R-:W-:Y:S01]  /*55ba0*/  MOV R10, R6 ;  /* 0x00000006000a7202 */ /* 0x000fe20000000f00 */
[----:B------:R-:W-:-:S02]  /*55bb0*/  IMAD.MOV.U32 R11, RZ, RZ, R7 ;  /* 0x000000ffff0b7224 */ /* 0x000fc400078e0007 */
[----:B------:R-:W-:Y:S01]  /*55bc0*/  IMAD.MOV.U32 R14, RZ, RZ, R4 ;  /* 0x000000ffff0e7224 */ /* 0x000fe200078e0004 */
[----:B------:R-:W-:Y:S01]  /*55bd0*/  MOV R15, R5 ;  /* 0x00000005000f7202 */ /* 0x000fe20000000f00 */
[----:B----4-:R-:W-:Y:S01]  /*55be0*/  STL.64 [R1+0x1d08], R18 ;  /* 0x001d081201007387 */ /* 0x010fe20000100a00 */
[----:B---3--:R0:W-:Y:S03]  /*55bf0*/  STL.64 [R1+0x1d00], R16 ;  /* 0x001d001001007387 */ /* 0x0081e60000100a00 */
[----:B0-----:R-:W3:Y:S01]  /*55c00*/  LDL.LU R16, [R1+0x8d0] ;  /* 0x0008d00001107983 */ /* 0x001ee20000300800 */
[----:B------:R-:W3:Y:S02]  /*55c10*/  LDL.LU R17, [R1+0x8d4] ;  /* 0x0008d40001117983 */ /* 0x000ee40000300800 */
[----:B------:R-:W3:Y:S02]  /*55c20*/  LDL.LU R18, [R1+0x8d8] ;  /* 0x0008d80001127983 */ /* 0x000ee40000300800 */
[----:B------:R-:W3:Y:S01]  /*55c30*/  LDL.LU R19, [R1+0x8dc] ;  /* 0x0008dc0001137983 */ /* 0x000ee20000300800 */
[----:B------:R-:W4:Y:S01]  /*55c40*/  LDL.LU.64 R6, [R1+0x1d30] ;  /* 0x001d300001067983 */ /* 0x000f220000300a00 */
[----:B------:R-:W2:Y:S02]  /*55c50*/  LDL.LU.64 R4, [R1+0x1d28] ;  /* 0x001d280001047983 */ /* 0x000ea40000300a00 */
[----:B------:R0:W-:Y:S02]  /*55c60*/  STL.64 [R1+0x1ad0], R10 ;  /* 0x001ad00a01007387 */ /* 0x0001e40000100a00 */
[----:B0-----:R-:W5:Y:S04]  /*55c70*/  LDL R10, [R1+0x69c] ;  /* 0x00069c00010a7983 */ /* 0x001f680000100800 */
[----:B------:R-:W3:Y:S01]  /*55c80*/  LDL R11, [R1+0x6a0] ;  /* 0x0006a000010b7983 */ /* 0x000ee20000100800 */
[----:B------:R0:W-:Y:S03]  /*55c90*/  STL.64 [R1+0x1ac8], R8 ;  /* 0x001ac80801007387 */ /* 0x0001e60000100a00 */
[----:B0-----:R-:W3:Y:S01]  /*55ca0*/  LDL.LU R8, [R1+0x160] ;  /* 0x0001600001087983 */ /* 0x001ee20000300800 */
[----:B------:R-:W3:Y:S02]  /*55cb0*/  LDL.LU R9, [R1+0x164] ;  /* 0x0001640001097983 */ /* 0x000ee40000300800 */
[----:B------:R-:W-:Y:S02]  /*55cc0*/  STL.64 [R1+0x1aa0], R14 ;  /* 0x001aa00e01007387 */ /* 0x000fe40000100a00 */
[----:B------:R0:W-:Y:S02]  /*55cd0*/  STL.64 [R1+0x1a98], R12 ;  /* 0x001a980c01007387 */ /* 0x0001e40000100a00 */
[----:B0-----:R-:W3:Y:S01]  /*55ce0*/  LDL.LU R12, [R1+0x890] ;  /* 0x00089000010c7983 */ /* 0x001ee20000300800 */
[----:B------:R-:W3:Y:S02]  /*55cf0*/  LDL.LU R13, [R1+0x894] ;  /* 0x00089400010d7983 */ /* 0x000ee40000300800 */
[----:B------:R-:W3:Y:S02]  /*55d00*/  LDL.LU R14, [R1+0x898] ;  /* 0x00089800010e7983 */ /* 0x000ee40000300800 */
[----:B------:R-:W3:Y:S01]  /*55d10*/  LDL.LU R15, [R1+0x89c] ;  /* 0x00089c00010f7983 */ /* 0x000ee20000300800 */
[----:B--2---:R-:W-:Y:S01]  /*55d20*/  HMMA.16816.F32.BF16 R24, R24, R4, R20 ;  /* 0x000000041818723c */ /* 0x004fe20000041814 */
[----:B------:R-:W3:Y:S01]  /*55d30*/  LDL.LU.64 R22, [R1+0x1d20] ;  /* 0x001d200001167983 */ /* 0x000ee20000300a00 */
[----:B------:R-:W2:Y:S11]  /*55d40*/  LDL.LU.64 R20, [R1+0x1d18] ;  /* 0x001d180001147983 */ /* 0x000eb60000300a00 */
[----:B------:R-:W-:Y:S10]  /*55d50*/  @!UPT UIADD3 URZ, URZ, URZ, URZ ;  /* 0x0000003f3f3ff290 */ /* 0x000ff4000fffe03f */
[----:B------:R0:W-:Y:S01]  /*55d60*/  STL.64 [R1+0x1c0], R24 ;  /* 0x0001c01801007387 */ /* 0x0001e20000100a00 */
[----:B------:R1:W-:Y:S03]  /*55d70*/  STL.64 [R1+0x1c8], R26 ;  /* 0x0001c81a01007387 */ /* 0x0003e60000100a00 */
[----:B0-----:R-:W2:Y:S04]  /*55d80*/  LDL R25, [R1+0x6a4] ;  /* 0x0006a40001197983 */ /* 0x001ea80000100800 */
[----:B-1----:R-:W2:Y:S04]  /*55d90*/  LDL R26, [R1+0x6ac] ;  /* 0x0006ac00011a7983 */ /* 0x002ea80000100800 */
[----:B------:R-:W5:Y:S01]  /*55da0*/  LDL R27, [R1+0x690] ;  /* 0x00069000011b7983 */ /* 0x000f620000100800 */
[----:B----4-:R-:W-:Y:S02]  /*55db0*/  STL [R1+0x1c18], R7 ;  /* 0x001c180701007387 */ /* 0x010fe40000100800 */
[----:B------:R-:W-:Y:S01]  /*55dc0*/  STL.64 [R1+0x1c10], R4 ;  /* 0x001c100401007387 */ /* 0x000fe20000100a00 */
[----:B--2---:R-:W-:Y:S01]  /*55dd0*/  F2FP.BF16.PACK_AB R24, R25, R26 ;  /* 0x0000001a1918723e */ /* 0x004fe200000010ff */
[----:B-----5:R-:W-:Y:S01]  /*55de0*/  F2FP.BF16.PACK_AB R25, R27, R10 ;  /* 0x0000000a1b19723e */ /* 0x020fe200000010ff */
[----:B---3--:R-:W-:-:S02]  /*55df0*/  F2FP.BF16.PACK_AB R26, R11, R22 ;  /* 0x000000160b1a723e */ /* 0x008fc400000010ff */
[----:B------:R-:W-:Y:S02]  /*55e00*/  F2FP.BF16.PACK_AB R27, R6, R23 ;  /* 0x00000017061b723e */ /* 0x000fe400000010ff */
[----:B------:R-:W2:Y:S05]  /*55e10*/  LDL.LU R6, [R1+0x1d10] ;  /* 0x001d100001067983 */ /* 0x000eaa0000300800 */
[C---:B------:R-:W-:Y:S01]  /*55e20*/  HMMA.16816.F32.BF16 R20, R24.reuse, R20, R16 ;  /* 0x000000141814723c */ /* 0x040fe20000041810 */
        /* <DEDUP_REMOVED lines=25> */
[----:B------:R-:W-:Y:S03]  /*55fc0*/  STL.64 [R1+0x328], R22 ;  /* 0x0003281601007387 */ /* 0x000fe60000100a00 */
[----:B0-----:R-:W3:Y:S01]  /*55fd0*/  LDL.LU.64 R20, [R1+0x1cb0] ;  /* 0x001cb00001147983 */ /* 0x001ee20000300a00 */
[C---:B------:R-:W-:Y:S11]  /*55fe0*/  HMMA.16816.F32.BF16 R12, R24.reuse, R8, R12 ;  /* 0x00000008180c723c */ /* 0x040ff6000004180c */
[----:B------:R-:W-:Y:S11]  /*55ff0*/  @!UPT UIADD3 URZ, URZ, URZ, URZ ;  /* 0x0000003f3f3ff290 */ /* 0x000ff6000fffe03f */
[----:B------:R-:W-:Y:S01]  /*56000*/  @!UPT UIADD3 URZ, URZ, URZ, URZ ;  /* 0x0000003f3f3ff290 */ /* 0x000fe2000fffe03f */
[----:B------:R-:W-:Y:S01]  /*56010*/  STL.64 [R1+0x310], R12 ;  /* 0x0003100c01007387 */ /* 0x000fe20000100a00 */
[----:B------:R-:W-:Y:S01]  /*56020*/  STL.64 [R1+0x318], R14 ;  /* 0x0003180e01007387 */ /* 0x000fe20000100a00 */
[----:B---3--:R-:W-:Y:S07]  /*56030*/  HMMA.16816.F32.BF16 R8, R24, R20, R16 ;  /* 0x000000141808723c */ /* 0x008fee0000041810 */
[----:B------:R-:W-:Y:S02]  /*56040*/  MOV R20, R3 ;  /* 0x0000000300147202 */ /* 0x000fe40000000f00 */
[----:B------:R-:W-:Y:S01]  /*56050*/  MOV R21, R0 ;  /* 0x0000000000157202 */ /* 0x000fe20000000f00 */
[----:B------:R-:W3:Y:S11]  /*56060*/  LDL.LU R3, [R1+0x1cac] ;  /* 0x001cac0001037983 */ /* 0x000ef60000300800 */
[----:B------:R-:W-:Y:S02]  /*56070*/  @!UPT UIADD3 URZ, URZ, URZ, URZ ;  /* 0x0000003f3f3ff290 */ /* 0x000fe4000fffe03f */
[----:B------:R0:W-:Y:S01]  /*56080*/  STL.64 [R1+0x300], R8 ;  /* 0x0003000801007387 */ /* 0x0001e20000100a00 */
[----:B------:R1:W-:Y:S02]  /*56090*/  STL.64 [R1+0x308], R10 ;  /* 0x0003080a01007387 */ /* 0x0003e40000100a00 */
[----:B------:R4:W-:Y:S01]  /*560a0*/  STL.64 [R1+0x1ad8], R20 ;  /* 0x001ad81401007387 */ /* 0x0009e20000100a00 */
[----:B0-----:R-:W5:Y:S01]  /*560b0*/  LDL.LU R8, [R1+0x5b0] ;  /* 0x0005b00001087983 */ /* 0x001f620000300800 */
[----:B------:R-:W5:Y:S02]  /*560c0*/  LDL.LU R9, [R1+0x5b4] ;  /* 0x0005b40001097983 */ /* 0x000f640000300800 */
        /* <DEDUP_REMOVED lines=14> */
[----:B--2---:R0:W-:Y:S02]  /*561b0*/  STL.64 [R1+0x1af8], R8 ;  /* 0x001af80801007387 */ /* 0x0041e40000100a00 */
[----:B------:R-:W2:Y:S02]  /*561c0*/  LDL.LU R6, [R1+0x1ca8] ;  /* 0x001ca80001067983 */ /* 0x000ea40000300800 */
[----:B------:R3:W-:Y:S01]  /*561d0*/  STL.64 [R1+0x1b08], R20 ;  /* 0x001b081401007387 */ /* 0x0007e20000100a00 */
[----:B0-----:R-:W4:Y:S01]  /*561e0*/  LDL.LU R8, [R1+0x5d0] ;  /* 0x0005d00001087983 */ /* 0x001f220000300800 */
[----:B------:R-:W4:Y:S02]  /*561f0*/  LDL.LU R9, [R1+0x5d4] ;  /* 0x0005d40001097983 */ /* 0x000f240000300800 */
[----:B------:R-:W5:Y:S02]  /*56200*/  LDL.LU R10, [R1+0x5d8] ;  /* 0x0005d800010a7983 */ /* 0x000f640000300800 */
[----:B------:R-:W5:Y:S01]  /*56210*/  LDL.LU R11, [R1+0x5dc] ;  /* 0x0005dc00010b7983 */ /* 0x000f620000300800 */
[----:B---3--:R-:W-:-:S02]  /*56220*/  MOV R21, R3 ;  /* 0x0000000300157202 */ /* 0x008fc40000000f00 */
[----:B--2---:R-:W-:Y:S01]  /*56230*/  MOV R20, R6 ;  /* 0x0000000600147202 */ /* 0x004fe20000000f00 */
[----:B-----5:R-:W-:Y:S01]  /*56240*/  STL.64 [R1+0x1b18], R10 ;  /* 0x001b180a01007387 */ /* 0x020fe20000100a00 */
[----:B----4-:R-:W-:Y:S03]  /*56250*/  STL.64 [R1+0x1b10], R8 ;  /* 0x001b100801007387 */ /* 0x010fe60000100a00 */
[----:B------:R0:W-:Y:S02]  /*56260*/  STL.64 [R1+0x1b20], R20 ;  /* 0x001b201401007387 */ /* 0x0001e40000100a00 */
[----:B0-----:R-:W2:Y:S01]  /*56270*/  LDL.LU R20, [R1+0x40] ;  /* 0x0000400001147983 */ /* 0x001ea20000300800 */
[----:B------:R-:W2:Y:S03]  /*56280*/  LDL.LU R21, [R1+0x44] ;  /* 0x0000440001157983 */ /* 0x000ea60000300800 */
[----:B--2---:R0:W-:Y:S01]  /*56290*/  STL.64 [R1+0x1b38], R20 ;  /* 0x001b381401007387 */ /* 0x0041e20000100a00 */
[----:B------:R-:W2:Y:S02]  /*562a0*/  LDL.LU R8, [R1+0x5e0] ;  /* 0x0005e00001087983 */ /* 0x000ea40000300800 */
[----:B------:R-:W2:Y:S02]  /*562b0*/  LDL.LU R9, [R1+0x5e4] ;  /* 0x0005e40001097983 */ /* 0x000ea40000300800 */
[----:B------:R-:W3:Y:S01]  /*562c0*/  LDL.LU R10, [R1+0x5e8] ;  /* 0x0005e800010a7983 */ /* 0x000ee20000300800 */
[----:B------:R-:W3:Y:S04]  /*562d0*/  LDL.LU R11, [R1+0x5ec] ;  /* 0x0005ec00010b7983 */ /* 0x000ee80000300800 */
[----:B0-----:R-:W4:Y:S01]  /*562e0*/  LDL.LU R20, [R1+0x50] ;  /* 0x0000500001147983 */ /* 0x001f220000300800 */
        /* <DEDUP_REMOVED lines=79> */
[----:B----4-:R0:W-:Y:S01]  /*567e0*/  STL.64 [R1+0x1c40], R4 ;  /* 0x001c400401007387 */ /* 0x0101e20000100a00 */
        /* <DEDUP_REMOVED lines=118> */
[----:B------:R-:W-:Y:S01]  /*56f50*/  STL.64 [R1+0x290], R4 ;  /* 0x0002900401007387 */ /* 0x000fe20000100a00 */
[----:B------:R0:W-:Y:S03]  /*56f60*/  STL.64 [R1+0x298], R6 ;  /* 0x0002980601007387 */ /* 0x0001e60000100a00 */
[----:B0-----:R-:W2:Y:S01]  /*56f70*/  LDL.LU R7, [R1+0x1c18] ;  /* 0x001c180001077983 */ /* 0x001ea20000300800 */
[----:B------:R-:W2:Y:S02]  /*56f80*/  LDL.LU.64 R4, [R1+0x1c10] ;  /* 0x001c100001047983 */ /* 0x000ea40000300a00 */
[----:B------:R-:W2:Y:S01]  /*56f90*/  LDL.LU R6, [R1+0xa84] ;  /* 0x000a840001067983 */ /* 0x000ea20000300800 */
        /* <DEDUP_REMOVED lines=93> */
[----:B------:R-:W2:Y:S11]  /*57570*/  LDL.LU.64 R8, [R1+0x1ac8] ;  /* 0x001ac80001087983 */ /* 0x000eb60000300a00 */
[----:B------:R-:W-:Y:S09]  /*57580*/  @!UPT UIADD3 URZ, URZ, URZ, URZ ;  /* 0x0000003f3f3ff290 */ /* 0x000ff2000fffe03f */
        /* <DEDUP_REMOVED lines=16> */
[----:B---3--:R-:W-:Y:S11]  /*57690*/  HMMA.16816.F32.BF16 R12, R24, R16, R12 ;  /* 0x00000010180c723c */ /* 0x008ff6000004180c */
[----:B------:R-:W-:Y:S11]  /*576a0*/  @!UPT UIADD3 URZ, URZ, URZ, URZ ;  /* 0x0000003f3f3ff290 */ /* 0x000ff6000fffe03f */
[----:B------:R-:W-:Y:S01]  /*576b0*/  @!UPT UIADD3 URZ, URZ, URZ, URZ ;  /* 0x0000003f3f3ff290 */ /* 0x000fe2000fffe03f */
[----:B------:R-:W-:Y:S01]  /*576c0*/  STL.64 [R1+0x570], R12 ;  /* 0x0005700c01007387 */ /* 0x000fe20000100a00 */
[----:B------:R0:W-:Y:S03]  /*576d0*/  STL.64 [R1+0x578], R14 ;  /* 0x0005780e01007387 */ /* 0x0001e60000100a00 */
[----:B0-----:R-:W3:Y:S01]  /*576e0*/  LDL.LU.64 R14, [R1+0x1aa0] ;  /* 0x001aa000010e7983 */ /* 0x001ee20000300a00 */
[----:B------:R-:W2:Y:S02]  /*576f0*/  LDL.LU.64 R12, [R1+0x1a98] ;  /* 0x001a9800010c7983 */ /* 0x000ea40000300a00 */
[----:B----4-:R0:W-:Y:S02]  /*57700*/  STL.64 [R1+0x1a10], R18 ;  /* 0x001a101201007387 */ /* 0x0101e40000100a00 */
[----:B------:R-:W2:Y:S01]  /*57710*/  LDL.LU R16, [R1+0x560] ;  /* 0x0005600001107983 */ /* 0x000ea20000300800 */
[----:B------:R-:W2:Y:S04]  /*57720*/  LDL.LU R17, [R1+0x564] ;  /* 0x0005640001117983 */ /* 0x000ea80000300800 */
[----:B0-----:R-:W2:Y:S01]  /*57730*/  LDL.LU R18, [R1+0x568] ;  /* 0x0005680001127983 */ /* 0x001ea20000300800 */
[----:B------:R-:W2:Y:S02]  /*57740*/  LDL.LU R19, [R1+0x56c] ;  /* 0x00056c0001137983 */ /* 0x000ea40000300800 */
[----:B-----5:R-:W-:-:S04]  /*57750*/  FFMA R0, R2, c[0x0][0x188], -R3 ;  /* 0x0000620002007a23 */ /* 0x020fc80000000803 */
[----:B------:R-:W-:Y:S02]  /*57760*/  FMUL R2, R0, 1.4426950216293334961 ;  /* 0x3fb8aa3b00027820 */ /* 0x000fe40000400000 */
[--C-:B------:R-:W-:Y:S01]  /*57770*/  FFMA R0, R28, c[0x0][0x188], -R3.reuse ;  /* 0x000062001c007a23 */ /* 0x100fe20000000803 */
[----:B---3--:R0:W-:Y:S01]  /*57780*/  STL.64 [R1+0x1a00], R14 ;  /* 0x001a000e01007387 */ /* 0x0081e20000100a00 */
[C---:B--2---:R-:W-:Y:S08]  /*57790*/  HMMA.16816.F32.BF16 R16, R24.reuse, R12, R16 ;  /* 0x0000000c1810723c */ /* 0x044ff00000041810 */
[----:B0-----:R-:W-:Y:S01]  /*577a0*/  HMMA.16816.F32.BF16 R12, R24, R8, R20 ;  /* 0x00000008180c723c */ /* 0x001fe20000041814 */
[----:B------:R0:W1:Y:S02]  /*577b0*/  MUFU.EX2 R8, R2 ;  /* 0x0000000200087308 */ /* 0x0000640000000800 */
[----:B0-----:R-:W-:Y:S11]  /*577c0*/  FMUL R2, R0, 1.4426950216293334961 ;  /* 0x3fb8aa3b00027820 */ /* 0x001ff60000400000 */
[----:B------:R-:W-:Y:S01]  /*577d0*/  @!UPT UIADD3 URZ, URZ, URZ, URZ ;  /* 0x0000003f3f3ff290 */ /* 0x000fe2000fffe03f */
[----:B------:R-:W-:Y:S01]  /*577e0*/  STL.64 [R1+0x560], R16 ;  /* 0x0005601001007387 */ /* 0x000fe20000100a00 */
[----:B------:R-:W-:Y:S02]  /*577f0*/  STL.64 [R1+0x568], R18 ;  /* 0x0005681201007387 */ /* 0x000fe40000100a00 */
[----:B------:R-:W-:Y:S05]  /*57800*/  STL.64 [R1+0x1a18], R10 ;  /* 0x001a180a01007387 */ /* 0x000fea0000100a00 */
[----:B------:R-:W-:Y:S01]  /*57810*/  STL.64 [R1+0x550], R12 ;  /* 0x0005500c01007387 */ /* 0x000fe20000100a00 */
[----:B------:R-:W-:Y:S01]  /*57820*/  STL.64 [R1+0x558], R14 ;  /* 0x0005580e01007387 */ /* 0x000fe20000100a00 */
[----:B-1----:R0:W-:Y:S02]  /*57830*/  STL [R1+0x34], R8 ;  /* 0x0000340801007387 */ /* 0x0021e40000100800 */
[----:B0-----:R-:W0:Y:S02]  /*57840*/  MUFU.EX2 R8, R2 ;  /* 0x0000000200087308 */ /* 0x001e240000000800 */
[----:B0-----:R0:W-:Y:S01]  /*57850*/  STL [R1+0x40], R8 ;  /* 0x0000400801007387 */ /* 0x0011e20000100800 */
[----:B------:R-:W2:Y:S02]  /*57860*/  LDL.LU R20, [R1+0x4f0] ;  /* 0x0004f00001147983 */ /* 0x000ea40000300800 */
[----:B------:R-:W2:Y:S02]  /*57870*/  LDL.LU R21, [R1+0x4f4] ;  /* 0x0004f40001157983 */ /* 0x000ea40000300800 */
[----:B------:R-:W3:Y:S01]  /*57880*/  LDL.LU R22, [R1+0x4f8] ;  /* 0x0004f80001167983 */ /* 0x000ee20000300800 */
[----:B------:R-:W3:Y:S04]  /*57890*/  LDL.LU R23, [R1+0x4fc] ;  /* 0x0004fc0001177983 */ /* 0x000ee80000300800 */
[----:B---3--:R1:W-:Y:S01]  /*578a0*/  STL.64 [R1+0x1a28], R22 ;  /* 0x001a281601007387 */ /* 0x0083e20000100a00 */
[----:B--2---:R-:W-:Y:S02]  /*578b0*/  STL.64 [R1+0x1a20], R20 ;  /* 0x001a201401007387 */ /* 0x004fe40000100a00 */
[----:B------:R-:W2:Y:S02]  /*578c0*/  LDL R18, [R1+0x168] ;  /* 0x0001680001127983 */ /* 0x000ea40000100800 */
[----:B------:R-:W2:Y:S02]  /*578d0*/  LDL R19, [R1+0x16c] ;  /* 0x00016c0001137983 */ /* 0x000ea40000100800 */
[----:B--2---:R-:W-:Y:S01]  /*578e0*/  STL.64 [R1+0x1a30], R18 ;  /* 0x001a301201007387 */ /* 0x004fe20000100a00 */
[----:B0-----:R-:W2:Y:S02]  /*578f0*/  LDL.LU R8, [R1+0x500] ;  /* 0x0005000001087983 */ /* 0x001ea40000300800 */
[----:B------:R-:W2:Y:S02]  /*57900*/  LDL.LU R9, [R1+0x504] ;  /* 0x0005040001097983 */ /* 0x000ea40000300800 */
[----:B------:R-:W3:Y:S01]  /*57910*/  LDL.LU R10, [R1+0x508] ;  /* 0x00050800010a7983 */ /* 0x000ee20000300800 */
[----:B------:R-:W3:Y:S04]  /*57920*/  LDL.LU R11, [R1+0x50c] ;  /* 0x00050c00010b7983 */ /* 0x000ee80000300800 */
[----:B---3--:R0:W-:Y:S01]  /*57930*/  STL.64 [R1+0x1a40], R10 ;  /* 0x001a400a01007387 */ /* 0x0081e20000100a00 */
[----:B--2---:R-:W-:Y:S02]  /*57940*/  STL.64 [R1+0x1a38], R8 ;  /* 0x001a380801007387 */ /* 0x004fe40000100a00 */
[----:B-1----:R-:W2:Y:S02]  /*57950*/  LDL R22, [R1+0x178] ;  /* 0x0001780001167983 */ /* 0x002ea40000100800 */
[----:B------:R-:W2:Y:S02]  /*57960*/  LDL R23, [R1+0x17c] ;  /* 0x00017c0001177983 */ /* 0x000ea40000100800 */
[----:B--2---:R1:W-:Y:S01]  /*57970*/  STL.64 [R1+0x1a48], R22 ;  /* 0x001a481601007387 */ /* 0x0043e20000100a00 */
[----:B0-----:R-:W2:Y:S02]  /*57980*/  LDL R10, [R1+0x188] ;  /* 0x00018800010a7983 */ /* 0x001ea40000100800 */
[----:B------:R-:W2:Y:S02]  /*57990*/  LDL R11, [R1+0x18c] ;  /* 0x00018c00010b7983 */ /* 0x000ea40000100800 */
[----:B------:R-:W-:Y:S01]  /*579a0*/  FFMA R0, R29, c[0x0][0x188], -R3 ;  /* 0x000062001d007a23 */ /* 0x000fe20000000803 */
[----:B--2---:R0:W-:Y:S01]  /*579b0*/  STL.64 [R1+0x1a50], R10 ;  /* 0x001a500a01007387 */ /* 0x0041e20000100a00 */
[----:B------:R-:W2:Y:S02]  /*579c0*/  LDL.LU R20, [R1+0x520] ;  /* 0x0005200001147983 */ /* 0x000ea40000300800 */
[----:B------:R-:W2:Y:S02]  /*579d0*/  LDL.LU R21, [R1+0x524] ;  /* 0x0005240001157983 */ /* 0x000ea40000300800 */
[----:B-1----:R-:W3:Y:S01]  /*579e0*/  LDL.LU R22, [R1+0x528] ;  /* 0x0005280001167983 */ /* 0x002ee20000300800 */
[----:B------:R-:W3:Y:S01]  /*579f0*/  LDL.LU R23, [R1+0x52c] ;  /* 0x00052c0001177983 */ /* 0x000ee20000300800 */
[----:B------:R-:W-:-:S02]  /*57a00*/  FMUL R2, R0, 1.4426950216293334961 ;  /* 0x3fb8aa3b00027820 */ /* 0x000fc40000400000 */
[----:B------:R-:W-:Y:S02]  /*57a10*/  FFMA R0, R6, c[0x0][0x188], -R3 ;  /* 0x0000620006007a23 */ /* 0x000fe40000000803 */
[----:B------:R-:W4:Y:S01]  /*57a20*/  LDL.LU R13, [R1+0xa98] ;  /* 0x000a9800010d7983 */ /* 0x000f220000300800 */
[----:B------:R-:W4:Y:S04]  /*57a30*/  LDL R3, [R1+0x984] ;  /* 0x0009840001037983 */ /* 0x000f280000100800 */
[----:B---3--:R-:W-:Y:S01]  /*57a40*/  STL.64 [R1+0x1a60], R22 ;  /* 0x001a601601007387 */ /* 0x008fe20000100a00 */
[----:B--2---:R1:W-:Y:S02]  /*57a50*/  STL.64 [R1+0x1a58], R20 ;  /* 0x001a581401007387 */ /* 0x0043e40000100a00 */
[----:B0-----:R-:W2:Y:S02]  /*57a60*/  LDL R10, [R1+0x198] ;  /* 0x00019800010a7983 */ /* 0x001ea40000100800 */
[----:B------:R-:W2:Y:S01]  /*57a70*/  LDL R11, [R1+0x19c] ;  /* 0x00019c00010b7983 */ /* 0x000ea20000100800 */
[----:B------:R-:W3:Y:S04]  /*57a80*/  LDL.LU R29, [R1+0xa9c] ;  /* 0x000a9c00011d7983 */ /* 0x000ee80000300800 */
[----:B--2---:R0:W-:Y:S01]  /*57a90*/  STL.64 [R1+0x1a68], R10 ;  /* 0x001a680a01007387 */ /* 0x0041e20000100a00 */
[----:B-1----:R-:W2:Y:S02]  /*57aa0*/  LDL.LU R20, [R1+0x530] ;  /* 0x0005300001147983 */ /* 0x002ea40000300800 */
[----:B------:R-:W2:Y:S02]  /*57ab0*/  LDL.LU R21, [R1+0x534] ;  /* 0x0005340001157983 */ /* 0x000ea40000300800 */
[----:B------:R-:W5:Y:S01]  /*57ac0*/  LDL.LU R22, [R1+0x538] ;  /* 0x0005380001167983 */ /* 0x000f620000300800 */
[----:B------:R-:W5:Y:S01]  /*57ad0*/  LDL.LU R23, [R1+0x53c] ;  /* 0x00053c0001177983 */ /* 0x000f620000300800 */
[----:B------:R-:W2:Y:S03]  /*57ae0*/  LDL.LU R28, [R1+0xa88] ;  /* 0x000a8800011c7983 */ /* 0x000ea60000300800 */
[----:B-----5:R-:W-:Y:S01]  /*57af0*/  STL.64 [R1+0x1a78], R22 ;  /* 0x001a781601007387 */ /* 0x020fe20000100a00 */
[----:B--2---:R1:W-:Y:S02]  /*57b00*/  STL.64 [R1+0x1a70], R20 ;  /* 0x001a701401007387 */ /* 0x0043e40000100a00 */
[----:B0-----:R-:W2:Y:S02]  /*57b10*/  LDL R10, [R1+0x1a8] ;  /* 0x0001a800010a7983 */ /* 0x001ea40000100800 */
[----:B------:R-:W2:Y:S01]  /*57b20*/  LDL R11, [R1+0x1ac] ;  /* 0x0001ac00010b7983 */ /* 0x000ea20000100800 */
[----:B------:R-:W5:Y:S04]  /*57b30*/  LDL.LU R6, [R1+0xa8c] ;  /* 0x000a8c0001067983 */ /* 0x000f680000300800 */
[----:B-1----:R-:W2:Y:S01]  /*57b40*/  LDL.LU R20, [R1+0x540] ;  /* 0x0005400001147983 */ /* 0x002ea20000300800 */
[----:B------:R-:W2:Y:S02]  /*57b50*/  LDL.LU R21, [R1+0x544] ;  /* 0x0005440001157983 */ /* 0x000ea40000300800 */
[----:B------:R-:W2:Y:S02]  /*57b60*/  LDL.LU R22, [R1+0x548] ;  /* 0x0005480001167983 */ /* 0x000ea40000300800 */
[----:B------:R-:W2:Y:S01]  /*57b70*/  LDL.LU R23, [R1+0x54c] ;  /* 0x00054c0001177983 */ /* 0x000ea20000300800 */
[----:B------:R0:W1:Y:S02]  /*57b80*/  MUFU.EX2 R8, R2 ;  /* 0x0000000200087308 */ /* 0x0000640000000800 */
[----:B0-----:R-:W-:-:S02]  /*57b90*/  FMUL R2, R0, 1.4426950216293334961 ;  /* 0x3fb8aa3b00027820 */ /* 0x001fc40000400000 */
[----:B----4-:R-:W-:-:S04]  /*57ba0*/  FFMA R0, R13, c[0x0][0x188], -R3 ;  /* 0x000062000d007a23 */ /* 0x010fc80000000803 */
[----:B------:R0:W4:Y:S01]  /*57bb0*/  MUFU.EX2 R9, R2 ;  /* 0x0000000200097308 */ /* 0x0001220000000800 */
[----:B--2---:R-:W-:Y:S01]  /*57bc0*/  STL.64 [R1+0x1a90], R22 ;  /* 0x001a901601007387 */ /* 0x004fe20000100a00 */
[----:B------:R2:W-:Y:S03]  /*57bd0*/  STL.64 [R1+0x1a88], R20 ;  /* 0x001a881401007387 */ /* 0x0005e60000100a00 */
[----:B--2---:R-:W2:Y:S01]  /*57be0*/  LDL.LU R20, [R1+0x1b0] ;  /* 0x0001b00001147983 */ /* 0x004ea20000300800 */
[----:B------:R-:W2:Y:S02]  /*57bf0*/  LDL.LU R21, [R1+0x1b4] ;  /* 0x0001b40001157983 */ /* 0x000ea40000300800 */
[----:B------:R-:W2:Y:S02]  /*57c00*/  LDL.LU R22, [R1+0x1b8] ;  /* 0x0001b80001167983 */ /* 0x000ea40000300800 */
[----:B------:R-:W2:Y:S02]  /*57c10*/  LDL.LU R23, [R1+0x1bc] ;  /* 0x0001bc0001177983 */ /* 0x000ea40000300800 */
[----:B0-----:R-:W-:-:S02]  /*57c20*/  FMUL R2, R0, 1.4426950216293334961 ;  /* 0x3fb8aa3b00027820 */ /* 0x001fc40000400000 */
[--C-:B---3--:R-:W-:Y:S01]  /*57c30*/  FFMA R0, R29, c[0x0][0x188], -R3.reuse ;  /* 0x000062001d007a23 */ /* 0x108fe20000000803 */
[----:B------:R-:W3:Y:S01]  /*57c40*/  LDL.LU R16, [R1+0x510] ;  /* 0x0005100001107983 */ /* 0x000ee20000300800 */
[----:B------:R-:W3:Y:S01]  /*57c50*/  LDL.LU R17, [R1+0x514] ;  /* 0x0005140001117983 */ /* 0x000ee20000300800 */
[----:B------:R0:W5:Y:S01]  /*57c60*/  MUFU.EX2 R29, R2 ;  /* 0x00000002001d7308 */ /* 0x0001620000000800 */
[----:B------:R-:W3:Y:S01]  /*57c70*/  LDL.LU R18, [R1+0x518] ;  /* 0x0005180001127983 */ /* 0x000ee20000300800 */
[----:B------:R-:W3:Y:S01]  /*57c80*/  LDL.LU R19, [R1+0x51c] ;  /* 0x00051c0001137983 */ /* 0x000ee20000300800 */
[----:B0-----:R-:W-:Y:S02]  /*57c90*/  FMUL R2, R0, 1.4426950216293334961 ;  /* 0x3fb8aa3b00027820 */ /* 0x001fe40000400000 */
[----:B------:R-:W-:-:S03]  /*57ca0*/  FFMA R0, R28, c[0x0][0x188], -R3 ;  /* 0x000062001c007a23 */ /* 0x000fc60000000803 */
[----:B------:R0:W5:Y:S01]  /*57cb0*/  MUFU.EX2 R28, R2 ;  /* 0x00000002001c7308 */ /* 0x0001620000000800 */
[----:B-1----:R-:W-:Y:S01]  /*57cc0*/  STL [R1+0x44], R8 ;  /* 0x0000440801007387 */ /* 0x002fe20000100800 */
[----:B----4-:R-:W-:Y:S02]  /*57cd0*/  STL [R1+0x50], R9 ;  /* 0x0000500901007387 */ /* 0x010fe40000100800 */
[----:B------:R-:W4:Y:S02]  /*57ce0*/  LDL.LU R12, [R1+0x4e0] ;  /* 0x0004e000010c7983 */ /* 0x000f240000300800 */
[----:B------:R-:W4:Y:S01]  /*57cf0*/  LDL.LU R13, [R1+0x4e4] ;  /* 0x0004e400010d7983 */ /* 0x000f220000300800 */
[----:B------:R-:W4:Y:S01]  /*57d00*/  LDL.LU R14, [R1+0x4e8] ;  /* 0x0004e800010e7983 */ /* 0x000f220000300800 */
[----:B------:R-:W4:Y:S02]  /*57d10*/  LDL.LU R15, [R1+0x4ec] ;  /* 0x0004ec00010f7983 */ /* 0x000f240000300800 */
[----:B0-----:R-:W-:-:S02]  /*57d20*/  FMUL R2, R0, 1.4426950216293334961 ;  /* 0x3fb8aa3b00027820 */ /* 0x001fc40000400000 */
[----:B-----5:R-:W-:-:S04]  /*57d30*/  FFMA R0, R6, c[0x0][0x188], -R3 ;  /* 0x0000620006007a23 */ /* 0x020fc80000000803 */
[----:B------:R-:W-:Y:S01]  /*57d40*/  FMUL R0, R0, 1.4426950216293334961 ;  /* 0x3fb8aa3b00007820 */ /* 0x000fe20000400000 */
[----:B------:R-:W-:Y:S01]  /*57d50*/  STL [R1+0x14], R29 ;  /* 0x0000141d01007387 */ /* 0x000fe20000100800 */
[----:B------:R-:W-:Y:S02]  /*57d60*/  STL [R1+0x20], R28 ;  /* 0x0000201c01007387 */ /* 0x000fe40000100800 */
[----:B------:R0:W-:Y:S02]  /*57d70*/  MUFU.EX2 R3, R0 ;  /* 0x0000000000037308 */ /* 0x0001e40000000800 */
[----:B0-----:R-:W5:Y:S01]  /*57d80*/  LDL R0, [R1+0x34] ;  /* 0x0000340001007983 */ /* 0x001f620000100800 */
[----:B--2---:R-:W-:Y:S03]  /*57d90*/  HMMA.16816.F32.BF16 R24, R24, R4, R20 ;  /* 0x000000041818723c */ /* 0x004fe60000041814 */
[----:B------:R-:W2:Y:S01]  /*57da0*/  LDL.LU.64 R22, [R1+0x1a90] ;  /* 0x001a900001167983 */ /* 0x000ea20000300a00 */
[----:B------:R-:W2:Y:S02]  /*57db0*/  LDL.LU.64 R20, [R1+0x1a88] ;  /* 0x001a880001147983 */ /* 0x000ea40000300a00 */
[----:B------:R-:W5:Y:S01]  /*57dc0*/  LDL R5, [R1+0x40] ;  /* 0x0000400001057983 */ /* 0x000f620000100800 */
[----:B------:R-:W0:Y:S02]  /*57dd0*/  MUFU.EX2 R2, R2 ;  /* 0x0000000200027308 */ /* 0x000e240000000800 */
[----:B0-----:R-:W-:Y:S11]  /*57de0*/  STL [R1+0x24], R2 ;  /* 0x0000240201007387 */ /* 0x001ff60000100800 */
[----:B------:R-:W-:Y:S03]  /*57df0*/  @!UPT UIADD3 URZ, URZ, URZ, URZ ;  /* 0x0000003f3f3ff290 */ /* 0x000fe6000fffe03f */
[----:B------:R0:W-:Y:S02]  /*57e00*/  STL.64 [R1+0x1b0], R24 ;  /* 0x0001b01801007387 */ /* 0x0001e40000100a00 */
[----:B------:R1:W-:Y:S01]  /*57e10*/  STL.64 [R1+0x1b8], R26 ;  /* 0x0001b81a01007387 */ /* 0x0003e20000100a00 */
[----:B0-----:R-:W-:Y:S02]  /*57e20*/  F2FP.BF16.PACK_AB R25, R28, R29 ;  /* 0x0000001d1c19723e */ /* 0x001fe400000010ff */
[----:B-1----:R-:W-:Y:S02]  /*57e30*/  F2FP.BF16.PACK_AB R26, R9, R8 ;  /* 0x00000008091a723e */ /* 0x002fe400000010ff */
[----:B------:R-:W-:Y:S01]  /*57e40*/  F2FP.BF16.PACK_AB R27, R3, R2 ;  /* 0x00000002031b723e */ /* 0x000fe200000010ff */
[----:B------:R0:W-:Y:S01]  /*57e50*/  STL [R1+0x1880], R7 ;  /* 0x0018800701007387 */ /* 0x0001e20000100800 */
[----:B------:R-:W-:Y:S02]  /*57e60*/  STL [R1+0x30], R3 ;  /* 0x0000300301007387 */ /* 0x000fe40000100800 */
[----:B------:R-:W3:Y:S01]  /*57e70*/  LDL R6, [R1+0x158] ;  /* 0x0001580001067983 */ /* 0x000ee20000100800 */
[----:B0-----:R-:W3:Y:S01]  /*57e80*/  LDL R7, [R1+0x15c] ;  /* 0x00015c0001077983 */ /* 0x001ee20000100800 */
[----:B------:R-:W3:Y:S02]  /*57e90*/  LDL.LU R28, [R1+0x1a84] ;  /* 0x001a8400011c7983 */ /* 0x000ee40000300800 */
[----:B------:R-:W3:Y:S01]  /*57ea0*/  LDL.LU R29, [R1+0x1a80] ;  /* 0x001a8000011d7983 */ /* 0x000ee20000300800 */
[----:B-----5:R-:W-:-:S07]  /*57eb0*/  F2FP.BF16.PACK_AB R24, R5, R0 ;  /* 0x000000000518723e */ /* 0x020fce00000010ff */
        /* <DEDUP_REMOVED lines=22> */
[----:B------:R-:W2:Y:S11]  /*58020*/  LDL.LU.64 R18, [R1+0x1a30] ;  /* 0x001a300001127983 */ /* 0x000eb60000300a00 */
[----:B------:R-:W-:Y:S10]  /*58030*/  @!UPT UIADD3 URZ, URZ, URZ, URZ ;  /* 0x0000003f3f3ff290 */ /* 0x000ff4000fffe03f */
[----:B------:R-:W-:Y:S01]  /*58040*/  STL.64 [R1+0x510], R20 ;  /* 0x0005101401007387 */ /* 0x000fe20000100a00 */
[----:B------:R0:W-:Y:S03]  /*58050*/  STL.64 [R1+0x518], R22 ;  /* 0x0005181601007387 */ /* 0x0001e60000100a00 */
[----:B0-----:R-:W3:Y:S01]  /*58060*/  LDL.LU.64 R22, [R1+0x1a28] ;  /* 0x001a280001167983 */ /* 0x001ee20000300a00 */
[----:B------:R-:W3:Y:S01]  /*58070*/  LDL.LU.64 R20, [R1+0x1a20] ;  /* 0x001a200001147983 */ /* 0x000ee20000300a00 */
[C---:B--2---:R-:W-:Y:S02]  /*58080*/  HMMA.16816.F32.BF16 R16, R24.reuse, R18, R8 ;  /* 0x000000121810723c */ /* 0x044fe40000041808 */
[----:B------:R-:W2:Y:S11]  /*58090*/  LDL.LU.64 R10, [R1+0x1a18] ;  /* 0x001a1800010a7983 */ /* 0x000eb60000300a00 */
[----:B------:R-:W-:Y:S10]  /*580a0*/  @!UPT UIADD3 URZ, URZ, URZ, URZ ;  /* 0x0000003f3f3ff290 */ /* 0x000ff4000fffe03f */
[----:B------:R-:W-:Y:S01]  /*580b0*/  STL.64 [R1+0x500], R16 ;  /* 0x0005001001007387 */ /* 0x000fe20000100a00 */
[----:B------:R0:W-:Y:S03]  /*580c0*/  STL.64 [R1+0x508], R18 ;  /* 0x0005081201007387 */ /* 0x0001e60000100a00 */
[----:B0-----:R-:W5:Y:S01]  /*580d0*/  LDL.LU.64 R18, [R1+0x1a10] ;  /* 0x001a100001127983 */ /* 0x001f620000300a00 */
[C---:B---3--:R-:W-:Y:S01]  /*580e0*/  HMMA.16816.F32.BF16 R4, R24.reuse, R6, R20 ;  /* 0x000000061804723c */ /* 0x048fe20000041814 */
[----:B------:R-:W3:Y:S02]  /*580f0*/  LDL.LU.64 R22, [R1+0x1a08] ;  /* 0x001a080001167983 */ /* 0x000ee40000300a00 */
[----:B------:R-:W2:Y:S01]  /*58100*/  LDL.LU R17, [R1+0xbbc] ;  /* 0x000bbc0001117983 */ /* 0x000ea20000300800 */
[----:B-----5:R0:W-:Y:S11]  /*58110*/  STL.64 [R1+0x1868], R18 ;  /* 0x0018681201007387 */ /* 0x0201f60000100a00 */
[----:B------:R-:W-:Y:S08]  /*58120*/  @!UPT UIADD3 URZ, URZ, URZ, URZ ;  /* 0x0000003f3f3ff290 */ /* 0x000ff0000fffe03f */
[----:B------:R-:W-:Y:S02]  /*58130*/  STL.64 [R1+0x4f0], R4 ;  /* 0x0004f00401007387 */ /* 0x000fe40000100a00 */
[----:B------:R1:W-:Y:S02]  /*58140*/  STL.64 [R1+0x4f8], R6 ;  /* 0x0004f80601007387 */ /* 0x0003e40000100a00 */
[----:B--2---:R-:W-:Y:S01]  /*58150*/  STL [R1+0x1860], R17 ;  /* 0x0018601101007387 */ /* 0x004fe20000100800 */
[----:B0-----:R-:W2:Y:S04]  /*58160*/  LDL R18, [R1+0x38] ;  /* 0x0000380001127983 */ /* 0x001ea80000100800 */
[----:B-1----:R-:W5:Y:S04]  /*58170*/  LDL R6, [R1+0x48] ;  /* 0x0000480001067983 */ /* 0x002f680000100800 */
[----:B------:R-:W5:Y:S04]  /*58180*/  LDL R7, [R1+0x4c] ;  /* 0x00004c0001077983 */ /* 0x000f680000100800 */
[----:B------:R-:W2:Y:S04]  /*58190*/  LDL R19, [R1+0x3c] ;  /* 0x00003c0001137983 */ /* 0x000ea80000100800 */
[----:B-----5:R0:W-:Y:S04]  /*581a0*/  STL.64 [R1+0x1890], R6 ;  /* 0x0018900601007387 */ /* 0x0201e80000100a00 */
[----:B0-----:R-:W4:Y:S04]  /*581b0*/  LDL R6, [R1+0x148] ;  /* 0x0001480001067983 */ /* 0x001f280000100800 */
[----:B------:R-:W4:Y:S01]  /*581c0*/  LDL R7, [R1+0x14c] ;  /* 0x00014c0001077983 */ /* 0x000f220000100800 */
[----:B------:R-:W5:Y:S01]  /*581d0*/  LDL.LU R20, [R1+0xbc8] ;  /* 0x000bc80001147983 */ /* 0x000f620000300800 */
[C---:B----4-:R-:W-:Y:S02]  /*581e0*/  HMMA.16816.F32.BF16 R4, R24.reuse, R6, R12 ;  /* 0x000000061804723c */ /* 0x050fe4000004180c */
[----:B------:R-:W4:Y:S11]  /*581f0*/  LDL.LU.64 R14, [R1+0x1a00] ;  /* 0x001a0000010e7983 */ /* 0x000f360000300a00 */
[----:B------:R-:W-:Y:S10]  /*58200*/  @!UPT UIADD3 URZ, URZ, URZ, URZ ;  /* 0x0000003f3f3ff290 */ /* 0x000ff4000fffe03f */
[----:B------:R-:W-:Y:S01]  /*58210*/  STL.64 [R1+0x4e0], R4 ;  /* 0x0004e00401007387 */ /* 0x000fe20000100a00 */
[----:B------:R0:W-:Y:S03]  /*58220*/  STL.64 [R1+0x4e8], R6 ;  /* 0x0004e80601007387 */ /* 0x0001e60000100a00 */
[----:B0-----:R-:W2:Y:S04]  /*58230*/  LDL R6, [R1+0x58] ;  /* 0x0000580001067983 */ /* 0x001ea80000100800 */
[----:B------:R-:W2:Y:S04]  /*58240*/  LDL R7, [R1+0x5c] ;  /* 0x00005c0001077983 */ /* 0x000ea80000100800 */
[----:B--2---:R0:W-:Y:S04]  /*58250*/  STL.64 [R1+0x18a8], R6 ;  /* 0x0018a80601007387 */ /* 0x0041e80000100a00 */
[----:B0-----:R-:W2:Y:S04]  /*58260*/  LDL R6, [R1+0x68] ;  /* 0x0000680001067983 */ /* 0x001ea80000100800 */
[----:B------:R-:W2:Y:S04]  /*58270*/  LDL R7, [R1+0x6c] ;  /* 0x00006c0001077983 */ /* 0x000ea80000100800 */
[----:B--2---:R-:W-:Y:S01]  /*58280*/  STL.64 [R1+0x18c0], R6 ;  /* 0x0018c00601007387 */ /* 0x004fe20000100a00 */
[----:B------:R-:W2:Y:S02]  /*58290*/  LDL.LU R0, [R1+0xbdc] ;  /* 0x000bdc0001007983 */ /* 0x000ea40000300800 */
[----:B------:R-:W2:Y:S02]  /*582a0*/  LDL.LU R3, [R1+0xbe4] ;  /* 0x000be40001037983 */ /* 0x000ea40000300800 */
[----:B------:R-:W2:Y:S01]  /*582b0*/  LDL.LU R2, [R1+0xa60] ;  /* 0x000a600001027983 */ /* 0x000ea20000300800 */
[----:B------:R-:W2:Y:S01]  /*582c0*/  LDL.LU R13, [R1+0xa64] ;  /* 0x000a6400010d7983 */ /* 0x000ea20000300800 */
[----:B----4-:R-:W-:Y:S03]  /*582d0*/  STL.64 [R1+0x1888], R14 ;  /* 0x0018880e01007387 */ /* 0x010fe60000100a00 */
[----:B--2---:R0:W-:Y:S01]  /*582e0*/  STL [R1+0x1884], R13 ;  /* 0x0018840d01007387 */ /* 0x0041e20000100800 */
[----:B------:R-:W2:Y:S03]  /*582f0*/  LDL.LU R12, [R1+0x3e0] ;  /* 0x0003e000010c7983 */ /* 0x000ea60000300800 */
[----:B0-----:R-:W2:Y:S01]  /*58300*/  LDL.LU R13, [R1+0x3e4] ;  /* 0x0003e400010d7983 */ /* 0x001ea20000300800 */
[----:B------:R-:W4:Y:S02]  /*58310*/  LDL.LU R14, [R1+0x3e8] ;  /* 0x0003e800010e7983 */ /* 0x000f240000300800 */
[----:B------:R-:W4:Y:S02]  /*58320*/  LDL.LU R15, [R1+0x3ec] ;  /* 0x0003ec00010f7983 */ /* 0x000f240000300800 */
[----:B------:R-:W2:Y:S01]  /*58330*/  LDL R6, [R1+0x78] ;  /* 0x0000780001067983 */ /* 0x000ea20000100800 */
[----:B------:R-:W2:Y:S04]  /*58340*/  LDL R7, [R1+0x7c] ;  /* 0x00007c0001077983 */ /* 0x000ea80000100800 */
[----:B--2---:R-:W-:Y:S01]  /*58350*/  STL.64 [R1+0x18d8], R6 ;  /* 0x0018d80601007387 */ /* 0x004fe20000100a00 */
[----:B----4-:R-:W-:Y:S02]  /*58360*/  STL.64 [R1+0x18a0], R14 ;  /* 0x0018a00e01007387 */ /* 0x010fe40000100a00 */
[----:B------:R0:W-:Y:S02]  /*58370*/  STL.64 [R1+0x1898], R12 ;  /* 0x0018980c01007387 */ /* 0x0001e40000100a00 */
[----:B0-----:R-:W2:Y:S01]  /*58380*/  LDL.LU R12, [R1+0x3f0] ;  /* 0x0003f000010c7983 */ /* 0x001ea20000300800 */
[----:B------:R-:W2:Y:S02]  /*58390*/  LDL.LU R13, [R1+0x3f4] ;  /* 0x0003f400010d7983 */ /* 0x000ea40000300800 */
[----:B------:R-:W4:Y:S02]  /*583a0*/  LDL.LU R14, [R1+0x3f8] ;  /* 0x0003f800010e7983 */ /* 0x000f240000300800 */
[----:B------:R-:W4:Y:S01]  /*583b0*/  LDL.LU R15, [R1+0x3fc] ;  /* 0x0003fc00010f7983 */ /* 0x000f220000300800 */
[----:B------:R-:W2:Y:S04]  /*583c0*/  LDL R6, [R1+0x88] ;  /* 0x0000880001067983 */ /* 0x000ea80000100800 */
        /* <DEDUP_REMOVED lines=19> */
[----:B--2---:R0:W-:Y:S04]  /*58500*/  STL.64 [R1+0x1920], R6 ;  /* 0x0019200601007387 */ /* 0x0041e80000100a00 */
[----:B0-----:R-:W2:Y:S04]  /*58510*/  LDL R6, [R1+0xb8] ;  /* 0x0000b80001067983 */ /* 0x001ea80000100800 */
        /* <DEDUP_REMOVED lines=66> */
[----:B------:R-:W3:Y:S04]  /*58940*/  LDL R7, [R1+0x13c] ;  /* 0x00013c0001077983 */ /* 0x000ee80000100800 */
        /* <DEDUP_REMOVED lines=32> */
[----:B------:R-:W5:Y:S02]  /*58b50*/  LDL.LU R21, [R1+0xa50] ;  /* 0x000a500001157983 */ /* 0x000f640000300800 */
[----:B---3--:R0:W-:Y:S02]  /*58b60*/  STL.64 [R1+0x1878], R22 ;  /* 0x0018781601007387 */ /* 0x0081e40000100a00 */
[----:B0-----:R-:W-:Y:S01]  /*58b70*/  IMAD.MOV.U32 R23, RZ, RZ, R29 ;  /* 0x000000ffff177224 */ /* 0x001fe200078e001d */
[C---:B--2---:R-:W-:Y:S01]  /*58b80*/  HMMA.16816.F32.BF16 R4, R24.reuse, R6, R12 ;  /* 0x000000061804723c */ /* 0x044fe2000004180c */
[----:B-----5:R0:W-:Y:S04]  /*58b90*/  STL.64 [R1+0x1870], R20 ;  /* 0x0018701401007387 */ /* 0x0201e80000100a00 */
[----:B0-----:R-:W2:Y:S01]  /*58ba0*/  LDL.LU R20, [R1+0x3d0] ;  /* 0x0003d00001147983 */ /* 0x001ea20000300800 */
[----:B------:R-:W2:Y:S02]  /*58bb0*/  LDL.LU R21, [R1+0x3d4] ;  /* 0x0003d40001157983 */ /* 0x000ea40000300800 */
[----:B------:R-:W2:Y:S02]  /*58bc0*/  LDL.LU R22, [R1+0x3d8] ;  /* 0x0003d80001167983 */ /* 0x000ea40000300800 */
[----:B------:R-:W3:Y:S01]  /*58bd0*/  LDL.LU R29, [R1+0x19f8] ;  /* 0x0019f800011d7983 */ /* 0x000ee20000300800 */
[----:B------:R-:W5:Y:S01]  /*58be0*/  LDL.LU.64 R14, [R1+0x19f0] ;  /* 0x0019f000010e7983 */ /* 0x000f620000300a00 */
[----:B------:R-:W5:Y:S11]  /*58bf0*/  LDL.LU.64 R12, [R1+0x19e8] ;  /* 0x0019e800010c7983 */ /* 0x000f760000300a00 */
        /* <DEDUP_REMOVED lines=94> */
[----:B-----5:R-:W-:Y:S02]  /*591e0*/  HMMA.16816.F32.BF16 R4, R24, R6, R12 ;  /* 0x000000061804723c */ /* 0x020fe4000004180c */
[----:B------:R-:W5:Y:S01]  /*591f0*/  LDL.LU.64 R14, [R1+0x18a0] ;  /* 0x0018a000010e7983 */ /* 0x000f620000300a00 */
[----:B------:R-:W5:Y:S11]  /*59200*/  LDL.LU.64 R12, [R1+0x1898] ;  /* 0x00189800010c7983 */ /* 0x000f760000300a00 */
[----:B------:R-:W-:Y:S09]  /*59210*/  @!UPT UIADD3 URZ, URZ, URZ, URZ ;  /* 0x0000003f3f3ff290 */ /* 0x000ff2000fffe03f */
[----:B------:R-:W-:Y:S01]  /*59220*/  STL.64 [R1+0x8a0], R4 ;  /* 0x0008a00401007387 */ /* 0x000fe20000100a00 */
[----:B------:R0:W-:Y:S03]  /*59230*/  STL.64 [R1+0x8a8], R6 ;  /* 0x0008a80601007387 */ /* 0x0001e60000100a00 */
[----:B0-----:R-:W5:Y:S01]  /*59240*/  LDL.LU.64 R6, [R1+0x1890] ;  /* 0x0018900001067983 */ /* 0x001f620000300a00 */
[----:B------:R-:W2:Y:S02]  /*59250*/  LDL.LU R9, [R1+0xa58] ;  /* 0x000a580001097983 */ /* 0x000ea40000300800 */
[----:B------:R-:W-:Y:S02]  /*59260*/  FADD R3, R3, R0 ;  /* 0x0000000003037221 */ /* 0x000fe40000000000 */
[----:B---3--:R-:W-:-:S04]  /*59270*/  FFMA R0, R2, c[0x0][0x188], -R29 ;  /* 0x0000620002007a23 */ /* 0x008fc8000000081d */
[----:B------:R-:W-:Y:S01]  /*59280*/  FMUL R2, R0, 1.4426950216293334961 ;  /* 0x3fb8aa3b00027820 */ /* 0x000fe20000400000 */
[C---:B-----5:R-:W-:Y:S01]  /*59290*/  HMMA.16816.F32.BF16 R4, R24.reuse, R6, R12 ;  /* 0x000000061804723c */ /* 0x060fe2000004180c */
[----:B------:R-:W3:Y:S01]  /*592a0*/  LDL.LU.64 R14, [R1+0x1888] ;  /* 0x00188800010e7983 */ /* 0x000ee20000300a00 */
[----:B------:R-:W5:Y:S03]  /*592b0*/  LDL.LU R13, [R1+0x1884] ;  /* 0x00188400010d7983 */ /* 0x000f660000300800 */
[----:B------:R-:W0:Y:S11]  /*592c0*/  MUFU.EX2 R2, R2 ;  /* 0x0000000200027308 */ /* 0x000e360000000800 */
[----:B------:R-:W-:Y:S07]  /*592d0*/  @!UPT UIADD3 URZ, URZ, URZ, URZ ;  /* 0x0000003f3f3ff290 */ /* 0x000fee000fffe03f */
[----:B------:R4:W-:Y:S02]  /*592e0*/  STL.64 [R1+0x8b0], R4 ;  /* 0x0008b00401007387 */ /* 0x0009e40000100a00 */
[----:B----4-:R-:W-:Y:S02]  /*592f0*/  FADD R4, R16, R8 ;  /* 0x0000000810047221 */ /* 0x010fe40000000000 */
[----:B--2---:R-:W-:Y:S01]  /*59300*/  HMMA.16816.F32.BF16 R16, R24, R18, R20 ;  /* 0x000000121810723c */ /* 0x004fe20000041814 */
[----:B------:R1:W-:Y:S04]  /*59310*/  STL.64 [R1+0x8b8], R6 ;  /* 0x0008b80601007387 */ /* 0x0003e80000100a00 */
[----:B-1----:R-:W2:Y:S01]  /*59320*/  LDL.LU R7, [R1+0x1880] ;  /* 0x0018800001077983 */ /* 0x002ea20000300800 */
[----:B------:R-:W4:Y:S02]  /*59330*/  LDL.LU R12, [R1+0xa68] ;  /* 0x000a6800010c7983 */ /* 0x000f240000300800 */
[----:B------:R-:W2:Y:S02]  /*59340*/  LDL.LU R6, [R1+0xa6c] ;  /* 0x000a6c0001067983 */ /* 0x000ea40000300800 */
[----:B-----5:R-:W-:-:S02]  /*59350*/  FFMA R0, R13, c[0x0][0x188], -R29 ;  /* 0x000062000d007a23 */ /* 0x020fc4000000081d */
[----:B------:R-:W5:Y:S01]  /*59360*/  LDL.LU R13, [R1+0xa5c] ;  /* 0x000a5c00010d7983 */ /* 0x000f620000300800 */
[----:B0-----:R-:W-:Y:S02]  /*59370*/  STL [R1+0x10], R2 ;  /* 0x0000100201007387 */ /* 0x001fe40000100800 */
[----:B------:R-:W2:Y:S02]  /*59380*/  LDL.LU.64 R22, [R1+0x1878] ;  /* 0x0018780001167983 */ /* 0x000ea40000300a00 */
[----:B------:R-:W2:Y:S06]  /*59390*/  LDL.LU.64 R20, [R1+0x1870] ;  /* 0x0018700001147983 */ /* 0x000eac0000300a00 */
[----:B------:R-:W-:Y:S01]  /*593a0*/  STL.64 [R1+0x900], R16 ;  /* 0x0009001001007387 */ /* 0x000fe20000100a00 */
[----:B------:R0:W-:Y:S03]  /*593b0*/  STL.64 [R1+0x908], R18 ;  /* 0x0009081201007387 */ /* 0x0001e60000100a00 */
[----:B0-----:R-:W2:Y:S01]  /*593c0*/  LDL.LU.64 R18, [R1+0x1868] ;  /* 0x0018680001127983 */ /* 0x001ea20000300a00 */
[----:B------:R-:W2:Y:S02]  /*593d0*/  LDL.LU R17, [R1+0x1860] ;  /* 0x0018600001117983 */ /* 0x000ea40000300800 */
[----:B------:R-:W-:-:S06]  /*593e0*/  FMUL R5, R0, 1.4426950216293334961 ;  /* 0x3fb8aa3b00057820 */ /* 0x000fcc0000400000 */
[----:B------:R-:W0:Y:S01]  /*593f0*/  MUFU.EX2 R5, R5 ;  /* 0x0000000500057308 */ /* 0x000e220000000800 */
[----:B--2---:R-:W-:Y:S02]  /*59400*/  FADD R2, R20, R17 ;  /* 0x0000001114027221 */ /* 0x004fe40000000000 */
[----:B------:R-:W2:Y:S01]  /*59410*/  LDL.LU R17, [R1+0xbd8] ;  /* 0x000bd80001117983 */ /* 0x000ea20000300800 */
[----:B------:R-:W2:Y:S02]  /*59420*/  LDL.LU R16, [R1+0xbe8] ;  /* 0x000be80001107983 */ /* 0x000ea40000300800 */
[----:B------:R1:W-:Y:S02]  /*59430*/  STL.64 [R1+0x1848], R18 ;  /* 0x0018481201007387 */ /* 0x0003e40000100a00 */
[----:B0-----:R-:W-:Y:S02]  /*59440*/  STL [R1+0x4], R5 ;  /* 0x0000040501007387 */ /* 0x001fe40000100800 */
[----:B------:R-:W-:Y:S01]  /*59450*/  FFMA R0, R21, c[0x0][0x188], -R29 ;  /* 0x0000620015007a23 */ /* 0x000fe2000000081d */
[----:B--2---:R-:W-:Y:S01]  /*59460*/  STL.64 [R1+0x1840], R16 ;  /* 0x0018401001007387 */ /* 0x004fe20000100a00 */
[----:B-1----:R-:W2:Y:S02]  /*59470*/  LDL R18, [R1+0x28] ;  /* 0x0000280001127983 */ /* 0x002ea40000100800 */
[----:B------:R-:W2:Y:S02]  /*59480*/  LDL R19, [R1+0x2c] ;  /* 0x00002c0001137983 */ /* 0x000ea40000100800 */
[----:B------:R-:W2:Y:S01]  /*59490*/  LDL.LU R21, [R1+0xbb0] ;  /* 0x000bb00001157983 */ /* 0x000ea20000300800 */
[----:B------:R-:W2:Y:S01]  /*594a0*/  LDL.LU R20, [R1+0xbc0] ;  /* 0x000bc00001147983 */ /* 0x000ea20000300800 */
[----:B------:R-:W-:Y:S03]  /*594b0*/  STL.64 [R1+0x1828], R22 ;  /* 0x0018281601007387 */ /* 0x000fe60000100a00 */
[----:B--2---:R0:W-:Y:S04]  /*594c0*/  STL.64 [R1+0x1820], R20 ;  /* 0x0018201401007387 */ /* 0x0041e80000100a00 */
[----:B0-----:R-:W2:Y:S01]  /*594d0*/  LDL.LU R20, [R1+0xbb4] ;  /* 0x000bb40001147983 */ /* 0x001ea20000300800 */
[----:B------:R-:W2:Y:S02]  /*594e0*/  LDL.LU R21, [R1+0xbb8] ;  /* 0x000bb80001157983 */ /* 0x000ea40000300800 */
[----:B------:R-:W2:Y:S02]  /*594f0*/  LDL.LU.64 R22, [R1+0x18] ;  /* 0x0000180001167983 */ /* 0x000ea40000300a00 */
[----:B--2---:R-:W-:Y:S01]  /*59500*/  STL.64 [R1+0x1858], R22 ;  /* 0x0018581601007387 */ /* 0x004fe20000100a00 */
[----:B------:R0:W-:Y:S03]  /*59510*/  STL.64 [R1+0x1850], R20 ;  /* 0x0018501401007387 */ /* 0x0001e60000100a00 */
[----:B0-----:R-:W2:Y:S01]  /*59520*/  LDL.LU R20, [R1+0x3c0] ;  /* 0x0003c00001147983 */ /* 0x001ea20000300800 */
[----:B------:R-:W2:Y:S02]  /*59530*/  LDL.LU R21, [R1+0x3c4] ;  /* 0x0003c40001157983 */ /* 0x000ea40000300800 */
[----:B------:R-:W2:Y:S01]  /*59540*/  LDL.LU R22, [R1+0x3c8] ;  /* 0x0003c80001167983 */ /* 0x000ea20000300800 */
[----:B------:R-:W-:Y:S01]  /*59550*/  MOV R23, R7 ;  /* 0x0000000700177202 */ /* 0x000fe20000000f00 */
[--C-:B----4-:R-:W-:Y:S01]  /*59560*/  FFMA R8, R12, c[0x0][0x188], -R28.reuse ;  /* 0x000062000c087a23 */ /* 0x110fe2000000081c */
[----:B------:R-:W4:Y:S01]  /*59570*/  LDL.LU R7, [R1+0xbac] ;  /* 0x000bac0001077983 */ /* 0x000f220000300800 */
[----:B------:R-:W-:-:S02]  /*59580*/  FFMA R12, R6, c[0x0][0x188], -R28 ;  /* 0x00006200060c7a23 */ /* 0x000fc4000000081c */
[----:B------:R-:W3:Y:S02]  /*59590*/  LDL.LU R6, [R1+0xb94] ;  /* 0x000b940001067983 */ /* 0x000ee40000300800 */
[----:B------:R-:W-:Y:S02]  /*595a0*/  FMUL R5, R0, 1.4426950216293334961 ;  /* 0x3fb8aa3b00057820 */ /* 0x000fe40000400000 */
[----:B------:R-:W3:Y:S01]  /*595b0*/  LDL.LU R0, [R1+0xa54] ;  /* 0x000a540001007983 */ /* 0x000ee20000300800 */
[--C-:B------:R-:W-:Y:S01]  /*595c0*/  FFMA R9, R9, c[0x0][0x188], -R28.reuse ;  /* 0x0000620009097a23 */ /* 0x100fe2000000081c */
[C---:B--2---:R-:W-:Y:S02]  /*595d0*/  HMMA.16816.F32.BF16 R16, R24.reuse, R18, R20 ;  /* 0x000000121810723c */ /* 0x044fe40000041814 */
[----:B------:R-:W2:Y:S01]  /*595e0*/  LDL.LU.64 R22, [R1+0x1858] ;  /* 0x0018580001167983 */ /* 0x000ea20000300a00 */
[----:B------:R-:W4:Y:S11]  /*595f0*/  LDL.LU.64 R20, [R1+0x1850] ;  /* 0x0018500001147983 */ /* 0x000f360000300a00 */
[----:B------:R-:W-:Y:S09]  /*59600*/  @!UPT UIADD3 URZ, URZ, URZ, URZ ;  /* 0x0000003f3f3ff290 */ /* 0x000ff2000fffe03f */
[----:B------:R-:W-:Y:S01]  /*59610*/  STL.64 [R1+0x920], R16 ;  /* 0x0009201001007387 */ /* 0x000fe20000100a00 */
[----:B------:R0:W-:Y:S03]  /*59620*/  STL.64 [R1+0x928], R18 ;  /* 0x0009281201007387 */ /* 0x0001e60000100a00 */
[----:B0-----:R-:W4:Y:S01]  /*59630*/  LDL.LU.64 R18, [R1+0x1848] ;  /* 0x0018480001127983 */ /* 0x001f220000300a00 */
[----:B------:R-:W4:Y:S02]  /*59640*/  LDL.LU.64 R16, [R1+0x1840] ;  /* 0x0018400001107983 */ /* 0x000f240000300a00 */
[----:B------:R-:W-:Y:S02]  /*59650*/  STL [R1+0x14d8], R29 ;  /* 0x0014d81d01007387 */ /* 0x000fe40000100800 */
[----:B------:R-:W-:Y:S01]  /*59660*/  STL.64 [R1+0x1838], R10 ;  /* 0x0018380a01007387 */ /* 0x000fe20000100a00 */
[----:B------:R0:W-:Y:S04]  /*59670*/  STL.64 [R1+0x1830], R8 ;  /* 0x0018300801007387 */ /* 0x0001e80000100a00 */
[----:B0-----:R-:W4:Y:S01]  /*59680*/  LDL.LU R8, [R1+0x3b0] ;  /* 0x0003b00001087983 */ /* 0x001f220000300800 */
[----:B------:R-:W4:Y:S02]  /*59690*/  LDL.LU R9, [R1+0x3b4] ;  /* 0x0003b40001097983 */ /* 0x000f240000300800 */
[----:B------:R-:W4:Y:S02]  /*596a0*/  LDL.LU R10, [R1+0x3b8] ;  /* 0x0003b800010a7983 */ /* 0x000f240000300800 */
[----:B------:R-:W4:Y:S02]  /*596b0*/  LDL.LU R11, [R1+0x3bc] ;  /* 0x0003bc00010b7983 */ /* 0x000f240000300800 */
[----:B-----5:R-:W-:Y:S01]  /*596c0*/  FFMA R13, R13, c[0x0][0x188], -R28 ;  /* 0x000062000d0d7a23 */ /* 0x020fe2000000081c */
[----:B---3--:R-:W-:Y:S04]  /*596d0*/  STL.64 [R1+0x1800], R14 ;  /* 0x0018000e01007387 */ /* 0x008fe80000100a00 */
[----:B------:R0:W-:Y:S04]  /*596e0*/  STL.64 [R1+0x17f8], R12 ;  /* 0x0017f80c01007387 */ /* 0x0001e80000100a00 */
[----:B0-----:R-:W3:Y:S01]  /*596f0*/  LDL.LU R12, [R1+0xbe0] ;  /* 0x000be000010c7983 */ /* 0x001ee20000300800 */
[----:B------:R-:W5:Y:S02]  /*59700*/  LDL.LU R13, [R1+0xbd0] ;  /* 0x000bd000010d7983 */ /* 0x000f640000300800 */
[----:B------:R-:W3:Y:S02]  /*59710*/  LDL R14, [R1+0x8] ;  /* 0x00000800010e7983 */ /* 0x000ee40000100800 */
[----:B------:R-:W3:Y:S01]  /*59720*/  LDL R15, [R1+0xc] ;  /* 0x00000c00010f7983 */ /* 0x000ee20000100800 */
[----:B------:R0:W-:Y:S02]  /*59730*/  STL [R1+0x14dc], R28 ;  /* 0x0014dc1c01007387 */ /* 0x0001e40000100800 */
[----:B0-----:R-:W0:Y:S01]  /*59740*/  MUFU.EX2 R28, R5 ;  /* 0x00000005001c7308 */ /* 0x001e220000000800 */
[----:B------:R-:W-:Y:S01]  /*59750*/  FFMA R0, R0, c[0x0][0x188], -R29 ;  /* 0x0000620000007a23 */ /* 0x000fe2000000081d */
[----:B0-----:R0:W-:Y:S01]  /*59760*/  STL [R1], R28 ;  /* 0x0000001c01007387 */ /* 0x0011e20000100800 */
[----:B--2---:R-:W-:Y:S01]  /*59770*/  IMAD.MOV.U32 R29, RZ, RZ, R23 ;  /* 0x000000ffff1d7224 */ /* 0x004fe200078e0017 */
[----:B0-----:R-:W-:Y:S01]  /*59780*/  MOV R28, R22 ;  /* 0x00000016001c7202 */ /* 0x001fe20000000f00 */
[----:B----4-:R-:W-:Y:S01]  /*59790*/  FADD R5, R21, R20 ;  /* 0x0000001415057221 */ /* 0x010fe20000000000 */
[----:B------:R-:W-:Y:S01]  /*597a0*/  HMMA.16816.F32.BF16 R8, R24, R22, R8 ;  /* 0x000000161808723c */ /* 0x000fe20000041808 */
[----:B------:R-:W-:-:S02]  /*597b0*/  FADD R3, R16, R3 ;  /* 0x0000000310037221 */ /* 0x000fc40000000000 */
[----:B------:R-:W-:Y:S02]  /*597c0*/  FMUL R16, R0, 1.4426950216293334961 ;  /* 0x3fb8aa3b00107820 */ /* 0x000fe40000400000 */
[----:B------:R-:W-:Y:S11]  /*597d0*/  FADD R0, R17, R4 ;  /* 0x0000000411007221 */ /* 0x000ff60000000000 */
[----:B------:R-:W-:Y:S07]  /*597e0*/  @!UPT UIADD3 URZ, URZ, URZ, URZ ;  /* 0x0000003f3f3ff290 */ /* 0x000fee000fffe03f */
[----:B------:R-:W-:Y:S01]  /*597f0*/  STL.64 [R1+0x930], R8 ;  /* 0x0009300801007387 */ /* 0x000fe20000100a00 */
[----:B------:R0:W-:Y:S03]  /*59800*/  STL.64 [R1+0x938], R10 ;  /* 0x0009380a01007387 */ /* 0x0001e60000100a00 */
[----:B0-----:R-:W2:Y:S01]  /*59810*/  LDL.LU.64 R10, [R1+0x1838] ;  /* 0x00183800010a7983 */ /* 0x001ea20000300a00 */
[----:B------:R-:W4:Y:S02]  /*59820*/  LDL.LU.64 R8, [R1+0x1830] ;  /* 0x0018300001087983 */ /* 0x000f240000300a00 */
[----:B------:R-:W2:Y:S02]  /*59830*/  LDL.LU.64 R22, [R1+0x1828] ;  /* 0x0018280001167983 */ /* 0x000ea40000300a00 */
[----:B------:R-:W2:Y:S01]  /*59840*/  LDL.LU.64 R20, [R1+0x1820] ;  /* 0x0018200001147983 */ /* 0x000ea20000300a00 */
[----:B------:R-:W-:Y:S01]  /*59850*/  STL [R1+0x1604], R29 ;  /* 0x0016041d01007387 */ /* 0x000fe20000100800 */
[----:B------:R0:W-:Y:S03]  /*59860*/  STL [R1+0x1600], R28 ;  /* 0x0016001c01007387 */ /* 0x0001e60000100800 */
[----:B0-----:R-:W3:Y:S01]  /*59870*/  LDL.LU R28, [R1+0xb70] ;  /* 0x000b7000011c7983 */ /* 0x001ee20000300800 */
[----:B------:R-:W3:Y:S02]  /*59880*/  LDL.LU R4, [R1+0xbc4] ;  /* 0x000bc40001047983 */ /* 0x000ee40000300800 */
[----:B------:R-:W3:Y:S02]  /*59890*/  LDL.LU R29, [R1+0xb9c] ;  /* 0x000b9c00011d7983 */ /* 0x000ee40000300800 */
[----:B------:R-:W3:Y:S01]  /*598a0*/  LDL.LU R17, [R1+0xb90] ;  /* 0x000b900001117983 */ /* 0x000ee20000300800 */
[----:B------:R-:W-:Y:S01]  /*598b0*/  STL.64 [R1+0x1810], R18 ;  /* 0x0018101201007387 */ /* 0x000fe20000100a00 */
[----:B--2---:R-:W-:-:S02]  /*598c0*/  FADD R5, R21, R5 ;  /* 0x0000000515057221 */ /* 0x004fc40000000000 */
[----:B------:R0:W-:Y:S01]  /*598d0*/  MUFU.EX2 R21, R16 ;  /* 0x0000001000157308 */ /* 0x0001e20000000800 */
[----:B---3--:R1:W-:Y:S01]  /*598e0*/  STL [R1+0x1808], R17 ;  /* 0x0018081101007387 */ /* 0x0083e20000100800 */
[----:B0-----:R-:W2:Y:S03]  /*598f0*/  LDL.LU R16, [R1+0x3a0] ;  /* 0x0003a00001107983 */ /* 0x001ea60000300800 */
[----:B-1----:R-:W2:Y:S01]  /*59900*/  LDL.LU R17, [R1+0x3a4] ;  /* 0x0003a40001117983 */ /* 0x002ea20000300800 */
[----:B------:R-:W2:Y:S01]  /*59910*/  LDL.LU R18, [R1+0x3a8] ;  /* 0x0003a80001127983 */ /* 0x000ea20000300800 */
[----:B------:R-:W-:Y:S01]  /*59920*/  MOV R19, R22 ;  /* 0x0000001600137202 */ /* 0x000fe20000000f00 */
[----:B------:R-:W-:Y:S02]  /*59930*/  FADD R2, R4, R2 ;  /* 0x0000000204027221 */ /* 0x000fe40000000000 */
[----:B------:R-:W-:-:S02]  /*59940*/  FADD R3, R12, R3 ;  /* 0x000000030c037221 */ /* 0x000fc40000000000 */
[----:B-----5:R-:W-:Y:S01]  /*59950*/  FADD R4, R13, R0 ;  /* 0x000000000d047221 */ /* 0x020fe20000000000 */
[----:B------:R-:W3:Y:S01]  /*59960*/  LDL.LU R22, [R1+0x1818] ;  /* 0x0018180001167983 */ /* 0x000ee20000300800 */
[----:B------:R-:W-:Y:S02]  /*59970*/  FADD R0, R7, R5 ;  /* 0x0000000507007221 */ /* 0x000fe40000000000 */
[----:B------:R-:W-:Y:S01]  /*59980*/  FADD R3, R6, R3 ;  /* 0x0000000306037221 */ /* 0x000fe20000000000 */
[----:B--2---:R-:W-:Y:S01]  /*59990*/  HMMA.16816.F32.BF16 R12, R24, R14, R16 ;  /* 0x0000000e180c723c */ /* 0x004fe20000041810 */
[----:B------:R-:W2:Y:S01]  /*599a0*/  LDL.LU.64 R18, [R1+0x1810] ;  /* 0x0018100001127983 */ /* 0x000ea20000300a00 */
[----:B------:R-:W5:Y:S11]  /*599b0*/  LDL.LU R17, [R1+0x1808] ;  /* 0x0018080001117983 */ /* 0x000f760000300800 */
[----:B------:R-:W-:Y:S10]  /*599c0*/  @!UPT UIADD3 URZ, URZ, URZ, URZ ;  /* 0x0000003f3f3ff290 */ /* 0x000ff4000fffe03f */
[----:B------:R-:W-:Y:S01]  /*599d0*/  STL.64 [R1+0x910], R12 ;  /* 0x0009100c01007387 */ /* 0x000fe20000100a00 */
[----:B------:R0:W-:Y:S03]  /*599e0*/  STL.64 [R1+0x918], R14 ;  /* 0x0009180e01007387 */ /* 0x0001e60000100a00 */
[----:B0-----:R-:W3:Y:S01]  /*599f0*/  LDL.LU.64 R14, [R1+0x1800] ;  /* 0x00180000010e7983 */ /* 0x001ee20000300a00 */
[----:B------:R-:W3:Y:S02]  /*59a00*/  LDL.LU.64 R12, [R1+0x17f8] ;  /* 0x0017f800010c7983 */ /* 0x000ee40000300a00 */
[----:B------:R-:W3:Y:S02]  /*59a10*/  LDL.LU R5, [R1+0xb7c] ;  /* 0x000b7c0001057983 */ /* 0x000ee40000300800 */
[----:B------:R-:W3:Y:S01]  /*59a20*/  LDL.LU R7, [R1+0xb80] ;  /* 0x000b800001077983 */ /* 0x000ee20000300800 */
[----:B------:R-:W3:Y:S01]  /*59a30*/  LDL.LU R6, [R1+0xb6c] ;  /* 0x000b6c0001067983 */ /* 0x000ee20000300800 */
[----:B------:R-:W5:Y:S02]  /*59a40*/  LDL.LU R16, [R1+0xb84] ;  /* 0x000b840001107983 */ /* 0x000f640000300800 */
[----:B----4-:R-:W-:-:S02]  /*59a50*/  FMUL R8, R8, 1.4426950216293334961 ;  /* 0x3fb8aa3b08087820 */ /* 0x010fc40000400000 */
[----:B------:R-:W-:Y:S02]  /*59a60*/  FADD R2, R20, R2 ;  /* 0x0000000214027221 */ /* 0x000fe40000000000 */
[----:B------:R0:W1:Y:S01]  /*59a70*/  MUFU.EX2 R20, R8 ;  /* 0x0000000800147308 */ /* 0x0000620000000800 */
[----:B--2---:R-:W-:Y:S04]  /*59a80*/  STL.64 [R1+0x17e8], R18 ;  /* 0x0017e81201007387 */ /* 0x004fe80000100a00 */
[----:B-----5:R2:W-:Y:S02]  /*59a90*/  STL.64 [R1+0x17e0], R16 ;  /* 0x0017e01001007387 */ /* 0x0205e40000100a00 */
[----:B--2---:R-:W-:Y:S02]  /*59aa0*/  MOV R16, R23 ;  /* 0x0000001700107202 */ /* 0x004fe40000000f00 */
[----:B------:R-:W3:Y:S01]  /*59ab0*/  LDL.LU R23, [R1+0x17f0] ;  /* 0x0017f00001177983 */ /* 0x000ee20000300800 */
[----:B------:R-:W3:Y:S02]  /*59ac0*/  LDL.LU R17, [R1+0x394] ;  /* 0x0003940001117983 */ /* 0x000ee40000300800 */
[----:B------:R-:W3:Y:S02]  /*59ad0*/  LDL.LU R18, [R1+0x398] ;  /* 0x0003980001127983 */ /* 0x000ee40000300800 */
[----:B------:R-:W3:Y:S01]  /*59ae0*/  LDL.LU R19, [R1+0x39c] ;  /* 0x00039c0001137983 */ /* 0x000ee20000300800 */
[----:B0-----:R-:W2:Y:S01]  /*59af0*/  LDL.LU R8, [R1+0xb8c] ;  /* 0x000b8c0001087983 */ /* 0x001ea20000300800 */
[----:B---3--:R-:W-:Y:S01]  /*59b00*/  HMMA.16816.F32.BF16 R16, R24, R22, R16 ;  /* 0x000000161810723c */ /* 0x008fe20000041810 */
[----:B--2---:R-:W-:-:S02]  /*59b10*/  FADD R4, R8, R4 ;  /* 0x0000000408047221 */ /* 0x004fc40000000000 */
[----:B------:R-:W-:Y:S11]  /*59b20*/  FMUL R8, R12, 1.4426950216293334961 ;  /* 0x3fb8aa3b0c087820 */ /* 0x000ff60000400000 */
[----:B------:R-:W-:Y:S09]  /*59b30*/  @!UPT UIADD3 URZ, URZ, URZ, URZ ;  /* 0x0000003f3f3ff290 */ /* 0x000ff2000fffe03f */
[----:B------:R-:W-:Y:S01]  /*59b40*/  STL.64 [R1+0x8e0], R16 ;  /* 0x0008e01001007387 */ /* 0x000fe20000100a00 */
[----:B------:R0:W-:Y:S03]  /*59b50*/  STL.64 [R1+0x8e8], R18 ;  /* 0x0008e81201007387 */ /* 0x0001e60000100a00 */
[----:B0-----:R-:W2:Y:S01]  /*59b60*/  LDL.LU.64 R18, [R1+0x17e8] ;  /* 0x0017e80001127983 */ /* 0x001ea20000300a00 */
[----:B------:R-:W3:Y:S02]  /*59b70*/  LDL.LU.64 R16, [R1+0x17e0] ;  /* 0x0017e00001107983 */ /* 0x000ee40000300a00 */
[----:B------:R0:W-:Y:S02]  /*59b80*/  STL [R1+0x162c], R22 ;  /* 0x00162c1601007387 */ /* 0x0001e40000100800 */
[----:B------:R-:W-:Y:S01]  /*59b90*/  STL [R1+0x1628], R23 ;  /* 0x0016281701007387 */ /* 0x000fe20000100800 */
[----:B0-----:R-:W4:Y:S01]  /*59ba0*/  LDL.LU R22, [R1+0xb88] ;  /* 0x000b880001167983 */ /* 0x001f220000300800 */
[----:B------:R-:W5:Y:S02]  /*59bb0*/  LDL.LU R12, [R1+0xb78] ;  /* 0x000b7800010c7983 */ /* 0x000f640000300800 */
[----:B------:R-:W-:Y:S01]  /*59bc0*/  STL.64 [R1+0x17d0], R14 ;  /* 0x0017d00e01007387 */ /* 0x000fe20000100a00 */
[----:B-----5:R0:W-:Y:S04]  /*59bd0*/  STL.64 [R1+0x17c8], R12 ;  /* 0x0017c80c01007387 */ /* 0x0201e80000100a00 */
[----:B0-----:R-:W5:Y:S01]  /*59be0*/  LDL.LU R12, [R1+0x380] ;  /* 0x00038000010c7983 */ /* 0x001f620000300800 */
[----:B------:R-:W5:Y:S02]  /*59bf0*/  LDL.LU R13, [R1+0x384] ;  /* 0x00038400010d7983 */ /* 0x000f640000300800 */
[----:B------:R-:W5:Y:S02]  /*59c00*/  LDL.LU R14, [R1+0x388] ;  /* 0x00038800010e7983 */ /* 0x000f640000300800 */
[----:B------:R-:W5:Y:S01]  /*59c10*/  LDL.LU R15, [R1+0x38c] ;  /* 0x00038c00010f7983 */ /* 0x000f620000300800 */
[----:B------:R-:W4:Y:S01]  /*59c20*/  LDL.LU R23, [R1+0x10] ;  /* 0x0000100001177983 */ /* 0x000f220000300800 */
[----:B------:R-:W-:-:S02]  /*59c30*/  FADD R0, R28, R0 ;  /* 0x000000001c007221 */ /* 0x000fc40000000000 */
[----:B------:R-:W-:Y:S02]  /*59c40*/  FADD R5, R5, R2 ;  /* 0x0000000205057221 */ /* 0x000fe40000000000 */
[----:B------:R-:W-:Y:S02]  /*59c50*/  FADD R2, R29, R3 ;  /* 0x000000031d027221 */ /* 0x000fe40000000000 */
[----:B---3--:R-:W-:Y:S02]  /*59c60*/  FADD R3, R17, R4 ;  /* 0x0000000411037221 */ /* 0x008fe40000000000 */
[----:B------:R-:W-:Y:S01]  /*59c70*/  FADD R4, R6, R0 ;  /* 0x0000000006047221 */ /* 0x000fe20000000000 */
[----:B------:R0:W-:Y:S01]  /*59c80*/  MUFU.EX2 R17, R8 ;  /* 0x0000000800117308 */ /* 0x0001e20000000800 */
[----:B----4-:R2:W-:Y:S01]  /*59c90*/  STL.64 [R1+0x17b0], R22 ;  /* 0x0017b01601007387 */ /* 0x0105e20000100a00 */
[----:B-1----:R1:W-:Y:S02]  /*59ca0*/  STL.64 [R1+0x17a8], R20 ;  /* 0x0017a81401007387 */ /* 0x0023e40000100a00 */
[----:B--2---:R-:W-:Y:S01]  /*59cb0*/  IMAD.MOV.U32 R22, RZ, RZ, R18 ;  /* 0x000000ffff167224 */ /* 0x004fe200078e0012 */
[----:B-1----:R-:W2:Y:S01]  /*59cc0*/  LDL.LU R20, [R1+0x370] ;  /* 0x0003700001147983 */ /* 0x002ea20000300800 */
[----:B------:R-:W2:Y:S02]  /*59cd0*/  LDL.LU R21, [R1+0x374] ;  /* 0x0003740001157983 */ /* 0x000ea40000300800 */
[----:B------:R-:W5:Y:S01]  /*59ce0*/  LDL.LU R18, [R1+0x17dc] ;  /* 0x0017dc0001127983 */ /* 0x000f620000300800 */
[----:B------:R-:W-:-:S02]  /*59cf0*/  MOV R23, R19 ;  /* 0x0000001300177202 */ /* 0x000fc40000000f00 */
[----:B------:R-:W5:Y:S01]  /*59d00*/  LDL.LU R19, [R1+0x17d8] ;  /* 0x0017d80001137983 */ /* 0x000f620000300800 */
[----:B------:R-:W3:Y:S02]  /*59d10*/  LDL.LU R29, [R1+0x4] ;  /* 0x00000400011d7983 */ /* 0x000ee40000300800 */
[----:B------:R-:W4:Y:S02]  /*59d20*/  LDL.LU R28, [R1] ;  /* 0x00000000011c7983 */ /* 0x000f240000300800 */
[----:B0-----:R-:W2:Y:S01]  /*59d30*/  LDL.LU R8, [R1+0xba8] ;  /* 0x000ba80001087983 */ /* 0x001ea20000300800 */
[----:B------:R-:W2:Y:S01]  /*59d40*/  LDL.LU R0, [R1+0xba4] ;  /* 0x000ba40001007983 */ /* 0x000ea20000300800 */
[----:B------:R-:W-:Y:S02]  /*59d50*/  FADD R5, R7, R5 ;  /* 0x0000000507057221 */ /* 0x000fe40000000000 */
[----:B------:R-:W3:Y:S02]  /*59d60*/  LDL.LU R6, [R1+0xb40] ;  /* 0x000b400001067983 */ /* 0x000ee40000300800 */
[----:B------:R-:W3:Y:S01]  /*59d70*/  LDL.LU R7, [R1+0xb2c] ;  /* 0x000b2c0001077983 */ /* 0x000ee20000300800 */
[----:B-----5:R-:W-:Y:S01]  /*59d80*/  HMMA.16816.F32.BF16 R12, R24, R18, R12 ;  /* 0x00000012180c723c */ /* 0x020fe2000004180c */
[----:B--2---:R-:W-:Y:S11]  /*59d90*/  FADD R0, R0, R2 ;  /* 0x0000000200007221 */ /* 0x004ff60000000000 */
[----:B------:R-:W-:Y:S11]  /*59da0*/  @!UPT UIADD3 URZ, URZ, URZ, URZ ;  /* 0x0000003f3f3ff290 */ /* 0x000ff6000fffe03f */
[----:B------:R-:W-:Y:S01]  /*59db0*/  STL.64 [R1+0x8f0], R12 ;  /* 0x0008f00c01007387 */ /* 0x000fe20000100a00 */
[----:B------:R0:W-:Y:S03]  /*59dc0*/  STL.64 [R1+0x8f8], R14 ;  /* 0x0008f80e01007387 */ /* 0x0001e60000100a00 */
[----:B0-----:R-:W2:Y:S01]  /*59dd0*/  LDL.LU.64 R14, [R1+0x17d0] ;  /* 0x0017d000010e7983 */ /* 0x001ea20000300a00 */
[----:B------:R-:W5:Y:S02]  /*59de0*/  LDL.LU.64 R12, [R1+0x17c8] ;  /* 0x0017c800010c7983 */ /* 0x000f640000300a00 */
[----:B------:R-:W2:Y:S02]  /*59df0*/  LDL.LU R2, [R1+0xb98] ;  /* 0x000b980001027983 */ /* 0x000ea40000300800 */
[----:B------:R-:W-:Y:S02]  /*59e00*/  FMUL R9, R9, 1.4426950216293334961 ;  /* 0x3fb8aa3b09097820 */ /* 0x000fe40000400000 */
[----:B--2---:R-:W-:-:S02]  /*59e10*/  FADD R3, R2, R3 ;  /* 0x0000000302037221 */ /* 0x004fc40000000000 */
[----:B------:R-:W-:Y:S02]  /*59e20*/  FADD R2, R16, R5 ;  /* 0x0000000510027221 */ /* 0x000fe40000000000 */
[----:B------:R-:W0:Y:S01]  /*59e30*/  MUFU.EX2 R16, R9 ;  /* 0x0000000900107308 */ /* 0x000e220000000800 */
[----:B------:R-:W2:Y:S01]  /*59e40*/  LDL.LU R5, [R1+0xb74] ;  /* 0x000b740001057983 */ /* 0x000ea20000300800 */
[----:B------:R-:W-:Y:S03]  /*59e50*/  STL.64 [R1+0x17a0], R18 ;  /* 0x0017a01201007387 */ /* 0x000fe60000100a00 */
[----:B0-----:R0:W-:Y:S02]  /*59e60*/  STL.64 [R1+0x1798], R16 ;  /* 0x0017981001007387 */ /* 0x0011e40000100a00 */
[----:B0-----:R-:W-:Y:S01]  /*59e70*/  MOV R16, R14 ;  /* 0x0000000e00107202 */ /* 0x001fe20000000f00 */
[----:B------:R-:W-:Y:S01]  /*59e80*/  IMAD.MOV.U32 R17, RZ, RZ, R15 ;  /* 0x000000ffff117224 */ /* 0x000fe200078e000f */
[----:B------:R-:W3:Y:S01]  /*59e90*/  LDL.LU R14, [R1+0x17c4] ;  /* 0x0017c400010e7983 */ /* 0x000ee20000300800 */
[----:B------:R-:W3:Y:S01]  /*59ea0*/  LDL.LU R15, [R1+0x17c0] ;  /* 0x0017c000010f7983 */ /* 0x000ee20000300800 */
[----:B------:R-:W-:-:S02]  /*59eb0*/  MOV R18, R10 ;  /* 0x0000000a00127202 */ /* 0x000fc40000000f00 */
[----:B------:R-:W-:Y:S01]  /*59ec0*/  MOV R19, R11 ;  /* 0x0000000b00137202 */ /* 0x000fe20000000f00 */
[----:B------:R-:W4:Y:S01]  /*59ed0*/  LDL.LU R10, [R1+0x17bc] ;  /* 0x0017bc00010a7983 */ /* 0x000f220000300800 */
[----:B------:R-:W4:Y:S02]  /*59ee0*/  LDL.LU R11, [R1+0x17b8] ;  /* 0x0017b800010b7983 */ /* 0x000f240000300800 */
[----:B------:R-:W4:Y:S02]  /*59ef0*/  LDL.LU R9, [R1+0xb64] ;  /* 0x000b640001097983 */ /* 0x000f240000300800 */
[----:B--2---:R-:W-:Y:S02]  /*59f00*/  FADD R4, R5, R4 ;  /* 0x0000000405047221 */ /* 0x004fe40000000000 */
[----:B------:R-:W-:Y:S02]  /*59f10*/  FADD R5, R8, R0 ;  /* 0x0000000008057221 */ /* 0x000fe40000000000 */
[----:B-----5:R-:W-:Y:S01]  /*59f20*/  FMUL R8, R13, 1.4426950216293334961 ;  /* 0x3fb8aa3b0d087820 */ /* 0x020fe20000400000 */
[----:B------:R-:W2:Y:S01]  /*59f30*/  LDL.LU R0, [R1+0xba0] ;  /* 0x000ba00001007983 */ /* 0x000ea20000300800 */
[----:B------:R-:W5:Y:S01]  /*59f40*/  LDL.LU R13, [R1+0xb50] ;  /* 0x000b5000010d7983 */ /* 0x000f620000300800 */
[----:B---3--:R-:W-:Y:S11]  /*59f50*/  HMMA.16816.F32.BF16 R20, R24, R14, R20 ;  /* 0x0000000e1814723c */ /* 0x008ff60000041814 */
[----:B------:R-:W-:Y:S11]  /*59f60*/  @!UPT UIADD3 URZ, URZ, URZ, URZ ;  /* 0x0000003f3f3ff290 */ /* 0x000ff6000fffe03f */
[----:B------:R-:W-:Y:S01]  /*59f70*/  @!UPT UIADD3 URZ, URZ, URZ, URZ ;  /* 0x0000003f3f3ff290 */ /* 0x000fe2000fffe03f */
[----:B------:R-:W-:Y:S01]  /*59f80*/  STL.64 [R1+0x8d0], R20 ;  /* 0x0008d01401007387 */ /* 0x000fe20000100a00 */
[----:B------:R0:W-:Y:S03]  /*59f90*/  STL.64 [R1+0x8d8], R22 ;  /* 0x0008d81601007387 */ /* 0x0001e60000100a00 */
[----:B0-----:R-:W3:Y:S01]  /*59fa0*/  LDL.LU.64 R22, [R1+0x17b0] ;  /* 0x0017b00001167983 */ /* 0x001ee20000300a00 */
[----:B------:R-:W4:Y:S02]  /*59fb0*/  LDL.LU.64 R20, [R1+0x17a8] ;  /* 0x0017a80001147983 */ /* 0x000f240000300a00 */
[----:B--2---:R-:W-:Y:S02]  /*59fc0*/  FADD R3, R0, R3 ;  /* 0x0000000300037221 */ /* 0x004fe40000000000 */
[----:B------:R-:W-:Y:S02]  /*59fd0*/  FADD R0, R12, R4 ;  /* 0x000000040c007221 */ /* 0x000fe40000000000 */
[----:B------:R-:W2:Y:S01]  /*59fe0*/  LDL.LU R4, [R1+0xb3c] ;  /* 0x000b3c0001047983 */ /* 0x000ea20000300800 */
[----:B------:R0:W1:Y:S01]  /*59ff0*/  MUFU.EX2 R12, R8 ;  /* 0x00000008000c7308 */ /* 0x0000620000000800 */
[----:B---3--:R-:W-:-:S02]  /*5a000*/  FADD R2, R22, R2 ;  /* 0x0000000216027221 */ /* 0x008fc40000000000 */
[----:B------:R-:W3:Y:S01]  /*5a010*/  LDL.LU R22, [R1+0xb48] ;  /* 0x000b480001167983 */ /* 0x000ee20000300800 */
[----:B0-----:R-:W2:Y:S02]  /*5a020*/  LDL.LU R8, [R1+0xb68] ;  /* 0x000b680001087983 */ /* 0x001ea40000300800 */
[----:B--2---:R-:W-:Y:S02]  /*5a030*/  FADD R8, R8, R5 ;  /* 0x0000000508087221 */ /* 0x004fe40000000000 */
[----:B------:R-:W2:Y:S01]  /*5a040*/  LDL.LU R5, [R1+0xb54] ;  /* 0x000b540001057983 */ /* 0x000ea20000300800 */
[----:B------:R-:W-:Y:S01]  /*5a050*/  FADD R4, R4, R2 ;  /* 0x0000000204047221 */ /* 0x000fe20000000000 */
[----:B----4-:R-:W-:Y:S01]  /*5a060*/  HMMA.16816.F32.BF16 R16, R24, R10, R16 ;  /* 0x0000000a1810723c */ /* 0x010fe20000041810 */
[----:B--2---:R-:W-:Y:S02]  /*5a070*/  FADD R5, R5, R3 ;  /* 0x0000000305057221 */ /* 0x004fe40000000000 */
[----:B------:R-:W2:Y:S01]  /*5a080*/  LDL.LU R3, [R1+0xb34] ;  /* 0x000b340001037983 */ /* 0x000ea20000300800 */
[----:B------:R-:W4:Y:S11]  /*5a090*/  LDL.LU R2, [R1+0xb4c] ;  /* 0x000b4c0001027983 */ /* 0x000f360000300800 */
[----:B------:R-:W-:Y:S08]  /*5a0a0*/  @!UPT UIADD3 URZ, URZ, URZ, URZ ;  /* 0x0000003f3f3ff290 */ /* 0x000ff0000fffe03f */
[----:B------:R-:W-:Y:S02]  /*5a0b0*/  STL.64 [R1+0x8c0], R16 ;  /* 0x0008c01001007387 */ /* 0x000fe40000100a00 */
[----:B------:R0:W-:Y:S02]  /*5a0c0*/  STL.64 [R1+0x8c8], R18 ;  /* 0x0008c81201007387 */ /* 0x0001e40000100a00 */
[----:B------:R-:W-:Y:S01]  /*5a0d0*/  FADD R4, R6, R4 ;  /* 0x0000000406047221 */ /* 0x000fe20000000000 */
[----:B0-----:R-:W3:Y:S01]  /*5a0e0*/  LDL.LU.64 R18, [R1+0x17a0] ;  /* 0x0017a00001127983 */ /* 0x001ee20000300a00 */
[----:B------:R-:W3:Y:S02]  /*5a0f0*/  LDL.LU.64 R16, [R1+0x1798] ;  /* 0x0017980001107983 */ /* 0x000ee40000300a00 */
[----:B------:R0:W-:Y:S02]  /*5a100*/  STL [R1+0x1700], R10 ;  /* 0x0017000a01007387 */ /* 0x0001e40000100800 */
[----:B------:R0:W-:Y:S02]  /*5a110*/  STL [R1+0x16d8], R11 ;  /* 0x0016d80b01007387 */ /* 0x0001e40000100800 */
[----:B--2---:R-:W-:-:S02]  /*5a120*/  FADD R0, R3, R0 ;  /* 0x0000000003007221 */ /* 0x004fc40000000000 */
[----:B------:R-:W-:Y:S02]  /*5a130*/  FADD R3, R9, R8 ;  /* 0x0000000809037221 */ /* 0x000fe40000000000 */
[----:B------:R-:W2:Y:S01]  /*5a140*/  LDL.LU R8, [R1+0x1c0] ;  /* 0x0001c00001087983 */ /* 0x000ea20000300800 */
[----:B------:R-:W2:Y:S02]  /*5a150*/  LDL.LU R9, [R1+0x1c4] ;  /* 0x0001c40001097983 */ /* 0x000ea40000300800 */
[----:B0-----:R-:W2:Y:S02]  /*5a160*/  LDL.LU R10, [R1+0x1c8] ;  /* 0x0001c800010a7983 */ /* 0x001ea40000300800 */
[----:B------:R-:W2:Y:S02]  /*5a170*/  LDL.LU R11, [R1+0x1cc] ;  /* 0x0001cc00010b7983 */ /* 0x000ea40000300800 */
[----:B----4-:R-:W-:Y:S02]  /*5a180*/  FADD R2, R2, R5 ;  /* 0x0000000502027221 */ /* 0x010fe40000000000 */
[----:B------:R-:W-:Y:S01]  /*5a190*/  FADD R0, R7, R0 ;  /* 0x0000000007007221 */ /* 0x000fe20000000000 */
[----:B------:R-:W4:Y:S01]  /*5a1a0*/  LDL.LU R5, [R1+0xb5c] ;  /* 0x000b5c0001057983 */ /* 0x000f220000300800 */
[----:B------:R-:W2:Y:S02]  /*5a1b0*/  LDL.LU R6, [R1+0x1790] ;  /* 0x0017900001067983 */ /* 0x000ea40000300800 */
[----:B------:R-:W2:Y:S02]  /*5a1c0*/  LDL.LU R7, [R1+0x178c] ;  /* 0x00178c0001077983 */ /* 0x000ea40000300800 */
[----:B--2---:R-:W-:Y:S01]  /*5a1d0*/  HMMA.16816.F32.BF16 R8, R24, R6, R8 ;  /* 0x000000061808723c */ /* 0x004fe20000041808 */
[----:B----4-:R-:W-:-:S02]  /*5a1e0*/  FADD R3, R5, R3 ;  /* 0x0000000305037221 */ /* 0x010fc40000000000 */
[----:B-----5:R-:W-:-:S03]  /*5a1f0*/  FADD R5, R13, R2 ;  /* 0x000000020d057221 */ /* 0x020fc60000000000 */
[----:B------:R-:W-:Y:S02]  /*5a200*/  STL [R1+0x1788], R3 ;  /* 0x0017880301007387 */ /* 0x000fe40000100800 */
[----:B------:R-:W-:Y:S01]  /*5a210*/  STL [R1+0x1784], R5 ;  /* 0x0017840501007387 */ /* 0x000fe20000100800 */
[----:B------:R-:W-:Y:S01]  /*5a220*/  F2FP.BF16.PACK_AB R24, R29, R23 ;  /* 0x000000171d18723e */ /* 0x000fe200000010ff */
[----:B------:R-:W-:Y:S01]  /*5a230*/  STL [R1+0x1654], R6 ;  /* 0x0016540601007387 */ /* 0x000fe20000100800 */
[----:B------:R-:W-:Y:S11]  /*5a240*/  STL [R1+0x1650], R7 ;  /* 0x0016500701007387 */ /* 0x000ff60000100800 */
[----:B------:R-:W-:Y:S01]  /*5a250*/  @!UPT UIADD3 URZ, URZ, URZ, URZ ;  /* 0x0000003f3f3ff290 */ /* 0x000fe2000fffe03f */
[----:B------:R-:W-:Y:S01]  /*5a260*/  STL.64 [R1+0x800], R8 ;  /* 0x0008000801007387 */ /* 0x000fe20000100a00 */
[----:B------:R0:W-:Y:S02]  /*5a270*/  STL.64 [R1+0x808], R10 ;  /* 0x0008080a01007387 */ /* 0x0001e40000100a00 */
[----:B------:R-:W-:Y:S02]  /*5a280*/  STL [R1+0x1780], R24 ;  /* 0x0017801801007387 */ /* 0x000fe40000100800 */
[----:B------:R-:W-:Y:S01]  /*5a290*/  STL [R1+0x1658], R29 ;  /* 0x0016581d01007387 */ /* 0x000fe20000100800 */
[----:B------:R2:W-:Y:S01]  /*5a2a0*/  STL [R1+0x1690], R23 ;  /* 0x0016901701007387 */ /* 0x0005e20000100800 */
[----:B------:R-:W-:Y:S02]  /*5a2b0*/  STL.64 [R1+0x1688], R20 ;  /* 0x0016881401007387 */ /* 0x000fe40000100a00 */
[----:B------:R-:W-:Y:S02]  /*5a2c0*/  STL [R1+0x165c], R28 ;  /* 0x00165c1c01007387 */ /* 0x000fe40000100800 */
[----:B---3--:R-:W-:Y:S01]  /*5a2d0*/  STL.64 [R1+0x1610], R18 ;  /* 0x0016101201007387 */ /* 0x008fe20000100a00 */
[----:B------:R-:W-:Y:S04]  /*5a2e0*/  STL.64 [R1+0x1608], R16 ;  /* 0x0016081001007387 */ /* 0x000fe80000100a00 */
[----:B0-----:R-:W3:Y:S01]  /*5a2f0*/  LDL.LU R10, [R1+0x178] ;  /* 0x00017800010a7983 */ /* 0x001ee20000300800 */
[----:B------:R-:W3:Y:S02]  /*5a300*/  LDL.LU R11, [R1+0x17c] ;  /* 0x00017c00010b7983 */ /* 0x000ee40000300800 */
[----:B--2---:R-:W2:Y:S02]  /*5a310*/  LDL.LU R23, [R1+0xb04] ;  /* 0x000b040001177983 */ /* 0x004ea40000300800 */
[----:B--2---:R-:W-:Y:S01]  /*5a320*/  STL [R1+0x1728], R23 ;  /* 0x0017281701007387 */ /* 0x004fe20000100800 */
[----:B------:R-:W2:Y:S03]  /*5a330*/  LDL.LU R29, [R1+0xaf0] ;  /* 0x000af000011d7983 */ /* 0x000ea60000300800 */
[----:B--2---:R-:W-:Y:S01]  /*5a340*/  STL [R1+0x1750], R29 ;  /* 0x0017501d01007387 */ /* 0x004fe20000100800 */
[----:B------:R-:W2:Y:S03]  /*5a350*/  LDL.LU R7, [R1+0xae8] ;  /* 0x000ae80001077983 */ /* 0x000ea60000300800 */
[----:B--2---:R-:W-:Y:S01]  /*5a360*/  STL [R1+0x1754], R7 ;  /* 0x0017540701007387 */ /* 0x004fe20000100800 */
[----:B------:R-:W2:Y:S03]  /*5a370*/  LDL.LU R6, [R1+0xad4] ;  /* 0x000ad40001067983 */ /* 0x000ea60000300800 */
[----:B--2---:R-:W-:Y:S01]  /*5a380*/  STL [R1+0x1758], R6 ;  /* 0x0017580601007387 */ /* 0x004fe20000100800 */
[----:B------:R-:W2:Y:S02]  /*5a390*/  LDL.LU R8, [R1+0xac4] ;  /* 0x000ac40001087983 */ /* 0x000ea40000300800 */
[----:B------:R-:W4:Y:S02]  /*5a3a0*/  LDL.LU R13, [R1+0xab4] ;  /* 0x000ab400010d7983 */ /* 0x000f240000300800 */
[----:B------:R0:W-:Y:S01]  /*5a3b0*/  STL.64 [R1+0x1710], R14 ;  /* 0x0017100e01007387 */ /* 0x0001e20000100a00 */
[----:B-1----:R-:W-:Y:S01]  /*5a3c0*/  F2FP.BF16.PACK_AB R27, R12, R16 ;  /* 0x000000100c1b723e */ /* 0x002fe200000010ff */
[----:B----4-:R1:W-:Y:S01]  /*5a3d0*/  STL.64 [R1+0x1708], R12 ;  /* 0x0017080c01007387 */ /* 0x0103e20000100a00 */
[----:B0-----:R-:W4:Y:S02]  /*5a3e0*/  LDL.LU R14, [R1+0x188] ;  /* 0x00018800010e7983 */ /* 0x001f240000300800 */
[----:B------:R-:W4:Y:S02]  /*5a3f0*/  LDL.LU R15, [R1+0x18c] ;  /* 0x00018c00010f7983 */ /* 0x000f240000300800 */
[----:B------:R-:W5:Y:S01]  /*5a400*/  LDL.LU R23, [R1+0xaf8] ;  /* 0x000af80001177983 */ /* 0x000f620000300800 */
[----:B-1----:R-:W2:Y:S01]  /*5a410*/  LDL.LU R12, [R1+0xb14] ;  /* 0x000b1400010c7983 */ /* 0x002ea20000300800 */
[----:B------:R-:W2:Y:S02]  /*5a420*/  LDL.LU R13, [R1+0xb00] ;  /* 0x000b0000010d7983 */ /* 0x000ea40000300800 */
[----:B------:R-:W-:Y:S01]  /*5a430*/  FADD R2, R22, R4 ;  /* 0x0000000416027221 */ /* 0x000fe20000000000 */
[----:B----4-:R0:W-:Y:S04]  /*5a440*/  STL.64 [R1+0x1738], R14 ;  /* 0x0017380e01007387 */ /* 0x0101e80000100a00 */
[----:B--2---:R1:W-:Y:S01]  /*5a450*/  STL.64 [R1+0x1730], R12 ;  /* 0x0017300c01007387 */ /* 0x0043e20000100a00 */
[----:B0-----:R-:W2:Y:S02]  /*5a460*/  LDL.LU R14, [R1+0x198] ;  /* 0x00019800010e7983 */ /* 0x001ea40000300800 */
[----:B------:R-:W2:Y:S02]  /*5a470*/  LDL.LU R15, [R1+0x19c] ;  /* 0x00019c00010f7983 */ /* 0x000ea40000300800 */
[----:B------:R-:W4:Y:S01]  /*5a480*/  LDL.LU R4, [R1+0xb1c] ;  /* 0x000b1c0001047983 */ /* 0x000f220000300800 */
[----:B------:R-:W3:Y:S01]  /*5a490*/  LDL.LU R6, [R1+0xb08] ;  /* 0x000b080001067983 */ /* 0x000ee20000300800 */
[----:B------:R-:W3:Y:S02]  /*5a4a0*/  LDL.LU R7, [R1+0xaf4] ;  /* 0x000af40001077983 */ /* 0x000ee40000300800 */
[----:B------:R-:W3:Y:S01]  /*5a4b0*/  LDL.LU R29, [R1+0xb20] ;  /* 0x000b2000011d7983 */ /* 0x000ee20000300800 */
[----:B-1----:R-:W3:Y:S01]  /*5a4c0*/  LDL.LU R12, [R1+0xb10] ;  /* 0x000b1000010c7983 */ /* 0x002ee20000300800 */
[----:B------:R-:W3:Y:S01]  /*5a4d0*/  LDL.LU R13, [R1+0xafc] ;  /* 0x000afc00010d7983 */ /* 0x000ee20000300800 */
[----:B------:R-:W-:-:S02]  /*5a4e0*/  F2FP.BF16.PACK_AB R26, R21, R28 ;  /* 0x0000001c151a723e */ /* 0x000fc400000010ff */
[----:B------:R-:W-:Y:S01]  /*5a4f0*/  F2FP.BF16.PACK_AB R25, R17, R20 ;  /* 0x000000141119723e */ /* 0x000fe200000010ff */
[----:B--2---:R0:W-:Y:S04]  /*5a500*/  STL.64 [R1+0x1768], R14 ;  /* 0x0017680e01007387 */ /* 0x0041e80000100a00 */
[----:B---3--:R1:W-:Y:S01]  /*5a510*/  STL.64 [R1+0x1760], R12 ;  /* 0x0017600c01007387 */ /* 0x0083e20000100a00 */
[----:B0-----:R-:W2:Y:S02]  /*5a520*/  LDL.LU R14, [R1+0x1a8] ;  /* 0x0001a800010e7983 */ /* 0x001ea40000300800 */
[----:B------:R-:W2:Y:S02]  /*5a530*/  LDL.LU R15, [R1+0x1ac] ;  /* 0x0001ac00010f7983 */ /* 0x000ea40000300800 */
[----:B------:R-:W3:Y:S01]  /*5a540*/  LDL.LU R3, [R1+0xb38] ;  /* 0x000b380001037983 */ /* 0x000ee20000300800 */
[----:B------:R-:W2:Y:S01]  /*5a550*/  LDL.LU R5, [R1+0xb60] ;  /* 0x000b600001057983 */ /* 0x000ea20000300800 */
[----:B------:R-:W2:Y:S03]  /*5a560*/  LDL.LU R24, [R1+0xb58] ;  /* 0x000b580001187983 */ /* 0x000ea60000300800 */
[----:B-1----:R-:W2:Y:S01]  /*5a570*/  LDL.LU R12, [R1+0xb44] ;  /* 0x000b4400010c7983 */ /* 0x002ea20000300800 */
[----:B------:R-:W2:Y:S02]  /*5a580*/  LDL.LU R13, [R1+0xb30] ;  /* 0x000b3000010d7983 */ /* 0x000ea40000300800 */
[----:B------:R-:W2:Y:S02]  /*5a590*/  LDL.LU R28, [R1+0xaec] ;  /* 0x000aec00011c7983 */ /* 0x000ea40000300800 */
[----:B------:R-:W2:Y:S01]  /*5a5a0*/  LDL.LU R20, [R1+0xb28] ;  /* 0x000b280001147983 */ /* 0x000ea20000300800 */
[----:B------:R-:W2:Y:S01]  /*5a5b0*/  LDL.LU R21, [R1+0xb18] ;  /* 0x000b180001157983 */ /* 0x000ea20000300800 */
[----:B------:R-:W2:Y:S02]  /*5a5c0*/  LDL.LU R9, [R1+0xae4] ;  /* 0x000ae40001097983 */ /* 0x000ea40000300800 */
        /* <DEDUP_REMOVED lines=12> */
[----:B---3--:R-:W-:Y:S01]  /*5a690*/  FADD R0, R3, R0 ;  /* 0x0000000003007221 */ /* 0x008fe20000000000 */
[----:B--2---:R-:W-:Y:S01]  /*5a6a0*/  STL.64 [R1+0x1778], R10 ;  /* 0x0017780a01007387 */ /* 0x004fe20000100a00 */
[----:B------:R0:W-:Y:S03]  /*5a6b0*/  STL.64 [R1+0x1770], R8 ;  /* 0x0017700801007387 */ /* 0x0001e60000100a00 */
        /* <DEDUP_REMOVED lines=10> */
[----:B--2---:R-:W-:-:S02]  /*5a760*/  FADD R3, R5, R3 ;  /* 0x0000000305037221 */ /* 0x004fc40000000000 */
[----:B------:R-:W2:Y:S02]  /*5a770*/  LDL.LU R5, [R1+0x1784] ;  /* 0x0017840001057983 */ /* 0x000ea40000300800 */
[----:B--2---:R-:W-:Y:S02]  /*5a780*/  FADD R5, R24, R5 ;  /* 0x0000000518057221 */ /* 0x004fe40000000000 */
[----:B------:R-:W2:Y:S01]  /*5a790*/  LDL.LU R24, [R1+0x1780] ;  /* 0x0017800001187983 */ /* 0x000ea20000300800 */
[----:B------:R-:W-:Y:S02]  /*5a7a0*/  FADD R2, R12, R2 ;  /* 0x000000020c027221 */ /* 0x000fe40000000000 */
[----:B------:R-:W-:Y:S02]  /*5a7b0*/  FADD R0, R13, R0 ;  /* 0x000000000d007221 */ /* 0x000fe40000000000 */
[----:B----4-:R-:W-:Y:S01]  /*5a7c0*/  FADD R4, R4, R3 ;  /* 0x0000000304047221 */ /* 0x010fe20000000000 */
[----:B--2---:R-:W-:Y:S01]  /*5a7d0*/  HMMA.16816.F32.BF16 R12, R24, R14, R8 ;  /* 0x0000000e180c723c */ /* 0x004fe20000041808 */
[----:B------:R-:W2:Y:S01]  /*5a7e0*/  LDL.LU.64 R10, [R1+0x1778] ;  /* 0x00177800010a7983 */ /* 0x000ea20000300a00 */
[----:B------:R-:W2:Y:S11]  /*5a7f0*/  LDL.LU.64 R8, [R1+0x1770] ;  /* 0x0017700001087983 */ /* 0x000eb60000300a00 */
[----:B------:R-:W-:Y:S10]  /*5a800*/  @!UPT UIADD3 URZ, URZ, URZ, URZ ;  /* 0x0000003f3f3ff290 */ /* 0x000ff4000fffe03f */
[----:B------:R-:W-:Y:S01]  /*5a810*/  STL.64 [R1+0x450], R12 ;  /* 0x0004500c01007387 */ /* 0x000fe20000100a00 */
[----:B------:R0:W-:Y:S03]  /*5a820*/  STL.64 [R1+0x458], R14 ;  /* 0x0004580e01007387 */ /* 0x0001e60000100a00 */
[----:B0-----:R-:W2:Y:S01]  /*5a830*/  LDL.LU.64 R14, [R1+0x1768] ;  /* 0x00176800010e7983 */ /* 0x001ea20000300a00 */
[----:B------:R-:W4:Y:S02]  /*5a840*/  LDL.LU.64 R12, [R1+0x1760] ;  /* 0x00176000010c7983 */ /* 0x000f240000300a00 */
[----:B------:R-:W2:Y:S02]  /*5a850*/  LDL.LU R3, [R1+0xb0c] ;  /* 0x000b0c0001037983 */ /* 0x000ea40000300800 */
[----:B------:R-:W-:Y:S02]  /*5a860*/  FADD R2, R6, R2 ;  /* 0x0000000206027221 */ /* 0x000fe40000000000 */
[----:B------:R-:W-:-:S02]  /*5a870*/  FADD R0, R7, R0 ;  /* 0x0000000007007221 */ /* 0x000fc40000000000 */
[----:B------:R-:W-:Y:S02]  /*5a880*/  FADD R4, R29, R4 ;  /* 0x000000041d047221 */ /* 0x000fe40000000000 */
[----:B--2---:R-:W-:Y:S02]  /*5a890*/  FADD R3, R3, R5 ;  /* 0x0000000503037221 */ /* 0x004fe40000000000 */
[----:B----4-:R-:W-:Y:S01]  /*5a8a0*/  FADD R2, R13, R2 ;  /* 0x000000020d027221 */ /* 0x010fe20000000000 */
[----:B------:R-:W2:Y:S01]  /*5a8b0*/  LDL.LU R5, [R1+0xb24] ;  /* 0x000b240001057983 */ /* 0x000ea20000300800 */
[----:B------:R-:W4:Y:S02]  /*5a8c0*/  LDL.LU R6, [R1+0x1758] ;  /* 0x0017580001067983 */ /* 0x000f240000300800 */
[----:B------:R-:W-:Y:S02]  /*5a8d0*/  FADD R3, R12, R3 ;  /* 0x000000030c037221 */ /* 0x000fe40000000000 */
[----:B------:R-:W2:Y:S01]  /*5a8e0*/  LDL.LU R7, [R1+0x1754] ;  /* 0x0017540001077983 */ /* 0x000ea20000300800 */
[----:B------:R-:W-:Y:S01]  /*5a8f0*/  HMMA.16816.F32.BF16 R12, R24, R14, R8 ;  /* 0x0000000e180c723c */ /* 0x000fe20000041808 */
[----:B------:R-:W2:Y:S01]  /*5a900*/  LDL.LU R29, [R1+0x1750] ;  /* 0x00175000011d7983 */ /* 0x000ea20000300800 */
[----:B------:R-:W2:Y:S02]  /*5a910*/  LDL.LU.64 R10, [R1+0x1748] ;  /* 0x00174800010a7983 */ /* 0x000ea40000300a00 */
[----:B------:R-:W2:Y:S11]  /*5a920*/  LDL.LU.64 R8, [R1+0x1740] ;  /* 0x0017400001087983 */ /* 0x000eb60000300a00 */
[----:B------:R-:W-:Y:S08]  /*5a930*/  @!UPT UIADD3 URZ, URZ, URZ, URZ ;  /* 0x0000003f3f3ff290 */ /* 0x000ff0000fffe03f */
[----:B------:R-:W-:Y:S01]  /*5a940*/  STL.64 [R1+0x440], R12 ;  /* 0x0004400c01007387 */ /* 0x000fe20000100a00 */
[----:B------:R0:W-:Y:S03]  /*5a950*/  STL.64 [R1+0x448], R14 ;  /* 0x0004480e01007387 */ /* 0x0001e60000100a00 */
[----:B0-----:R-:W2:Y:S01]  /*5a960*/  LDL.LU.64 R14, [R1+0x1738] ;  /* 0x00173800010e7983 */ /* 0x001ea20000300a00 */
[----:B------:R-:W2:Y:S02]  /*5a970*/  LDL.LU.64 R12, [R1+0x1730] ;  /* 0x00173000010c7983 */ /* 0x000ea40000300a00 */
[----:B-----5:R-:W-:Y:S02]  /*5a980*/  FADD R0, R23, R0 ;  /* 0x0000000017007221 */ /* 0x020fe40000000000 */
[----:B------:R-:W5:Y:S01]  /*5a990*/  LDL.LU R23, [R1+0x1728] ;  /* 0x0017280001177983 */ /* 0x000f620000300800 */
[----:B--2---:R-:W-:-:S02]  /*5a9a0*/  FADD R3, R12, R3 ;  /* 0x000000030c037221 */ /* 0x004fc40000000000 */
[----:B------:R-:W-:Y:S02]  /*5a9b0*/  FADD R2, R13, R2 ;  /* 0x000000020d027221 */ /* 0x000fe40000000000 */
[----:B------:R-:W-:Y:S01]  /*5a9c0*/  HMMA.16816.F32.BF16 R12, R24, R14, R8 ;  /* 0x0000000e180c723c */ /* 0x000fe20000041808 */
[----:B------:R-:W3:Y:S01]  /*5a9d0*/  LDL.LU.64 R10, [R1+0x1720] ;  /* 0x00172000010a7983 */ /* 0x000ee20000300a00 */
[----:B------:R-:W2:Y:S02]  /*5a9e0*/  LDL.LU.64 R8, [R1+0x1718] ;  /* 0x0017180001087983 */ /* 0x000ea40000300a00 */
[----:B------:R-:W-:-:S04]  /*5a9f0*/  FADD R4, R5, R4 ;  /* 0x0000000405047221 */ /* 0x000fc80000000000 */
[----:B------:R-:W-:Y:S02]  /*5aa00*/  FADD R4, R20, R4 ;  /* 0x0000000414047221 */ /* 0x000fe40000000000 */
[----:B-----5:R-:W-:Y:S02]  /*5aa10*/  FADD R2, R23, R2 ;  /* 0x0000000217027221 */ /* 0x020fe40000000000 */
[----:B------:R-:W-:-:S11]  /*5aa20*/  FADD R4, R7, R4 ;  /* 0x0000000407047221 */ /* 0x000fd60000000000 */
[----:B------:R-:W-:Y:S01]  /*5aa30*/  STL.64 [R1+0x430], R12 ;  /* 0x0004300c01007387 */ /* 0x000fe20000100a00 */
[----:B------:R0:W-:Y:S03]  /*5aa40*/  STL.64 [R1+0x438], R14 ;  /* 0x0004380e01007387 */ /* 0x0001e60000100a00 */
[----:B0-----:R-:W5:Y:S01]  /*5aa50*/  LDL.LU.64 R14, [R1+0x1710] ;  /* 0x00171000010e7983 */ /* 0x001f620000300a00 */
[----:B------:R-:W4:Y:S02]  /*5aa60*/  LDL.LU.64 R12, [R1+0x1708] ;  /* 0x00170800010c7983 */ /* 0x000f240000300a00 */
[----:B--2---:R-:W-:Y:S02]  /*5aa70*/  FADD R2, R8, R2 ;  /* 0x0000000208027221 */ /* 0x004fe40000000000 */
[----:B------:R-:W-:Y:S02]  /*5aa80*/  FADD R4, R9, R4 ;  /* 0x0000000409047221 */ /* 0x000fe40000000000 */
[----:B---3--:R-:W-:Y:S01]  /*5aa90*/  HMMA.16816.F32.BF16 R8, R24, R10, R16 ;  /* 0x0000000a1808723c */ /* 0x008fe20000041810 */
[----:B------:R-:W2:Y:S11]  /*5aaa0*/  LDL.LU R18, [R1+0x138] ;  /* 0x0001380001127983 */ /* 0x000eb60000300800 */
[----:B------:R-:W-:Y:S11]  /*5aab0*/  @!UPT UIADD3 URZ, URZ, URZ, URZ ;  /* 0x0000003f3f3ff290 */ /* 0x000ff6000fffe03f */
[----:B------:R-:W-:Y:S01]  /*5aac0*/  STL.64 [R1+0x420], R8 ;  /* 0x0004200801007387 */ /* 0x000fe20000100a00 */
[----:B------:R-:W-:Y:S02]  /*5aad0*/  STL.64 [R1+0x428], R10 ;  /* 0x0004280a01007387 */ /* 0x000fe40000100a00 */
[----:B------:R-:W2:Y:S02]  /*5aae0*/  LDL.LU R19, [R1+0x13c] ;  /* 0x00013c0001137983 */ /* 0x000ea40000300800 */
[----:B------:R-:W3:Y:S01]  /*5aaf0*/  LDL.LU R16, [R1+0x9ac] ;  /* 0x0009ac0001107983 */ /* 0x000ee20000300800 */
[----:B------:R-:W3:Y:S04]  /*5ab00*/  LDL.LU R17, [R1+0x998] ;  /* 0x0009980001117983 */ /* 0x000ee80000300800 */
[----:B--2---:R0:W-:Y:S01]  /*5ab10*/  STL.64 [R1+0x16a0], R18 ;  /* 0x0016a01201007387 */ /* 0x0041e20000100a00 */
[----:B---3--:R1:W-:Y:S03]  /*5ab20*/  STL.64 [R1+0x1698], R16 ;  /* 0x0016981001007387 */ /* 0x0083e60000100a00 */
[----:B0-----:R-:W2:Y:S01]  /*5ab30*/  LDL.LU R18, [R1+0x148] ;  /* 0x0001480001127983 */ /* 0x001ea20000300800 */
[----:B------:R-:W2:Y:S02]  /*5ab40*/  LDL.LU R19, [R1+0x14c] ;  /* 0x00014c0001137983 */ /* 0x000ea40000300800 */
[----:B-1----:R-:W3:Y:S02]  /*5ab50*/  LDL.LU R16, [R1+0x9c8] ;  /* 0x0009c80001107983 */ /* 0x002ee40000300800 */
[----:B------:R-:W3:Y:S01]  /*5ab60*/  LDL.LU R17, [R1+0x9b8] ;  /* 0x0009b80001117983 */ /* 0x000ee20000300800 */
[----:B--2---:R0:W-:Y:S01]  /*5ab70*/  STL.64 [R1+0x16c0], R18 ;  /* 0x0016c01201007387 */ /* 0x0041e20000100a00 */
[----:B---3--:R1:W-:Y:S03]  /*5ab80*/  STL.64 [R1+0x16b8], R16 ;  /* 0x0016b81001007387 */ /* 0x0083e60000100a00 */
[----:B0-----:R-:W2:Y:S01]  /*5ab90*/  LDL.LU R18, [R1+0x158] ;  /* 0x0001580001127983 */ /* 0x001ea20000300800 */
[----:B------:R-:W2:Y:S02]  /*5aba0*/  LDL.LU R19, [R1+0x15c] ;  /* 0x00015c0001137983 */ /* 0x000ea40000300800 */
[----:B------:R-:W3:Y:S02]  /*5abb0*/  LDL.LU R11, [R1+0xab0] ;  /* 0x000ab000010b7983 */ /* 0x000ee40000300800 */
[----:B-1----:R-:W3:Y:S01]  /*5abc0*/  LDL.LU R16, [R1+0x9b0] ;  /* 0x0009b00001107983 */ /* 0x002ee20000300800 */
[----:B------:R-:W3:Y:S01]  /*5abd0*/  LDL.LU R17, [R1+0x9a4] ;  /* 0x0009a40001117983 */ /* 0x000ee20000300800 */
[----:B------:R-:W-:-:S02]  /*5abe0*/  FADD R0, R28, R0 ;  /* 0x000000001c007221 */ /* 0x000fc40000000000 */
[----:B------:R-:W-:Y:S02]  /*5abf0*/  FADD R3, R21, R3 ;  /* 0x0000000315037221 */ /* 0x000fe40000000000 */
[----:B------:R-:W-:Y:S02]  /*5ac00*/  FADD R0, R29, R0 ;  /* 0x000000001d007221 */ /* 0x000fe40000000000 */
[----:B----4-:R-:W-:Y:S02]  /*5ac10*/  FADD R3, R6, R3 ;  /* 0x0000000306037221 */ /* 0x010fe40000000000 */
[----:B------:R-:W-:Y:S01]  /*5ac20*/  FADD R0, R13, R0 ;  /* 0x000000000d007221 */ /* 0x000fe20000000000 */
[----:B--2---:R0:W-:Y:S01]  /*5ac30*/  STL.64 [R1+0x16e8], R18 ;  /* 0x0016e81201007387 */ /* 0x0041e20000100a00 */
[----:B---3--:R1:W-:Y:S03]  /*5ac40*/  STL.64 [R1+0x16e0], R16 ;  /* 0x0016e01001007387 */ /* 0x0083e60000100a00 */
[----:B0-----:R-:W2:Y:S01]  /*5ac50*/  LDL.LU R18, [R1+0x168] ;  /* 0x0001680001127983 */ /* 0x001ea20000300800 */
[----:B------:R-:W2:Y:S02]  /*5ac60*/  LDL.LU R19, [R1+0x16c] ;  /* 0x00016c0001137983 */ /* 0x000ea40000300800 */
[----:B------:R-:W3:Y:S02]  /*5ac70*/  LDL.LU R10, [R1+0xac8] ;  /* 0x000ac800010a7983 */ /* 0x000ee40000300800 */
[----:B-1----:R-:W4:Y:S01]  /*5ac80*/  LDL.LU R16, [R1+0xab8] ;  /* 0x000ab80001107983 */ /* 0x002f220000300800 */
        /* <DEDUP_REMOVED lines=9> */
[----:B-----5:R-:W-:Y:S03]  /*5ad20*/  STL.64 [R1+0x16b0], R14 ;  /* 0x0016b00e01007387 */ /* 0x020fe60000100a00 */
[----:B--2---:R0:W-:Y:S04]  /*5ad30*/  STL.64 [R1+0x16a8], R12 ;  /* 0x0016a80c01007387 */ /* 0x0041e80000100a00 */
        /* <DEDUP_REMOVED lines=10> */
[----:B------:R-:W-:-:S02]  /*5ade0*/  FADD R3, R22, R3 ;  /* 0x0000000316037221 */ /* 0x000fc40000000000 */
[----:B---3--:R-:W-:Y:S02]  /*5adf0*/  FADD R2, R10, R2 ;  /* 0x000000020a027221 */ /* 0x008fe40000000000 */
[----:B----4-:R-:W-:Y:S02]  /*5ae00*/  FADD R0, R16, R0 ;  /* 0x0000000010007221 */ /* 0x010fe40000000000 */
[----:B------:R-:W-:Y:S02]  /*5ae10*/  FADD R9, R9, R4 ;  /* 0x0000000409097221 */ /* 0x000fe40000000000 */
[----:B------:R-:W-:Y:S02]  /*5ae20*/  FADD R8, R8, R3 ;  /* 0x0000000308087221 */ /* 0x000fe40000000000 */
[----:B------:R-:W-:Y:S02]  /*5ae30*/  FADD R5, R5, R2 ;  /* 0x0000000205057221 */ /* 0x000fe40000000000 */
[----:B------:R-:W-:Y:S01]  /*5ae40*/  FADD R4, R17, R0 ;  /* 0x0000000011047221 */ /* 0x000fe20000000000 */
[----:B-----5:R-:W-:Y:S01]  /*5ae50*/  STL.64 [R1+0x16f8], R14 ;  /* 0x0016f80e01007387 */ /* 0x020fe20000100a00 */
        /* <DEDUP_REMOVED lines=9> */
[----:B------:R-:W4:Y:S01]  /*5aef0*/  LDL.LU R10, [R1+0x1700] ;  /* 0x00170000010a7983 */ /* 0x000f220000300800 */
[----:B------:R-:W5:Y:S02]  /*5af00*/  LDL.LU R3, [R1+0xadc] ;  /* 0x000adc0001037983 */ /* 0x000f640000300800 */
[----:B------:R-:W3:Y:S02]  /*5af10*/  LDL.LU R2, [R1+0xad8] ;  /* 0x000ad80001027983 */ /* 0x000ee40000300800 */
[----:B------:R-:W4:Y:S01]  /*5af20*/  LDL.LU R0, [R1+0xabc] ;  /* 0x000abc0001007983 */ /* 0x000f220000300800 */
[----:B--2---:R-:W-:Y:S01]  /*5af30*/  HMMA.16816.F32.BF16 R16, R24, R18, R12 ;  /* 0x000000121810723c */ /* 0x004fe2000004180c */
[----:B------:R-:W2:Y:S01]  /*5af40*/  LDL.LU.64 R14, [R1+0x16f8] ;  /* 0x0016f800010e7983 */ /* 0x000ea20000300a00 */
[----:B------:R-:W2:Y:S02]  /*5af50*/  LDL.LU.64 R12, [R1+0x16f0] ;  /* 0x0016f000010c7983 */ /* 0x000ea40000300a00 */
[----:B-----5:R-:W-:-:S02]  /*5af60*/  FADD R3, R3, R9 ;  /* 0x0000000903037221 */ /* 0x020fc40000000000 */
[----:B---3--:R-:W-:Y:S02]  /*5af70*/  FADD R2, R2, R8 ;  /* 0x0000000802027221 */ /* 0x008fe40000000000 */
[----:B----4-:R-:W-:Y:S11]  /*5af80*/  FADD R0, R0, R5 ;  /* 0x0000000500007221 */ /* 0x010ff60000000000 */
[----:B------:R-:W-:Y:S04]  /*5af90*/  @!UPT UIADD3 URZ, URZ, URZ, URZ ;  /* 0x0000003f3f3ff290 */ /* 0x000fe8000fffe03f */
[----:B------:R-:W-:Y:S01]  /*5afa0*/  STL.64 [R1+0x410], R16 ;  /* 0x0004101001007387 */ /* 0x000fe20000100a00 */
[----:B------:R0:W-:Y:S03]  /*5afb0*/  STL.64 [R1+0x418], R18 ;  /* 0x0004181201007387 */ /* 0x0001e60000100a00 */
[----:B0-----:R-:W2:Y:S01]  /*5afc0*/  LDL.LU.64 R18, [R1+0x16e8] ;  /* 0x0016e80001127983 */ /* 0x001ea20000300a00 */
[----:B------:R-:W3:Y:S02]  /*5afd0*/  LDL.LU.64 R16, [R1+0x16e0] ;  /* 0x0016e00001107983 */ /* 0x000ee40000300a00 */
[----:B------:R-:W4:Y:S02]  /*5afe0*/  LDL.LU R9, [R1+0x994] ;  /* 0x0009940001097983 */ /* 0x000f240000300800 */
[----:B------:R-:W5:Y:S01]  /*5aff0*/  LDL.LU R8, [R1+0x9a8] ;  /* 0x0009a80001087983 */ /* 0x000f620000300800 */
[----:B------:R-:W2:Y:S01]  /*5b000*/  LDL.LU R5, [R1+0x9bc] ;  /* 0x0009bc0001057983 */ /* 0x000ea20000300800 */
[----:B------:R-:W-:-:S02]  /*5b010*/  FADD R4, R11, R4 ;  /* 0x000000040b047221 */ /* 0x000fc40000000000 */
[----:B------:R-:W4:Y:S02]  /*5b020*/  LDL.LU R11, [R1+0x16d8] ;  /* 0x0016d800010b7983 */ /* 0x000f240000300800 */
[----:B--2---:R-:W-:Y:S02]  /*5b030*/  FADD R5, R5, R3 ;  /* 0x0000000305057221 */ /* 0x004fe40000000000 */
[----:B---3--:R-:W-:Y:S02]  /*5b040*/  FADD R3, R16, R2 ;  /* 0x0000000210037221 */ /* 0x008fe40000000000 */
[----:B------:R-:W-:Y:S02]  /*5b050*/  FADD R2, R17, R0 ;  /* 0x0000000011027221 */ /* 0x000fe40000000000 */
[----:B------:R-:W2:Y:S01]  /*5b060*/  LDL.LU R0, [R1+0x99c] ;  /* 0x00099c0001007983 */ /* 0x000ea20000300800 */
[----:B------:R-:W-:Y:S01]  /*5b070*/  HMMA.16816.F32.BF16 R16, R24, R18, R12 ;  /* 0x000000121810723c */ /* 0x000fe2000004180c */
[----:B------:R-:W3:Y:S02]  /*5b080*/  LDL.LU.64 R14, [R1+0x16d0] ;  /* 0x0016d000010e7983 */ /* 0x000ee40000300a00 */
[----:B------:R-:W3:Y:S11]  /*5b090*/  LDL.LU.64 R12, [R1+0x16c8] ;  /* 0x0016c800010c7983 */ /* 0x000ef60000300a00 */
[----:B------:R-:W-:Y:S09]  /*5b0a0*/  @!UPT UIADD3 URZ, URZ, URZ, URZ ;  /* 0x0000003f3f3ff290 */ /* 0x000ff2000fffe03f */
[----:B------:R-:W-:Y:S01]  /*5b0b0*/  STL.64 [R1+0x790], R16 ;  /* 0x0007901001007387 */ /* 0x000fe20000100a00 */
[----:B------:R0:W-:Y:S03]  /*5b0c0*/  STL.64 [R1+0x798], R18 ;  /* 0x0007981201007387 */ /* 0x0001e60000100a00 */
[----:B0-----:R-:W3:Y:S01]  /*5b0d0*/  LDL.LU.64 R18, [R1+0x16c0] ;  /* 0x0016c00001127983 */ /* 0x001ee20000300a00 */
[----:B------:R-:W3:Y:S02]  /*5b0e0*/  LDL.LU.64 R16, [R1+0x16b8] ;  /* 0x0016b80001107983 */ /* 0x000ee40000300a00 */
[----:B--2---:R-:W-:Y:S02]  /*5b0f0*/  FADD R0, R0, R4 ;  /* 0x0000000400007221 */ /* 0x004fe40000000000 */
[----:B------:R-:W2:Y:S02]  /*5b100*/  LDL.LU R4, [R1+0x9c4] ;  /* 0x0009c40001047983 */ /* 0x000ea40000300800 */
[----:B--2---:R-:W-:-:S02]  /*5b110*/  FADD R4, R4, R5 ;  /* 0x0000000504047221 */ /* 0x004fc40000000000 */
[----:B------:R-:W2:Y:S02]  /*5b120*/  LDL.LU R5, [R1+0x9b4] ;  /* 0x0009b40001057983 */ /* 0x000ea40000300800 */
[----:B---3--:R-:W-:Y:S02]  /*5b130*/  FADD R4, R16, R4 ;  /* 0x0000000410047221 */ /* 0x008fe40000000000 */
[----:B--2---:R-:W-:-:S04]  /*5b140*/  FADD R3, R5, R3 ;  /* 0x0000000305037221 */ /* 0x004fc80000000000 */
[----:B------:R-:W-:Y:S02]  /*5b150*/  FADD R5, R17, R3 ;  /* 0x0000000311057221 */ /* 0x000fe40000000000 */
[----:B------:R-:W-:Y:S01]  /*5b160*/  HMMA.16816.F32.BF16 R16, R24, R18, R12 ;  /* 0x000000121810723c */ /* 0x000fe2000004180c */
[----:B------:R-:W2:Y:S01]  /*5b170*/  LDL.LU.64 R14, [R1+0x16b0] ;  /* 0x0016b000010e7983 */ /* 0x000ea20000300a00 */
[----:B------:R-:W3:Y:S11]  /*5b180*/  LDL.LU.64 R12, [R1+0x16a8] ;  /* 0x0016a800010c7983 */ /* 0x000ef60000300a00 */
[----:B------:R-:W-:Y:S10]  /*5b190*/  @!UPT UIADD3 URZ, URZ, URZ, URZ ;  /* 0x0000003f3f3ff290 */ /* 0x000ff4000fffe03f */
[----:B------:R-:W-:Y:S01]  /*5b1a0*/  STL.64 [R1+0x780], R16 ;  /* 0x0007801001007387 */ /* 0x000fe20000100a00 */
[----:B------:R0:W-:Y:S03]  /*5b1b0*/  STL.64 [R1+0x788], R18 ;  /* 0x0007881201007387 */ /* 0x0001e60000100a00 */
[----:B0-----:R-:W2:Y:S01]  /*5b1c0*/  LDL.LU.64 R18, [R1+0x16a0] ;  /* 0x0016a00001127983 */ /* 0x001ea20000300a00 */
[----:B------:R-:W2:Y:S02]  /*5b1d0*/  LDL.LU.64 R16, [R1+0x1698] ;  /* 0x0016980001107983 */ /* 0x000ea40000300a00 */
[----:B-----5:R-:W-:Y:S02]  /*5b1e0*/  FADD R2, R8, R2 ;  /* 0x0000000208027221 */ /* 0x020fe40000000000 */
[----:B----4-:R-:W-:Y:S02]  /*5b1f0*/  FADD R0, R9, R0 ;  /* 0x0000000009007221 */ /* 0x010fe40000000000 */
[----:B--2---:R-:W-:-:S02]  /*5b200*/  FADD R2, R16, R2 ;  /* 0x0000000210027221 */ /* 0x004fc40000000000 */
[----:B------:R-:W-:Y:S02]  /*5b210*/  FADD R0, R17, R0 ;  /* 0x0000000011007221 */ /* 0x000fe40000000000 */
[----:B------:R-:W-:Y:S01]  /*5b220*/  HMMA.16816.F32.BF16 R16, R24, R18, R20 ;  /* 0x000000121810723c */ /* 0x000fe20000041814 */
[----:B------:R-:W2:Y:S01]  /*5b230*/  LDL.LU R23, [R1+0x1690] ;  /* 0x0016900001177983 */ /* 0x000ea20000300800 */
[----:B------:R-:W4:Y:S02]  /*5b240*/  LDL.LU.64 R20, [R1+0x1688] ;  /* 0x0016880001147983 */ /* 0x000f240000300a00 */
[----:B------:R-:W2:Y:S02]  /*5b250*/  LDL.LU R22, [R1+0x698] ;  /* 0x0006980001167983 */ /* 0x000ea40000300800 */
[----:B--2---:R0:W-:Y:S11]  /*5b260*/  STL.64 [R1+0x1638], R22 ;  /* 0x0016381601007387 */ /* 0x0041f60000100a00 */
[----:B------:R-:W-:Y:S06]  /*5b270*/  @!UPT UIADD3 URZ, URZ, URZ, URZ ;  /* 0x0000003f3f3ff290 */ /* 0x000fec000fffe03f */
[----:B------:R-:W-:Y:S02]  /*5b280*/  STL.64 [R1+0x770], R16 ;  /* 0x0007701001007387 */ /* 0x000fe40000100a00 */
[----:B------:R1:W-:Y:S02]  /*5b290*/  STL.64 [R1+0x778], R18 ;  /* 0x0007781201007387 */ /* 0x0003e40000100a00 */
[----:B----4-:R-:W-:Y:S01]  /*5b2a0*/  STL.64 [R1+0x1630], R20 ;  /* 0x0016301401007387 */ /* 0x010fe20000100a00 */
[----:B0-----:R-:W2:Y:S01]  /*5b2b0*/  LDL.LU R22, [R1+0x118] ;  /* 0x0001180001167983 */ /* 0x001ea20000300800 */
[----:B------:R-:W-:-:S04]  /*5b2c0*/  FADD R3, R28, R4 ;  /* 0x000000041c037221 */ /* 0x000fc80000000000 */
[----:B---3--:R-:W-:Y:S02]  /*5b2d0*/  FADD R4, R13, R3 ;  /* 0x000000030d047221 */ /* 0x008fe40000000000 */
[----:B------:R-:W-:Y:S02]  /*5b2e0*/  FADD R5, R29, R5 ;  /* 0x000000051d057221 */ /* 0x000fe40000000000 */
[----:B------:R-:W-:Y:S02]  /*5b2f0*/  FADD R0, R6, R0 ;  /* 0x0000000006007221 */ /* 0x000fe40000000000 */
[----:B------:R-:W-:Y:S01]  /*5b300*/  FADD R2, R7, R2 ;  /* 0x0000000207027221 */ /* 0x000fe20000000000 */
[----:B--2---:R0:W-:Y:S01]  /*5b310*/  STL [R1+0x1660], R22 ;  /* 0x0016601601007387 */ /* 0x0041e20000100800 */
[----:B------:R-:W2:Y:S02]  /*5b320*/  LDL.LU R23, [R1+0x11c] ;  /* 0x00011c0001177983 */ /* 0x000ea40000300800 */
[----:B------:R-:W3:Y:S02]  /*5b330*/  LDL.LU R3, [R1+0x96c] ;  /* 0x00096c0001037983 */ /* 0x000ee40000300800 */
[----:B-1----:R-:W4:Y:S01]  /*5b340*/  LDL.LU R18, [R1+0x6ac] ;  /* 0x0006ac0001127983 */ /* 0x002f220000300800 */
[----:B------:R-:W5:Y:S01]  /*5b350*/  LDL.LU R19, [R1+0x69c] ;  /* 0x00069c0001137983 */ /* 0x000f620000300800 */
[----:B------:R-:W2:Y:S02]  /*5b360*/  LDL.LU R8, [R1+0x978] ;  /* 0x0009780001087983 */ /* 0x000ea40000300800 */
[----:B------:R-:W2:Y:S02]  /*5b370*/  LDL.LU R9, [R1+0x960] ;  /* 0x0009600001097983 */ /* 0x000ea40000300800 */
[----:B------:R-:W2:Y:S01]  /*5b380*/  LDL.LU R16, [R1+0x6a4] ;  /* 0x0006a40001107983 */ /* 0x000ea20000300800 */
[----:B------:R-:W2:Y:S01]  /*5b390*/  LDL.LU R17, [R1+0x690] ;  /* 0x0006900001117983 */ /* 0x000ea20000300800 */
[----:B0-----:R-:W2:Y:S02]  /*5b3a0*/  LDL.LU R22, [R1+0x974] ;  /* 0x0009740001167983 */ /* 0x001ea40000300800 */
[----:B------:R-:W3:Y:S01]  /*5b3b0*/  LDL.LU R28, [R1+0x964] ;  /* 0x00096400011c7983 */ /* 0x000ee20000300800 */
[----:B------:R-:W3:Y:S04]  /*5b3c0*/  LDL.LU R29, [R1+0x6a8] ;  /* 0x0006a800011d7983 */ /* 0x000ee80000300800 */
[----:B------:R-:W3:Y:S01]  /*5b3d0*/  LDL.LU R6, [R1+0x694] ;  /* 0x0006940001067983 */ /* 0x000ee20000300800 */
[----:B------:R-:W3:Y:S02]  /*5b3e0*/  LDL.LU R7, [R1+0x970] ;  /* 0x0009700001077983 */ /* 0x000ee40000300800 */
[----:B------:R-:W3:Y:S02]  /*5b3f0*/  LDL.LU R20, [R1+0x968] ;  /* 0x0009680001147983 */ /* 0x000ee40000300800 */
[----:B------:R-:W3:Y:S01]  /*5b400*/  LDL.LU R21, [R1+0x6a0] ;  /* 0x0006a00001157983 */ /* 0x000ee20000300800 */
[----:B--2---:R0:W-:Y:S04]  /*5b410*/  STL.64 [R1+0x1670], R22 ;  /* 0x0016701601007387 */ /* 0x0041e80000100a00 */
[----:B---3--:R-:W-:Y:S04]  /*5b420*/  STL.64 [R1+0x1668], R20 ;  /* 0x0016681401007387 */ /* 0x008fe80000100a00 */
[----:B0-----:R-:W2:Y:S01]  /*5b430*/  LDL.LU R22, [R1+0x128] ;  /* 0x0001280001167983 */ /* 0x001ea20000300800 */
[----:B------:R-:W2:Y:S02]  /*5b440*/  LDL.LU R23, [R1+0x12c] ;  /* 0x00012c0001177983 */ /* 0x000ea40000300800 */
[----:B------:R-:W3:Y:S02]  /*5b450*/  LDL.LU R13, [R1+0x34] ;  /* 0x00003400010d7983 */ /* 0x000ee40000300800 */
[----:B------:R-:W-:Y:S01]  /*5b460*/  STL.64 [R1+0x1648], R14 ;  /* 0x0016480e01007387 */ /* 0x000fe20000100a00 */
[----:B---3--:R0:W-:Y:S04]  /*5b470*/  STL.64 [R1+0x1640], R12 ;  /* 0x0016400c01007387 */ /* 0x0081e80000100a00 */
        /* <DEDUP_REMOVED lines=8> */
[----:B------:R-:W2:Y:S02]  /*5b500*/  LDL.LU R14, [R1+0x2d8] ;  /* 0x0002d800010e7983 */ /* 0x000ea40000300800 */
[----:B------:R-:W2:Y:S02]  /*5b510*/  LDL.LU R15, [R1+0x2dc] ;  /* 0x0002dc00010f7983 */ /* 0x000ea40000300800 */
[----:B----4-:R-:W-:-:S02]  /*5b520*/  FADD R2, R18, R2 ;  /* 0x0000000212027221 */ /* 0x010fc40000000000 */
[----:B-----5:R-:W-:Y:S01]  /*5b530*/  FADD R0, R19, R0 ;  /* 0x0000000013007221 */ /* 0x020fe20000000000 */
[----:B------:R-:W3:Y:S01]  /*5b540*/  LDL.LU R18, [R1+0x108] ;  /* 0x0001080001127983 */ /* 0x000ee20000300800 */
[----:B------:R-:W-:Y:S02]  /*5b550*/  FADD R3, R3, R5 ;  /* 0x0000000503037221 */ /* 0x000fe40000000000 */
[----:B------:R-:W3:Y:S02]  /*5b560*/  LDL.LU R19, [R1+0x10c] ;  /* 0x00010c0001137983 */ /* 0x000ee40000300800 */
[----:B------:R-:W-:Y:S01]  /*5b570*/  FADD R4, R8, R4 ;  /* 0x0000000408047221 */ /* 0x000fe20000000000 */
[----:B------:R-:W4:Y:S01]  /*5b580*/  LDL.LU R5, [R1+0x14] ;  /* 0x0000140001057983 */ /* 0x000f220000300800 */
[----:B------:R-:W5:Y:S02]  /*5b590*/  LDL.LU R8, [R1+0x24] ;  /* 0x0000240001087983 */ /* 0x000f640000300800 */
[----:B------:R-:W-:-:S02]  /*5b5a0*/  FADD R2, R16, R2 ;  /* 0x0000000210027221 */ /* 0x000fc40000000000 */
[----:B------:R-:W-:Y:S01]  /*5b5b0*/  FADD R0, R17, R0 ;  /* 0x0000000011007221 */ /* 0x000fe20000000000 */
[----:B------:R-:W3:Y:S01]  /*5b5c0*/  LDL.LU R16, [R1+0x40] ;  /* 0x0000400001107983 */ /* 0x000ee20000300800 */
[----:B------:R-:W3:Y:S02]  /*5b5d0*/  LDL.LU R17, [R1+0x20] ;  /* 0x0000200001117983 */ /* 0x000ee40000300800 */
[----:B------:R-:W-:Y:S01]  /*5b5e0*/  FADD R3, R9, R3 ;  /* 0x0000000309037221 */ /* 0x000fe20000000000 */
[----:B--2---:R-:W-:Y:S01]  /*5b5f0*/  HMMA.16816.F32.BF16 R20, R24, R22, R12 ;  /* 0x000000161814723c */ /* 0x004fe2000004180c */
[----:B------:R-:W2:Y:S01]  /*5b600*/  LDL.LU.64 R14, [R1+0x1680] ;  /* 0x00168000010e7983 */ /* 0x000ea20000300a00 */
[----:B------:R-:W2:Y:S11]  /*5b610*/  LDL.LU.64 R12, [R1+0x1678] ;  /* 0x00167800010c7983 */ /* 0x000eb60000300a00 */
[----:B------:R-:W-:Y:S10]  /*5b620*/  @!UPT UIADD3 URZ, URZ, URZ, URZ ;  /* 0x0000003f3f3ff290 */ /* 0x000ff4000fffe03f */
[----:B------:R-:W-:Y:S01]  /*5b630*/  STL.64 [R1+0x760], R20 ;  /* 0x0007601401007387 */ /* 0x000fe20000100a00 */
[----:B------:R0:W-:Y:S03]  /*5b640*/  STL.64 [R1+0x768], R22 ;  /* 0x0007681601007387 */ /* 0x0001e60000100a00 */
[----:B0-----:R-:W2:Y:S01]  /*5b650*/  LDL.LU.64 R22, [R1+0x1670] ;  /* 0x0016700001167983 */ /* 0x001ea20000300a00 */
[----:B------:R-:W2:Y:S02]  /*5b660*/  LDL.LU.64 R20, [R1+0x1668] ;  /* 0x0016680001147983 */ /* 0x000ea40000300a00 */
[----:B------:R-:W5:Y:S02]  /*5b670*/  LDL.LU R9, [R1+0x50] ;  /* 0x0000500001097983 */ /* 0x000f640000300800 */
[----:B------:R-:W-:Y:S01]  /*5b680*/  STL.64 [R1+0x1620], R10 ;  /* 0x0016200a01007387 */ /* 0x000fe20000100a00 */
[----:B-----5:R0:W-:Y:S01]  /*5b690*/  STL.64 [R1+0x1618], R8 ;  /* 0x0016180801007387 */ /* 0x0201e20000100a00 */
[----:B--2---:R-:W-:-:S03]  /*5b6a0*/  FADD R4, R22, R4 ;  /* 0x0000000416047221 */ /* 0x004fc60000000000 */
[----:B0-----:R-:W2:Y:S01]  /*5b6b0*/  LDL.LU R8, [R1+0x2b0] ;  /* 0x0002b00001087983 */ /* 0x001ea20000300800 */
[----:B------:R-:W2:Y:S02]  /*5b6c0*/  LDL.LU R9, [R1+0x2b4] ;  /* 0x0002b40001097983 */ /* 0x000ea40000300800 */
[----:B------:R-:W2:Y:S02]  /*5b6d0*/  LDL.LU R10, [R1+0x2b8] ;  /* 0x0002b800010a7983 */ /* 0x000ea40000300800 */
[----:B------:R-:W2:Y:S01]  /*5b6e0*/  LDL.LU R11, [R1+0x2bc] ;  /* 0x0002bc00010b7983 */ /* 0x000ea20000300800 */
[----:B------:R-:W5:Y:S01]  /*5b6f0*/  LDL.LU R22, [R1+0x1660] ;  /* 0x0016600001167983 */ /* 0x000f620000300800 */
[----:B------:R-:W-:Y:S02]  /*5b700*/  FADD R3, R28, R3 ;  /* 0x000000031c037221 */ /* 0x000fe40000000000 */
[----:B------:R-:W-:Y:S02]  /*5b710*/  FADD R2, R29, R2 ;  /* 0x000000021d027221 */ /* 0x000fe40000000000 */
[----:B------:R-:W2:Y:S01]  /*5b720*/  LDL.LU R28, [R1+0x165c] ;  /* 0x00165c00011c7983 */ /* 0x000ea20000300800 */
[----:B------:R-:W2:Y:S01]  /*5b730*/  LDL.LU R29, [R1+0x1658] ;  /* 0x00165800011d7983 */ /* 0x000ea20000300800 */
[----:B------:R-:W-:-:S02]  /*5b740*/  FADD R3, R20, R3 ;  /* 0x0000000314037221 */ /* 0x000fc40000000000 */
[----:B------:R-:W-:Y:S02]  /*5b750*/  FADD R2, R21, R2 ;  /* 0x0000000215027221 */ /* 0x000fe40000000000 */
[----:B------:R-:W-:Y:S02]  /*5b760*/  FADD R0, R6, R0 ;  /* 0x0000000006007221 */ /* 0x000fe40000000000 */
[----:B------:R-:W-:Y:S01]  /*5b770*/  FADD R4, R7, R4 ;  /* 0x0000000407047221 */ /* 0x000fe20000000000 */
[----:B------:R-:W2:Y:S01]  /*5b780*/  LDL.LU R6, [R1+0x1654] ;  /* 0x0016540001067983 */ /* 0x000ea20000300800 */
[----:B------:R-:W2:Y:S01]  /*5b790*/  LDL.LU R7, [R1+0x1650] ;  /* 0x0016500001077983 */ /* 0x000ea20000300800 */
[----:B-----5:R-:W-:Y:S02]  /*5b7a0*/  HMMA.16816.F32.BF16 R20, R24, R22, R12 ;  /* 0x000000161814723c */ /* 0x020fe4000004180c */
[----:B------:R-:W5:Y:S01]  /*5b7b0*/  LDL.LU.64 R14, [R1+0x1648] ;  /* 0x00164800010e7983 */ /* 0x000f620000300a00 */
[----:B------:R-:W2:Y:S11]  /*5b7c0*/  LDL.LU.64 R12, [R1+0x1640] ;  /* 0x00164000010c7983 */ /* 0x000eb60000300a00 */
[----:B------:R-:W-:Y:S09]  /*5b7d0*/  @!UPT UIADD3 URZ, URZ, URZ, URZ ;  /* 0x0000003f3f3ff290 */ /* 0x000ff2000fffe03f */
[----:B------:R-:W-:Y:S01]  /*5b7e0*/  STL.64 [R1+0x750], R20 ;  /* 0x0007501401007387 */ /* 0x000fe20000100a00 */
[----:B------:R0:W-:Y:S03]  /*5b7f0*/  STL.64 [R1+0x758], R22 ;  /* 0x0007581601007387 */ /* 0x0001e60000100a00 */
[----:B0-----:R-:W3:Y:S01]  /*5b800*/  LDL.LU.64 R22, [R1+0x1638] ;  /* 0x0016380001167983 */ /* 0x001ee20000300a00 */
[----:B------:R-:W4:Y:S02]  /*5b810*/  LDL.LU.64 R20, [R1+0x1630] ;  /* 0x0016300001147983 */ /* 0x000f240000300a00 */
[----:B--2---:R-:W-:Y:S02]  /*5b820*/  FADD R4, R13, R4 ;  /* 0x000000040d047221 */ /* 0x004fe40000000000 */
[----:B---3--:R-:W-:Y:S02]  /*5b830*/  FADD R0, R22, R0 ;  /* 0x0000000016007221 */ /* 0x008fe40000000000 */
[----:B------:R-:W2:Y:S01]  /*5b840*/  LDL.LU R22, [R1+0x162c] ;  /* 0x00162c0001167983 */ /* 0x000ea20000300800 */
[----:B------:R-:W3:Y:S02]  /*5b850*/  LDL.LU R13, [R1+0x30] ;  /* 0x00003000010d7983 */ /* 0x000ee40000300800 */
[----:B----4-:R-:W-:-:S02]  /*5b860*/  FADD R3, R5, R3 ;  /* 0x0000000305037221 */ /* 0x010fc40000000000 */
[----:B------:R-:W-:Y:S02]  /*5b870*/  FADD R5, R16, R4 ;  /* 0x0000000410057221 */ /* 0x000fe40000000000 */
[----:B------:R-:W-:Y:S02]  /*5b880*/  FADD R4, R17, R3 ;  /* 0x0000000311047221 */ /* 0x000fe40000000000 */
[----:B------:R-:W-:Y:S01]  /*5b890*/  HMMA.16816.F32.BF16 R16, R24, R18, R8 ;  /* 0x000000121810723c */ /* 0x000fe20000041808 */
[----:B-----5:R-:W-:Y:S01]  /*5b8a0*/  STL.64 [R1+0x15f8], R14 ;  /* 0x0015f80e01007387 */ /* 0x020fe20000100a00 */
[----:B------:R-:W-:Y:S02]  /*5b8b0*/  FADD R2, R23, R2 ;  /* 0x0000000217027221 */ /* 0x000fe40000000000 */
[----:B------:R-:W-:Y:S01]  /*5b8c0*/  FADD R0, R20, R0 ;  /* 0x0000000014007221 */ /* 0x000fe20000000000 */
[----:B---3--:R0:W-:Y:S04]  /*5b8d0*/  STL.64 [R1+0x15f0], R12 ;  /* 0x0015f00c01007387 */ /* 0x0081e80000100a00 */
[----:B0-----:R-:W3:Y:S01]  /*5b8e0*/  LDL.LU R12, [R1+0x2a0] ;  /* 0x0002a000010c7983 */ /* 0x001ee20000300800 */
[----:B------:R-:W3:Y:S02]  /*5b8f0*/  LDL.LU R13, [R1+0x2a4] ;  /* 0x0002a400010d7983 */ /* 0x000ee40000300800 */
[----:B------:R-:W3:Y:S02]  /*5b900*/  LDL.LU R14, [R1+0x2a8] ;  /* 0x0002a800010e7983 */ /* 0x000ee40000300800 */
[----:B------:R-:W3:Y:S01]  /*5b910*/  LDL.LU R15, [R1+0x2ac] ;  /* 0x0002ac00010f7983 */ /* 0x000ee20000300800 */
[----:B------:R-:W2:Y:S01]  /*5b920*/  LDL.LU R23, [R1+0x1628] ;  /* 0x0016280001177983 */ /* 0x000ea20000300800 */
[----:B------:R-:W4:Y:S02]  /*5b930*/  LDL.LU R20, [R1+0x44] ;  /* 0x0000440001147983 */ /* 0x000f240000300800 */
[----:B------:R-:W5:Y:S02]  /*5b940*/  LDL.LU.64 R10, [R1+0x1620] ;  /* 0x00162000010a7983 */ /* 0x000f640000300a00 */
[----:B------:R-:W2:Y:S03]  /*5b950*/  LDL.LU.64 R8, [R1+0x1618] ;  /* 0x0016180001087983 */ /* 0x000ea60000300a00 */
[----:B------:R-:W-:Y:S01]  /*5b960*/  STL.64 [R1+0x740], R16 ;  /* 0x0007401001007387 */ /* 0x000fe20000100a00 */
[----:B------:R0:W-:Y:S03]  /*5b970*/  STL.64 [R1+0x748], R18 ;  /* 0x0007481201007387 */ /* 0x0001e60000100a00 */
[----:B0-----:R-:W3:Y:S01]  /*5b980*/  LDL.LU.64 R18, [R1+0x1610] ;  /* 0x0016100001127983 */ /* 0x001ee20000300a00 */
[----:B------:R-:W-:-:S02]  /*5b990*/  FADD R2, R29, R2 ;  /* 0x000000021d027221 */ /* 0x000fc40000000000 */
[----:B------:R-:W4:Y:S02]  /*5b9a0*/  LDL.LU.64 R16, [R1+0x1608] ;  /* 0x0016080001107983 */ /* 0x000f240000300a00 */
[----:B------:R-:W4:Y:S02]  /*5b9b0*/  LDL.LU R29, [R1+0x1604] ;  /* 0x00160400011d7983 */ /* 0x000f240000300800 */
[----:B--2---:R-:W-:Y:S02]  /*5b9c0*/  FADD R8, R8, R4 ;  /* 0x0000000408087221 */ /* 0x004fe40000000000 */
[----:B------:R-:W-:Y:S02]  /*5b9d0*/  FADD R4, R28, R2 ;  /* 0x000000021c047221 */ /* 0x000fe40000000000 */
[----:B------:R-:W2:Y:S04]  /*5b9e0*/  LDL.LU R28, [R1+0x1600] ;  /* 0x00160000011c7983 */ /* 0x000ea80000300800 */
[----:B---3--:R0:W-:Y:S04]  /*5b9f0*/  STL.64 [R1+0x14e0], R18 ;  /* 0x0014e01201007387 */ /* 0x0081e80000100a00 */
[----:B0-----:R-:W3:Y:S01]  /*5ba00*/  LDL.LU R18, [R1+0x38] ;  /* 0x0000380001127983 */ /* 0x001ee20000300800 */
[----:B------:R-:W3:Y:S02]  /*5ba10*/  LDL.LU R19, [R1+0x3c] ;  /* 0x00003c0001137983 */ /* 0x000ee40000300800 */
[----:B----4-:R-:W-:-:S02]  /*5ba20*/  FADD R0, R17, R0 ;  /* 0x0000000011007221 */ /* 0x010fc40000000000 */
[----:B------:R-:W-:Y:S02]  /*5ba30*/  FADD R3, R20, R5 ;  /* 0x0000000514037221 */ /* 0x000fe40000000000 */
[----:B------:R-:W-:Y:S01]  /*5ba40*/  FADD R5, R16, R0 ;  /* 0x0000000010057221 */ /* 0x000fe20000000000 */
[----:B---3--:R0:W-:Y:S01]  /*5ba50*/  STL.64 [R1+0x14f0], R18 ;  /* 0x0014f01201007387 */ /* 0x0081e20000100a00 */
[----:B------:R-:W3:Y:S02]  /*5ba60*/  LDL.LU R16, [R1+0x1f0] ;  /* 0x0001f00001107983 */ /* 0x000ee40000300800 */
[----:B------:R-:W3:Y:S01]  /*5ba70*/  LDL.LU R17, [R1+0x1f4] ;  /* 0x0001f40001117983 */ /* 0x000ee20000300800 */
[----:B0-----:R-:W4:Y:S01]  /*5ba80*/  LDL.LU R18, [R1+0x1f8] ;  /* 0x0001f80001127983 */ /* 0x001f220000300800 */
[----:B------:R-:W4:Y:S03]  /*5ba90*/  LDL.LU R19, [R1+0x1fc] ;  /* 0x0001fc0001137983 */ /* 0x000f260000300800 */
[----:B----4-:R0:W-:Y:S01]  /*5baa0*/  STL.64 [R1+0x1500], R18 ;  /* 0x0015001201007387 */ /* 0x0101e20000100a00 */
[----:B---3--:R-:W-:Y:S03]  /*5bab0*/  STL.64 [R1+0x14f8], R16 ;  /* 0x0014f81001007387 */ /* 0x008fe60000100a00 */
[----:B0-----:R-:W3:Y:S01]  /*5bac0*/  LDL.LU R18, [R1+0x58] ;  /* 0x0000580001127983 */ /* 0x001ee20000300800 */
[----:B------:R-:W3:Y:S03]  /*5bad0*/  LDL.LU R19, [R1+0x5c] ;  /* 0x00005c0001137983 */ /* 0x000ee60000300800 */
[----:B---3--:R0:W-:Y:S04]  /*5bae0*/  STL.64 [R1+0x1518], R18 ;  /* 0x0015181201007387 */ /* 0x0081e80000100a00 */
[----:B0-----:R-:W3:Y:S01]  /*5baf0*/  LDL.LU R18, [R1+0xf8] ;  /* 0x0000f80001127983 */ /* 0x001ee20000300800 */
[----:B------:R-:W3:Y:S02]  /*5bb00*/  LDL.LU R19, [R1+0xfc] ;  /* 0x0000fc0001137983 */ /* 0x000ee40000300800 */
[----:B---3--:R-:W-:Y:S01]  /*5bb10*/  HMMA.16816.F32.BF16 R16, R24, R18, R12 ;  /* 0x000000121810723c */ /* 0x008fe2000004180c */
[----:B------:R-:W3:Y:S01]  /*5bb20*/  LDL.LU.64 R14, [R1+0x15f8] ;  /* 0x0015f800010e7983 */ /* 0x000ee20000300a00 */
[----:B------:R-:W4:Y:S11]  /*5bb30*/  LDL.LU.64 R12, [R1+0x15f0] ;  /* 0x0015f000010c7983 */ /* 0x000f360000300a00 */
[----:B------:R-:W-:Y:S10]  /*5bb40*/  @!UPT UIADD3 URZ, URZ, URZ, URZ ;  /* 0x0000003f3f3ff290 */ /* 0x000ff4000fffe03f */
[----:B------:R-:W-:Y:S01]  /*5bb50*/  STL.64 [R1+0x720], R16 ;  /* 0x0007201001007387 */ /* 0x000fe20000100a00 */
[----:B------:R0:W-:Y:S03]  /*5bb60*/  STL.64 [R1+0x728], R18 ;  /* 0x0007281201007387 */ /* 0x0001e60000100a00 */
[----:B0-----:R-:W2:Y:S01]  /*5bb70*/  LDL.LU R18, [R1+0x68] ;  /* 0x0000680001127983 */ /* 0x001ea20000300800 */
[----:B------:R-:W2:Y:S03]  /*5bb80*/  LDL.LU R19, [R1+0x6c] ;  /* 0x00006c0001137983 */ /* 0x000ea60000300800 */
[----:B--2---:R0:W-:Y:S04]  /*5bb90*/  STL.64 [R1+0x1530], R18 ;  /* 0x0015301201007387 */ /* 0x0041e80000100a00 */
[----:B0-----:R-:W2:Y:S01]  /*5bba0*/  LDL.LU R18, [R1+0x78] ;  /* 0x0000780001127983 */ /* 0x001ea20000300800 */
[----:B------:R-:W2:Y:S02]  /*5bbb0*/  LDL.LU R19, [R1+0x7c] ;  /* 0x00007c0001137983 */ /* 0x000ea40000300800 */
[----:B------:R-:W-:-:S02]  /*5bbc0*/  FADD R0, R9, R3 ;  /* 0x0000000309007221 */ /* 0x000fc40000000000 */
[----:B------:R-:W-:Y:S01]  /*5bbd0*/  FADD R3, R21, R4 ;  /* 0x0000000415037221 */ /* 0x000fe20000000000 */
[----:B--2---:R-:W-:Y:S01]  /*5bbe0*/  STL.64 [R1+0x1548], R18 ;  /* 0x0015481201007387 */ /* 0x004fe20000100a00 */
[----:B------:R0:W-:Y:S02]  /*5bbf0*/  STL.64 [R1+0x14e8], R22 ;  /* 0x0014e81601007387 */ /* 0x0001e40000100a00 */
[----:B------:R-:W2:Y:S02]  /*5bc00*/  LDL.LU R20, [R1+0x1e0] ;  /* 0x0001e00001147983 */ /* 0x000ea40000300800 */
[----:B------:R-:W2:Y:S01]  /*5bc10*/  LDL.LU R21, [R1+0x1e4] ;  /* 0x0001e40001157983 */ /* 0x000ea20000300800 */
[----:B0-----:R-:W2:Y:S01]  /*5bc20*/  LDL.LU R22, [R1+0x1e8] ;  /* 0x0001e80001167983 */ /* 0x001ea20000300800 */
[----:B------:R-:W2:Y:S02]  /*5bc30*/  LDL.LU R23, [R1+0x1ec] ;  /* 0x0001ec0001177983 */ /* 0x000ea40000300800 */
[----:B------:R-:W2:Y:S02]  /*5bc40*/  LDL.LU R18, [R1+0x88] ;  /* 0x0000880001127983 */ /* 0x000ea40000300800 */
[----:B------:R-:W2:Y:S02]  /*5bc50*/  LDL.LU R19, [R1+0x8c] ;  /* 0x00008c0001137983 */ /* 0x000ea40000300800 */
        /* <DEDUP_REMOVED lines=8> */
[----:B------:R-:W2:Y:S03]  /*5bce0*/  LDL.LU R19, [R1+0x9c] ;  /* 0x00009c0001137983 */ /* 0x000ea60000300800 */
        /* <DEDUP_REMOVED lines=18> */
[----:B--2---:R0:W-:Y:S04]  /*5be10*/  STL.64 [R1+0x15a8], R18 ;  /* 0x0015a81201007387 */ /* 0x0041e80000100a00 */
[----:B0-----:R-:W2:Y:S01]  /*5be20*/  LDL.LU R18, [R1+0xc8] ;  /* 0x0000c80001127983 */ /* 0x001ea20000300800 */
        /* <DEDUP_REMOVED lines=12> */
[----:B------:R-:W2:Y:S02]  /*5bef0*/  LDL.LU R19, [R1+0xec] ;  /* 0x0000ec0001137983 */ /* 0x000ea40000300800 */
[----:B------:R-:W-:Y:S02]  /*5bf00*/  STL.64 [R1+0x1570], R22 ;  /* 0x0015701601007387 */ /* 0x000fe40000100a00 */
        /* <DEDUP_REMOVED lines=35> */
[----:B--2---:R-:W-:Y:S01]  /*5c140*/  HMMA.16816.F32.BF16 R16, R24, R18, R20 ;  /* 0x000000121810723c */ /* 0x004fe20000041814 */
[----:B------:R-:W2:Y:S01]  /*5c150*/  LDL.LU.64 R22, [R1+0x15e8] ;  /* 0x0015e80001167983 */ /* 0x000ea20000300a00 */
[----:B------:R-:W2:Y:S11]  /*5c160*/  LDL.LU.64 R20, [R1+0x15e0] ;  /* 0x0015e00001147983 */ /* 0x000eb60000300a00 */
[----:B------:R-:W-:Y:S10]  /*5c170*/  @!UPT UIADD3 URZ, URZ, URZ, URZ ;  /* 0x0000003f3f3ff290 */ /* 0x000ff4000fffe03f */
[----:B------:R-:W-:Y:S01]  /*5c180*/  STL.64 [R1+0x710], R16 ;  /* 0x0007101001007387 */ /* 0x000fe20000100a00 */
[----:B------:R0:W-:Y:S03]  /*5c190*/  STL.64 [R1+0x718], R18 ;  /* 0x0007181201007387 */ /* 0x0001e60000100a00 */
[----:B0-----:R-:W2:Y:S01]  /*5c1a0*/  LDL.LU.64 R18, [R1+0x15d8] ;  /* 0x0015d80001127983 */ /* 0x001ea20000300a00 */
[----:B----4-:R-:W-:Y:S02]  /*5c1b0*/  FADD R2, R13, R8 ;  /* 0x000000080d027221 */ /* 0x010fe40000000000 */
[----:B------:R-:W-:-:S03]  /*5c1c0*/  FADD R5, R12, R5 ;  /* 0x000000050c057221 */ /* 0x000fc60000000000 */
[----:B------:R-:W-:Y:S04]  /*5c1d0*/  SHFL.BFLY PT, R9, R2, 0x2, 0x1f ;  /* 0x0c401f0002097f89 */ /* 0x000fe800000e0000 */
[----:B------:R-:W0:Y:S01]  /*5c1e0*/  SHFL.BFLY PT, R8, R5, 0x2, 0x1f ;  /* 0x0c401f0005087f89 */ /* 0x000e2200000e0000 */
[----:B-----5:R1:W-:Y:S03]  /*5c1f0*/  STL.64 [R1+0x14c0], R10 ;  /* 0x0014c00a01007387 */ /* 0x0203e60000100a00 */
[----:B0-----:R-:W-:Y:S01]  /*5c200*/  STL.64 [R1+0x14b8], R8 ;  /* 0x0014b80801007387 */ /* 0x001fe20000100a00 */
        /* <DEDUP_REMOVED lines=70> */
[----:B------:R0:W-:Y:S03]  /*5c670*/  STL.64 [R1+0x678], R10 ;  /* 0x0006780a01007387 */ /* 0x0001e60000100a00 */
[----:B0-----:R-:W4:Y:S01]  /*5c680*/  LDL.LU R10, [R1+0x28] ;  /* 0x00002800010a7983 */ /* 0x001f220000300800 */
[----:B------:R-:W4:Y:S02]  /*5c690*/  LDL.LU R11, [R1+0x2c] ;  /* 0x00002c00010b7983 */ /* 0x000f240000300800 */
[----:B------:R-:W5:Y:S01]  /*5c6a0*/  LDL R13, [R1+0x980] ;  /* 0x00098000010d7983 */ /* 0x000f620000100800 */
[----:B------:R-:W5:Y:S01]  /*5c6b0*/  SHFL.BFLY PT, R12, R3, 0x2, 0x1f ;  /* 0x0c401f00030c7f89 */ /* 0x000f6200000e0000 */
[----:B---3--:R-:W-:Y:S01]  /*5c6c0*/  STL.64 [R1+0x14d0], R14 ;  /* 0x0014d00e01007387 */ /* 0x008fe20000100a00 */
[C---:B--2---:R-:W-:Y:S02]  /*5c6d0*/  HMMA.16816.F32.BF16 R16, R24.reuse, R18, R20 ;  /* 0x000000121810723c */ /* 0x044fe40000041814 */
[----:B-----5:R0:W-:Y:S04]  /*5c6e0*/  STL.64 [R1+0x14c8], R12 ;  /* 0x0014c80c01007387 */ /* 0x0201e80000100a00 */
[----:B0-----:R-:W4:Y:S01]  /*5c6f0*/  LDL.LU R12, [R1+0x1d0] ;  /* 0x0001d000010c7983 */ /* 0x001f220000300800 */
[----:B------:R-:W4:Y:S02]  /*5c700*/  LDL.LU R13, [R1+0x1d4] ;  /* 0x0001d400010d7983 */ /* 0x000f240000300800 */
[----:B------:R-:W4:Y:S02]  /*5c710*/  LDL.LU R14, [R1+0x1d8] ;  /* 0x0001d800010e7983 */ /* 0x000f240000300800 */
[----:B------:R-:W4:Y:S01]  /*5c720*/  LDL.LU R15, [R1+0x1dc] ;  /* 0x0001dc00010f7983 */ /* 0x000f220000300800 */
[----:B------:R-:W2:Y:S11]  /*5c730*/  LDL.LU.64 R22, [R1+0x14e8] ;  /* 0x0014e80001167983 */ /* 0x000eb60000300a00 */
[----:B------:R-:W-:Y:S02]  /*5c740*/  STL.64 [R1+0x660], R16 ;  /* 0x0006601001007387 */ /* 0x000fe40000100a00 */
[----:B------:R0:W-:Y:S02]  /*5c750*/  STL.64 [R1+0x668], R18 ;  /* 0x0006681201007387 */ /* 0x0001e40000100a00 */
[----:B0-----:R-:W3:Y:S01]  /*5c760*/  LDL.LU.64 R18, [R1+0x14e0] ;  /* 0x0014e00001127983 */ /* 0x001ee20000300a00 */
[----:B------:R-:W5:Y:S03]  /*5c770*/  LDL.LU R17, [R1+0x98c] ;  /* 0x00098c0001117983 */ /* 0x000f660000300800 */
[----:B---3--:R-:W-:Y:S01]  /*5c780*/  STL.64 [R1+0x1478], R18 ;  /* 0x0014781201007387 */ /* 0x008fe20000100a00 */
[----:B-----5:R0:W-:Y:S02]  /*5c790*/  STL [R1+0x1470], R17 ;  /* 0x0014701101007387 */ /* 0x0201e40000100800 */
[----:B------:R-:W3:Y:S01]  /*5c7a0*/  LDL.LU R16, [R1+0x580] ;  /* 0x0005800001107983 */ /* 0x000ee20000300800 */
[----:B0-----:R-:W3:Y:S01]  /*5c7b0*/  LDL.LU R17, [R1+0x584] ;  /* 0x0005840001117983 */ /* 0x001ee20000300800 */
[----:B------:R-:W5:Y:S02]  /*5c7c0*/  LDL.LU R18, [R1+0x588] ;  /* 0x0005880001127983 */ /* 0x000f640000300800 */
[----:B------:R-:W5:Y:S02]  /*5c7d0*/  LDL.LU R19, [R1+0x58c] ;  /* 0x00058c0001137983 */ /* 0x000f640000300800 */
[----:B-----5:R0:W-:Y:S01]  /*5c7e0*/  STL.64 [R1+0x1488], R18 ;  /* 0x0014881201007387 */ /* 0x0201e20000100a00 */
[----:B---3--:R-:W-:Y:S03]  /*5c7f0*/  STL.64 [R1+0x1480], R16 ;  /* 0x0014801001007387 */ /* 0x008fe60000100a00 */
[----:B0-----:R-:W3:Y:S01]  /*5c800*/  LDL.LU R18, [R1+0x8] ;  /* 0x0000080001127983 */ /* 0x001ee20000300800 */
[----:B------:R-:W3:Y:S03]  /*5c810*/  LDL.LU R19, [R1+0xc] ;  /* 0x00000c0001137983 */ /* 0x000ee60000300800 */
[----:B---3--:R0:W-:Y:S02]  /*5c820*/  STL.64 [R1+0x14a0], R18 ;  /* 0x0014a01201007387 */ /* 0x0081e40000100a00 */
[----:B0-----:R-:W-:Y:S01]  /*5c830*/  IMAD.MOV.U32 R18, RZ, RZ, R28 ;  /* 0x000000ffff127224 */ /* 0x001fe200078e001c */
[----:B------:R-:W-:Y:S01]  /*5c840*/  MOV R19, R29 ;  /* 0x0000001d00137202 */ /* 0x000fe20000000f00 */
[----:B------:R-:W3:Y:S01]  /*5c850*/  LDL.LU R28, [R1+0x14dc] ;  /* 0x0014dc00011c7983 */ /* 0x000ee20000300800 */
[----:B------:R-:W5:Y:S02]  /*5c860*/  LDL.LU R29, [R1+0x14d8] ;  /* 0x0014d800011d7983 */ /* 0x000f640000300800 */
[----:B------:R-:W3:Y:S02]  /*5c870*/  LDL R20, [R1+0x984] ;  /* 0x0009840001147983 */ /* 0x000ee40000100800 */
[----:B--2---:R-:W-:Y:S01]  /*5c880*/  STL.64 [R1+0x1498], R22 ;  /* 0x0014981601007387 */ /* 0x004fe20000100a00 */
[----:B----4-:R-:W-:Y:S01]  /*5c890*/  HMMA.16816.F32.BF16 R8, R24, R10, R12 ;  /* 0x0000000a1808723c */ /* 0x010fe2000004180c */
[----:B---3--:R0:W-:Y:S04]  /*5c8a0*/  STL [R1+0x1490], R20 ;  /* 0x0014901401007387 */ /* 0x0081e80000100800 */
[----:B0-----:R-:W2:Y:S01]  /*5c8b0*/  LDL.LU R20, [R1+0x590] ;  /* 0x0005900001147983 */ /* 0x001ea20000300800 */
[----:B------:R-:W2:Y:S02]  /*5c8c0*/  LDL.LU R21, [R1+0x594] ;  /* 0x0005940001157983 */ /* 0x000ea40000300800 */
[----:B------:R-:W3:Y:S02]  /*5c8d0*/  LDL.LU R22, [R1+0x598] ;  /* 0x0005980001167983 */ /* 0x000ee40000300800 */
[----:B------:R-:W3:Y:S01]  /*5c8e0*/  LDL.LU R23, [R1+0x59c] ;  /* 0x00059c0001177983 */ /* 0x000ee20000300800 */
[----:B------:R-:W0:Y:S04]  /*5c8f0*/  SHFL.BFLY PT, R4, R0, 0x2, 0x1f ;  /* 0x0c401f0000047f89 */ /* 0x000e2800000e0000 */
[----:B---3--:R-:W-:Y:S01]  /*5c900*/  STL.64 [R1+0x14b0], R22 ;  /* 0x0014b01601007387 */ /* 0x008fe20000100a00 */
[----:B--2---:R1:W-:Y:S03]  /*5c910*/  STL.64 [R1+0x14a8], R20 ;  /* 0x0014a81401007387 */ /* 0x0043e60000100a00 */
[----:B-1----:R-:W2:Y:S01]  /*5c920*/  LDL.LU R20, [R1+0x5a0] ;  /* 0x0005a00001147983 */ /* 0x002ea20000300800 */
[----:B------:R-:W2:Y:S02]  /*5c930*/  LDL.LU R21, [R1+0x5a4] ;  /* 0x0005a40001157983 */ /* 0x000ea40000300800 */
[----:B------:R-:W2:Y:S02]  /*5c940*/  LDL.LU R22, [R1+0x5a8] ;  /* 0x0005a80001167983 */ /* 0x000ea40000300800 */
[----:B------:R-:W2:Y:S01]  /*5c950*/  LDL.LU R23, [R1+0x5ac] ;  /* 0x0005ac0001177983 */ /* 0x000ea20000300800 */
[----:B------:R-:W3:Y:S01]  /*5c960*/  LDL.LU.64 R14, [R1+0x14d0] ;  /* 0x0014d000010e7983 */ /* 0x000ee20000300a00 */
[----:B------:R-:W4:Y:S02]  /*5c970*/  LDL.LU.64 R12, [R1+0x14c8] ;  /* 0x0014c800010c7983 */ /* 0x000f240000300a00 */
[----:B------:R-:W-:Y:S02]  /*5c980*/  STL.64 [R1+0x650], R8 ;  /* 0x0006500801007387 */ /* 0x000fe40000100a00 */
[----:B------:R1:W-:Y:S02]  /*5c990*/  STL.64 [R1+0x658], R10 ;  /* 0x0006580a01007387 */ /* 0x0003e40000100a00 */
[----:B-1----:R-:W2:Y:S01]  /*5c9a0*/  LDL.LU.64 R10, [R1+0x14c0] ;  /* 0x0014c000010a7983 */ /* 0x002ea20000300a00 */
[----:B------:R-:W2:Y:S02]  /*5c9b0*/  LDL.LU.64 R8, [R1+0x14b8] ;  /* 0x0014b80001087983 */ /* 0x000ea40000300a00 */
[----:B0-----:R-:W-:-:S02]  /*5c9c0*/  FADD R0, R0, R4 ;  /* 0x0000000400007221 */ /* 0x001fc40000000000 */
[----:B------:R-:W-:Y:S02]  /*5c9d0*/  STL.64 [R1+0x1448], R6 ;  /* 0x0014480601007387 */ /* 0x000fe40000100a00 */
[----:B--2---:R-:W-:Y:S02]  /*5c9e0*/  FADD R8, R5, R8 ;  /* 0x0000000805087221 */ /* 0x004fe40000000000 */
[----:B------:R-:W0:Y:S01]  /*5c9f0*/  SHFL.BFLY PT, R5, R0, 0x1, 0x1f ;  /* 0x0c201f0000057f89 */ /* 0x000e2200000e0000 */
[----:B------:R-:W-:Y:S02]  /*5ca00*/  FADD R4, R2, R9 ;  /* 0x0000000902047221 */ /* 0x000fe40000000000 */
[----:B----4-:R-:W-:-:S03]  /*5ca10*/  FADD R9, R3, R12 ;  /* 0x0000000c03097221 */ /* 0x010fc60000000000 */
[----:B------:R-:W1:Y:S04]  /*5ca20*/  SHFL.BFLY PT, R3, R4, 0x1, 0x1f ;  /* 0x0c201f0004037f89 */ /* 0x000e6800000e0000 */
[----:B0-----:R0:W-:Y:S04]  /*5ca30*/  STL.64 [R1+0x1440], R4 ;  /* 0x0014400401007387 */ /* 0x0011e80000100a00 */
        /* <DEDUP_REMOVED lines=17> */
[----:B------:R-:W4:Y:S01]  /*5cb50*/  LDL.LU.64 R22, [R1+0x14b0] ;  /* 0x0014b00001167983 */ /* 0x000f220000300a00 */
[----:B------:R-:W4:Y:S02]  /*5cb60*/  LDL.LU.64 R20, [R1+0x14a8] ;  /* 0x0014a80001147983 */ /* 0x000f240000300a00 */
[----:B------:R-:W-:Y:S02]  /*5cb70*/  STL.64 [R1+0x640], R16 ;  /* 0x0006401001007387 */ /* 0x000fe40000100a00 */
[----:B------:R0:W-:Y:S02]  /*5cb80*/  STL.64 [R1+0x648], R18 ;  /* 0x0006481201007387 */ /* 0x0001e40000100a00 */
[----:B0-----:R-:W4:Y:S02]  /*5cb90*/  LDL.LU.64 R18, [R1+0x14a0] ;  /* 0x0014a00001127983 */ /* 0x001f240000300a00 */
[C---:B----4-:R-:W-:Y:S02]  /*5cba0*/  HMMA.16816.F32.BF16 R16, R24.reuse, R18, R20 ;  /* 0x000000121810723c */ /* 0x050fe40000041814 */
[----:B------:R-:W4:Y:S01]  /*5cbb0*/  LDL.LU.64 R22, [R1+0x1498] ;  /* 0x0014980001167983 */ /* 0x000f220000300a00 */
[----:B------:R-:W2:Y:S11]  /*5cbc0*/  LDL.LU R20, [R1+0x1490] ;  /* 0x0014900001147983 */ /* 0x000eb60000300800 */
        /* <DEDUP_REMOVED lines=10> */
[----:B0-----:R-:W2:Y:S01]  /*5cc70*/  LDL.LU.64 R18, [R1+0x1478] ;  /* 0x0014780001127983 */ /* 0x001ea20000300a00 */
[----:B------:R-:W4:Y:S02]  /*5cc80*/  LDL.LU R17, [R1+0x1470] ;  /* 0x0014700001117983 */ /* 0x000f240000300800 */
[----:B------:R-:W3:Y:S02]  /*5cc90*/  LDL.LU R22, [R1+0xbec] ;  /* 0x000bec0001167983 */ /* 0x000ee40000300800 */
[----:B------:R-:W3:Y:S01]  /*5cca0*/  LDL.LU R23, [R1+0xa74] ;  /* 0x000a740001177983 */ /* 0x000ee20000300800 */
[----:B------:R-:W4:Y:S01]  /*5ccb0*/  LDL.LU R21, [R1+0xc04] ;  /* 0x000c040001157983 */ /* 0x000f220000300800 */
[C---:B--2---:R-:W-:Y:S03]  /*5ccc0*/  HMMA.16816.F32.BF16 R4, R24.reuse, R18, R4 ;  /* 0x000000121804723c */ /* 0x044fe60000041804 */
[----:B---3--:R-:W-:Y:S01]  /*5ccd0*/  STL.64 [R1+0x1438], R22 ;  /* 0x0014381601007387 */ /* 0x008fe20000100a00 */
[----:B----4-:R0:W-:Y:S03]  /*5cce0*/  STL.64 [R1+0x1430], R20 ;  /* 0x0014301401007387 */ /* 0x0101e60000100a00 */
[----:B0-----:R-:W2:Y:S01]  /*5ccf0*/  LDL.LU R20, [R1+0x1b0] ;  /* 0x0001b00001147983 */ /* 0x001ea20000300800 */
[----:B------:R-:W2:Y:S02]  /*5cd00*/  LDL.LU R21, [R1+0x1b4] ;  /* 0x0001b40001157983 */ /* 0x000ea40000300800 */
[----:B------:R-:W2:Y:S02]  /*5cd10*/  LDL.LU R22, [R1+0x1b8] ;  /* 0x0001b80001167983 */ /* 0x000ea40000300800 */
[----:B------:R-:W2:Y:S01]  /*5cd20*/  LDL.LU R23, [R1+0x1bc] ;  /* 0x0001bc0001177983 */ /* 0x000ea20000300800 */
[----:B------:R-:W3:Y:S10]  /*5cd30*/  LDL.LU R16, [R1+0xc08] ;  /* 0x000c080001107983 */ /* 0x000ef40000300800 */
[----:B------:R-:W-:Y:S02]  /*5cd40*/  STL.64 [R1+0x610], R4 ;  /* 0x0006100401007387 */ /* 0x000fe40000100a00 */
[----:B------:R0:W-:Y:S02]  /*5cd50*/  STL.64 [R1+0x618], R6 ;  /* 0x0006180601007387 */ /* 0x0001e40000100a00 */
[----:B0-----:R-:W4:Y:S01]  /*5cd60*/  LDL.LU.64 R6, [R1+0x1468] ;  /* 0x0014680001067983 */ /* 0x001f220000300a00 */
[----:B------:R-:W4:Y:S02]  /*5cd70*/  LDL.LU.64 R4, [R1+0x1460] ;  /* 0x0014600001047983 */ /* 0x000f240000300a00 */
[----:B------:R-:W2:Y:S02]  /*5cd80*/  LDL.LU R18, [R1+0xa78] ;  /* 0x000a780001127983 */ /* 0x000ea40000300800 */
[----:B------:R-:W2:Y:S01]  /*5cd90*/  LDL.LU R19, [R1+0xc00] ;  /* 0x000c000001137983 */ /* 0x000ea20000300800 */
[C---:B----4-:R-:W-:Y:S11]  /*5cda0*/  HMMA.16816.F32.BF16 R4, R24.reuse, R14, R4 ;  /* 0x0000000e1804723c */ /* 0x050ff60000041804 */
[----:B------:R-:W-:Y:S11]  /*5cdb0*/  @!UPT UIADD3 URZ, URZ, URZ, URZ ;  /* 0x0000003f3f3ff290 */ /* 0x000ff6000fffe03f */
[----:B------:R-:W-:Y:S01]  /*5cdc0*/  @!UPT UIADD3 URZ, URZ, URZ, URZ ;  /* 0x0000003f3f3ff290 */ /* 0x000fe2000fffe03f */
[----:B------:R-:W-:Y:S01]  /*5cdd0*/  STL.64 [R1+0x600], R4 ;  /* 0x0006000401007387 */ /* 0x000fe20000100a00 */
[----:B------:R0:W-:Y:S03]  /*5cde0*/  STL.64 [R1+0x608], R6 ;  /* 0x0006080601007387 */ /* 0x0001e60000100a00 */
        /* <DEDUP_REMOVED lines=9> */
[----:B0-----:R-:W2:Y:S01]  /*5ce80*/  LDL.LU.64 R6, [R1+0x1448] ;  /* 0x0014480001067983 */ /* 0x001ea20000300a00 */
[----:B------:R-:W4:Y:S02]  /*5ce90*/  LDL.LU.64 R4, [R1+0x1440] ;  /* 0x0014400001047983 */ /* 0x000f240000300a00 */
[----:B------:R-:W3:Y:S01]  /*5cea0*/  LDL.LU R11, [R1+0x7d4] ;  /* 0x0007d400010b7983 */ /* 0x000ee20000300800 */
[----:B------:R-:W0:Y:S04]  /*5ceb0*/  SHFL.BFLY PT, R2, R9, 0x1, 0x1f ;  /* 0x0c201f0009027f89 */ /* 0x000e2800000e0000 */
[----:B------:R-:W0:Y:S01]  /*5cec0*/  SHFL.BFLY PT, R12, R8, 0x1, 0x1f ;  /* 0x0c201f00080c7f89 */ /* 0x000e2200000e0000 */
[----:B--2---:R-:W-:Y:S03]  /*5ced0*/  HMMA.16816.F32.BF16 R24, R24, R6, R20 ;  /* 0x000000061818723c */ /* 0x004fe60000041814 */
[----:B------:R-:W2:Y:S01]  /*5cee0*/  LDL.LU.64 R22, [R1+0x1438] ;  /* 0x0014380001167983 */ /* 0x000ea20000300a00 */
[----:B------:R-:W5:Y:S02]  /*5cef0*/  LDL.LU.64 R20, [R1+0x1430] ;  /* 0x0014300001147983 */ /* 0x000f640000300a00 */
[----:B------:R-:W5:Y:S01]  /*5cf00*/  LDL.LU R7, [R1+0x7d0] ;  /* 0x0007d00001077983 */ /* 0x000f620000300800 */
[----:B------:R-:W-:Y:S01]  /*5cf10*/  MOV R10, 0x80 ;  /* 0x00000080000a7802 */ /* 0x000fe20000000f00 */
[----:B----4-:R-:W-:-:S02]  /*5cf20*/  FADD R0, R0, R5 ;  /* 0x0000000500007221 */ /* 0x010fc40000000000 */
[----:B-1----:R-:W-:Y:S02]  /*5cf30*/  FADD R3, R4, R3 ;  /* 0x0000000304037221 */ /* 0x002fe40000000000 */
[----:B0-----:R-:W-:Y:S02]  /*5cf40*/  FADD R2, R9, R2 ;  /* 0x0000000209027221 */ /* 0x001fe40000000000 */
[----:B---3--:R-:W-:Y:S02]  /*5cf50*/  IMAD R11, R10, c[0x0][0x1a4], R11 ;  /* 0x000069000a0b7a24 */ /* 0x008fe400078e020b */
[----:B------:R-:W-:Y:S02]  /*5cf60*/  FADD R4, R8, R12 ;  /* 0x0000000c08047221 */ /* 0x000fe40000000000 */
[----:B------:R-:W-:Y:S02]  /*5cf70*/  FFMA R15, R14, R15, R0 ;  /* 0x0000000f0e0f7223 */ /* 0x000fe40000000000 */
[----:B------:R-:W-:-:S02]  /*5cf80*/  FFMA R19, R18, R19, R3 ;  /* 0x0000001312137223 */ /* 0x000fc40000000003 */
[----:B------:R-:W-:Y:S01]  /*5cf90*/  FFMA R16, R17, R16, R4 ;  /* 0x0000001011107223 */ /* 0x000fe20000000004 */
[----:B------:R0:W-:Y:S01]  /*5cfa0*/  STL.64 [R1+0x730], R24 ;  /* 0x0007301801007387 */ /* 0x0001e20000100a00 */
[----:B------:R0:W-:Y:S01]  /*5cfb0*/  STL.64 [R1+0x738], R26 ;  /* 0x0007381a01007387 */ /* 0x0001e20000100a00 */
[----:B--2---:R-:W-:Y:S01]  /*5cfc0*/  IADD3 R22, R22, 0x80, RZ ;  /* 0x0000008016167810 */ /* 0x004fe20007ffe0ff */
[----:B-----5:R-:W-:Y:S02]  /*5cfd0*/  IMAD R7, R10, c[0x0][0x1b4], R7 ;  /* 0x00006d000a077a24 */ /* 0x020fe400078e0207 */
[----:B------:R-:W-:-:S03]  /*5cfe0*/  FFMA R21, R23, R21, R2 ;  /* 0x0000001517157223 */ /* 0x000fc60000000002 */
[----:B------:R0:W-:Y:S01]  /*5cff0*/  STL [R1+0x7d0], R7 ;  /* 0x0007d00701007387 */ /* 0x0001e20000100800 */
[----:B------:R0:W-:Y:S02]  /*5d000*/  STL [R1+0x7d4], R11 ;  /* 0x0007d40b01007387 */ /* 0x0001e40000100800 */
[----:B------:R0:W-:Y:S02]  /*5d010*/  STL [R1+0xbec], R22 ;  /* 0x000bec1601007387 */ /* 0x0001e40000100800 */
[----:B------:R0:W-:Y:S01]  /*5d020*/  STL [R1+0xbfc], R15 ;  /* 0x000bfc0f01007387 */ /* 0x0001e20000100800 */
[----:B------:R0:W-:Y:S01]  /*5d030*/  STL [R1+0xc00], R19 ;  /* 0x000c001301007387 */ /* 0x0001e20000100800 */
[----:B------:R0:W-:Y:S02]  /*5d040*/  STL [R1+0x550], R13 ;  /* 0x0005500d01007387 */ /* 0x0001e40000100800 */
[----:B------:R0:W-:Y:S02]  /*5d050*/  STL [R1+0xc04], R21 ;  /* 0x000c041501007387 */ /* 0x0001e40000100800 */
[----:B------:R0:W-:Y:S01]  /*5d060*/  STL [R1+0xc08], R16 ;  /* 0x000c081001007387 */ /* 0x0001e20000100800 */
[----:B------:R0:W-:Y:S01]  /*5d070*/  STL [R1+0x554], R20 ;  /* 0x0005541401007387 */ /* 0x0001e20000100800 */
[----:B------:R0:W-:Y:S02]  /*5d080*/  STL [R1+0x940], R29 ;  /* 0x0009401d01007387 */ /* 0x0001e40000100800 */
[----:B------:R0:W-:Y:S01]  /*5d090*/  STL [R1+0x944], R28 ;  /* 0x0009441c01007387 */ /* 0x0001e20000100800 */
[----:B------:R-:W-:Y:S11]  /*5d0a0*/  ISETP.GE.AND P0, PT, R22, c[0x0][0x1d0], PT ;  /* 0x0000740016007a0c */ /* 0x000ff60003f06270 */
[----:B------:R-:W-:Y:S02]  /*5d0b0*/  @!UPT UIADD3 URZ, URZ, URZ, URZ ;  /* 0x0000003f3f3ff290 */ /* 0x000fe4000fffe03f */
[----:B0-----:R-:W-:Y:S01]  /*5d0c0*/  @P0 CALL.REL.NOINC `(.L_x_1) ;  /* 0x0000001000000944 */ /* 0x001fe20003c00000 */
[----:B------:R-:W-:Y:S05]  /*5d0d0*/  BRA `(.L_x_2) ;  /* 0xfffb2ae000007947 */ /* 0x000fea000383ffff */
.L_x_1:
[----:B------:R-:W-:Y:S01]  /*5d0e0*/  MOV R0, R13 ;  /* 0x0000000d00007202 */ /* 0x000fe20000000f00 */
[----:B------:R-:W-:Y:S01]  /*5d0f0*/  IMAD.MOV.U32 R2, RZ, RZ, R20 ;  /* 0x000000ffff027224 */ /* 0x000fe200078e0014 */
[----:B------:R0:W-:Y:S04]  /*5d100*/  STL [R1+0x550], R28 ;  /* 0x0005501c01007387 */ /* 0x0001e80000100800 */
[----:B------:R0:W-:Y:S04]  /*5d110*/  STL [R1+0x40c], R29 ;  /* 0x00040c1d01007387 */ /* 0x0001e80000100800 */
[----:B------:R0:W-:Y:S04]  /*5d120*/  STL [R1+0x404], R0 ;  /* 0x0004040001007387 */ /* 0x0001e80000100800 */
[----:B------:R0:W-:Y:S02]  /*5d130*/  STL [R1+0x408], R2 ;  /* 0x0004080201007387 */ /* 0x0001e40000100800 */
.L_x_0:
[----:B------:R-:W2:Y:S04]  /*5d140*/  LDL.LU R9, [R1+0xc00] ;  /* 0x000c000001097983 */ /* 0x000ea80000300800 */
[----:B0-----:R-:W3:Y:S04]  /*5d150*/  LDL.LU R8, [R1+0xc04] ;  /* 0x000c040001087983 */ /* 0x001ee80000300800 */
[----:B------:R-:W4:Y:S04]  /*5d160*/  LDL.LU R0, [R1+0xbfc] ;  /* 0x000bfc0001007983 */ /* 0x000f280000300800 */
[----:B------:R-:W5:Y:S01]  /*5d170*/  LDL.LU R7, [R1+0xc08] ;  /* 0x000c080001077983 */ /* 0x000f620000300800 */
[----:B------:R-:W-:-:S03]  /*5d180*/  IMAD.MOV.U32 R6, RZ, RZ, 0x3dc6b27f ;  /* 0x3dc6b27fff067424 */ /* 0x000fc600078e00ff */
[----:B------:R-:W-:Y:S01]  /*5d190*/  BAR.SYNC.DEFER_BLOCKING 0x0 ;  /* 0x0000000000007b1d */ /* 0x000fe20000010000 */
[----:B--2---:R-:W-:-:S05]  /*5d1a0*/  FSETP.GEU.AND P1, PT, R9, 1.175494350822287508e-38, PT ;  /* 0x008000000900780b */ /* 0x004fca0003f2e000 */
[----:B------:R5:W-:Y:S01]  /*5d1b0*/  STL [R1+0x9c], R9 ;  /* 0x00009c0901007387 */ /* 0x000be20000100800 */
[C---:B----4-:R-:W-:Y:S01]  /*5d1c0*/  FMUL R3, R0.reuse, 8388608 ;  /* 0x4b00000000037820 */ /* 0x050fe20000400000 */
[C---:B------:R-:W-:Y:S02]  /*5d1d0*/  FSETP.GEU.AND P0, PT, R0.reuse, 1.175494350822287508e-38, PT ;  /* 0x008000000000780b */ /* 0x040fe40003f0e000 */
[----:B------:R-:W-:Y:S02]  /*5d1e0*/  FSETP.GT.AND P4, PT, |R0|, 8.50705917302346158658e+37, PT ;  /* 0x7e8000000000780b */ /* 0x000fe40003f84200 */
[----:B------:R-:W-:Y:S02]  /*5d1f0*/  FSEL R3, R3, R0, !P0 ;  /* 0x0000000003037208 */ /* 0x000fe40004000000 */
[----:B------:R-:W-:Y:S02]  /*5d200*/  FSEL R4, RZ, -23, P0 ;  /* 0xc1b80000ff047808 */ /* 0x000fe40000000000 */
[----:B------:R-:W-:-:S02]  /*5d210*/  IADD3 R2, R3, -0x3f3504f3, RZ ;  /* 0xc0cafb0d03027810 */ /* 0x000fc40007ffe0ff */
[C---:B------:R-:W-:Y:S02]  /*5d220*/  ISETP.GE.U32.AND P0, PT, R3.reuse, 0x7f800000, PT ;  /* 0x7f8000000300780c */ /* 0x040fe40003f06070 */
[----:B------:R-:W-:Y:S02]  /*5d230*/  LOP3.LUT R2, R2, 0xff800000, RZ, 0xc0, !PT ;  /* 0xff80000002027812 */ /* 0x000fe400078ec0ff */
[C---:B------:R-:W-:Y:S02]  /*5d240*/  FSETP.NEU.AND P2, PT, R3.reuse, RZ, PT ;  /* 0x000000ff0300720b */ /* 0x040fe40003f4d000 */
[----:B------:R0:W2:Y:S02]  /*5d250*/  I2F R5, R2 ;  /* 0x0000000200057306 */ /* 0x0000a40000201400 */
[----:B0-----:R-:W-:-:S05]  /*5d260*/  IADD3 R2, R3, -R2, RZ ;  /* 0x8000000203027210 */ /* 0x001fca0007ffe0ff */
[----:B------:R-:W-:Y:S02]  /*5d270*/  FADD R2, R2, -1 ;  /* 0xbf80000002027421 */ /* 0x000fe40000000000 */
[----:B--2---:R-:W-:Y:S02]  /*5d280*/  FFMA.FTZ R5, R5, 1.1920928955078125e-07, R4 ;  /* 0x3400000005057823 */ /* 0x004fe40000010004 */
[----:B------:R-:W-:-:S04]  /*5d290*/  FFMA.FTZ R4, R2, R6, -0.16845393180847167969 ;  /* 0xbe2c7f3002047423 */ /* 0x000fc80000010006 */
[----:B------:R-:W-:-:S04]  /*5d2a0*/  FFMA.FTZ R4, R2, R4, 0.1716887056827545166 ;  /* 0x3e2fcf2a02047423 */ /* 0x000fc80000010004 */
[----:B------:R-:W-:-:S04]  /*5d2b0*/  FFMA.FTZ R4, R2, R4, -0.17900948226451873779 ;  /* 0xbe374e4302047423 */ /* 0x000fc80000010004 */
[----:B------:R-:W-:-:S04]  /*5d2c0*/  FFMA.FTZ R4, R2, R4, 0.20512372255325317383 ;  /* 0x3e520bf402047423 */ /* 0x000fc80000010004 */
[----:B------:R-:W-:-:S04]  /*5d2d0*/  FFMA.FTZ R4, R2, R4, -0.24046532809734344482 ;  /* 0xbe763c8b02047423 */ /* 0x000fc80000010004 */
[----:B------:R-:W-:-:S04]  /*5d2e0*/  FFMA.FTZ R4, R2, R4, 0.28857114911079406738 ;  /* 0x3e93bf9902047423 */ /* 0x000fc80000010004 */
[----:B------:R-:W-:-:S04]  /*5d2f0*/  FFMA.FTZ R4, R2, R4, -0.36067417263984680176 ;  /* 0xbeb8aa4902047423 */ /* 0x000fc80000010004 */
[----:B------:R-:W-:-:S04]  /*5d300*/  FFMA.FTZ R4, R2, R4, 0.48089820146560668945 ;  /* 0x3ef6384a02047423 */ /* 0x000fc80000010004 */
[----:B------:R-:W-:-:S04]  /*5d310*/  FFMA.FTZ R4, R2, R4, -0.72134751081466674805 ;  /* 0xbf38aa3b02047423 */ /* 0x000fc80000010004 */
[----:B------:R-:W-:-:S04]  /*5d320*/  FMUL R4, R2, R4 ;  /* 0x0000000402047220 */ /* 0x000fc80000400000 */
[----:B------:R-:W-:-:S04]  /*5d330*/  FMUL R4, R2, R4 ;  /* 0x0000000402047220 */ /* 0x000fc80000400000 */
[----:B------:R-:W-:Y:S02]  /*5d340*/  FFMA.FTZ R2, R2, 1.4426950216293334961, R4 ;  /* 0x3fb8aa3b02027823 */ /* 0x000fe40000010004 */
[----:B------:R-:W-:Y:S02]  /*5d350*/  FMUL R4, R9, 8388608 ;  /* 0x4b00000009047820 */ /* 0x000fe40000400000 */
[----:B------:R-:W-:Y:S01]  /*5d360*/  FADD R5, R5, R2 ;  /* 0x0000000205057221 */ /* 0x000fe20000000000 */
[----:B------:R-:W-:Y:S02]  /*5d370*/  @P0 MOV R2, 0x7f800000 ;  /* 0x7f80000000020802 */ /* 0x000fe40000000f00 */
[----:B------:R-:W-:Y:S02]  /*5d380*/  FSEL R4, R4, R9, !P1 ;  /* 0x0000000904047208 */ /* 0x000fe40004800000 */
[----:B-----5:R-:W-:Y:S01]  /*5d390*/  MOV R9, R7 ;  /* 0x0000000700097202 */ /* 0x020fe20000000f00 */
[----:B------:R-:W-:Y:S01]  /*5d3a0*/  @P0 FFMA.FTZ R5, R3, R2, +INF ;  /* 0x7f80000003050423 */ /* 0x000fe20000010002 */
[----:B------:R-:W-:-:S02]  /*5d3b0*/  IADD3 R2, R4, -0x3f3504f3, RZ ;  /* 0xc0cafb0d04027810 */ /* 0x000fc40007ffe0ff */
[----:B------:R-:W-:Y:S02]  /*5d3c0*/  FSEL R3, RZ, -23, P1 ;  /* 0xc1b80000ff037808 */ /* 0x000fe40000800000 */
[----:B------:R-:W-:Y:S01]  /*5d3d0*/  LOP3.LUT R2, R2, 0xff800000, RZ, 0xc0, !PT ;  /* 0xff80000002027812 */ /* 0x000fe200078ec0ff */
[----:B------:R0:W-:Y:S01]  /*5d3e0*/  STL [R1+0x400], R5 ;  /* 0x0004000501007387 */ /* 0x0001e20000100800 */
[C---:B------:R-:W-:Y:S02]  /*5d3f0*/  ISETP.GE.U32.AND P0, PT, R4.reuse, 0x7f800000, PT ;  /* 0x7f8000000400780c */ /* 0x040fe40003f06070 */
[C---:B------:R-:W-:Y:S02]  /*5d400*/  FSETP.NEU.AND P1, PT, R4.reuse, RZ, PT ;  /* 0x000000ff0400720b */ /* 0x040fe40003f2d000 */
[----:B------:R-:W-:Y:S01]  /*5d410*/  FSETP.GEU.AND P3, PT, R9, 1.175494350822287508e-38, PT ;  /* 0x008000000900780b */ /* 0x000fe20003f6e000 */
[----:B0-----:R0:W2:Y:S02]  /*5d420*/  I2F R5, R2 ;  /* 0x0000000200057306 */ /* 0x0010a40000201400 */
[----:B0-----:R-:W-:-:S04]  /*5d430*/  IMAD.IADD R2, R4, 0x1, -R2 ;  /* 0x0000000104027824 */ /* 0x001fc800078e0a02 */
        /* <DEDUP_REMOVED lines=14> */
[----:B---3--:R-:W-:Y:S02]  /*5d520*/  FMUL R3, R8, 8388608 ;  /* 0x4b00000008037820 */ /* 0x008fe40000400000 */
[----:B------:R-:W-:Y:S01]  /*5d530*/  FADD R7, R5, R2 ;  /* 0x0000000205077221 */ /* 0x000fe20000000000 */
[----:B------:R-:W-:-:S05]  /*5d540*/  @P0 MOV R2, 0x7f800000 ;  /* 0x7f80000000020802 */ /* 0x000fca0000000f00 */
[----:B------:R-:W-:Y:S01]  /*5d550*/  @P0 FFMA.FTZ R7, R4, R2, +INF ;  /* 0x7f80000004070423 */ /* 0x000fe20000010002 */
[----:B------:R-:W-:-:S04]  /*5d560*/  FSETP.GEU.AND P0, PT, R8, 1.175494350822287508e-38, PT ;  /* 0x008000000800780b */ /* 0x000fc80003f0e000 */
[----:B------:R-:W-:Y:S01]  /*5d570*/  FSEL R3, R3, R8, !P0 ;  /* 0x0000000803037208 */ /* 0x000fe20004000000 */
[----:B------:R0:W-:Y:S01]  /*5d580*/  STL [R1+0x3fc], R7 ;  /* 0x0003fc0701007387 */ /* 0x0001e20000100800 */
[----:B------:R-:W-:Y:S02]  /*5d590*/  FSEL R4, RZ, -23, P0 ;  /* 0xc1b80000ff047808 */ /* 0x000fe40000000000 */
[C---:B------:R-:W-:Y:S01]  /*5d5a0*/  IADD3 R2, R3.reuse, -0x3f3504f3, RZ ;  /* 0xc0cafb0d03027810 */ /* 0x040fe20007ffe0ff */
[----:B------:R-:W-:Y:S01]  /*5d5b0*/  STL [R1+0x1c04], R8 ;  /* 0x001c040801007387 */ /* 0x000fe20000100800 */
[----:B------:R-:W-:Y:S02]  /*5d5c0*/  ISETP.GE.U32.AND P0, PT, R3, 0x7f800000, PT ;  /* 0x7f8000000300780c */ /* 0x000fe40003f06070 */
[----:B------:R-:W-:-:S04]  /*5d5d0*/  LOP3.LUT R2, R2, 0xff800000, RZ, 0xc0, !PT ;  /* 0xff80000002027812 */ /* 0x000fc800078ec0ff */
[----:B------:R2:W3:Y:S02]  /*5d5e0*/  I2F R5, R2 ;  /* 0x0000000200057306 */ /* 0x0004e40000201400 */
[----:B--2---:R-:W-:-:S05]  /*5d5f0*/  IADD3 R2, R3, -R2, RZ ;  /* 0x8000000203027210 */ /* 0x004fca0007ffe0ff */
[----:B------:R-:W-:Y:S02]  /*5d600*/  FADD R2, R2, -1 ;  /* 0xbf80000002027421 */ /* 0x000fe40000000000 */
[----:B---3--:R-:W-:Y:S02]  /*5d610*/  FFMA.FTZ R5, R5, 1.1920928955078125e-07, R4 ;  /* 0x3400000005057823 */ /* 0x008fe40000010004 */
        /* <DEDUP_REMOVED lines=11> */
[----:B------:R-:W-:-:S04]  /*5d6d0*/  FFMA.FTZ R2, R2, 1.4426950216293334961, R4 ;  /* 0x3fb8aa3b02027823 */ /* 0x000fc80000010004 */
[----:B0-----:R-:W-:Y:S02]  /*5d6e0*/  FADD R7, R5, R2 ;  /* 0x0000000205077221 */ /* 0x001fe40000000000 */
[----:B------:R-:W-:-:S04]  /*5d6f0*/  @P0 IMAD.MOV.U32 R2, RZ, RZ, 0x7f800000 ;  /* 0x7f800000ff020424 */ /* 0x000fc800078e00ff */
[C---:B------:R-:W-:Y:S01]  /*5d700*/  @P0 FFMA.FTZ R7, R3.reuse, R2, +INF ;  /* 0x7f80000003070423 */ /* 0x040fe20000010002 */
[----:B------:R-:W-:Y:S01]  /*5d710*/  FSETP.NEU.AND P0, PT, R3, RZ, PT ;  /* 0x000000ff0300720b */ /* 0x000fe20003f0d000 */
[----:B------:R-:W-:Y:S01]  /*5d720*/  FMUL R2, R9, 8388608 ;  /* 0x4b00000009027820 */ /* 0x000fe20000400000 */
[----:B------:R-:W-:Y:S02]  /*5d730*/  FSEL R3, RZ, -23, P3 ;  /* 0xc1b80000ff037808 */ /* 0x000fe40001800000 */
[----:B------:R-:W-:Y:S02]  /*5d740*/  STL [R1+0x3f8], R7 ;  /* 0x0003f80701007387 */ /* 0x000fe40000100800 */
[----:B------:R-:W-:Y:S02]  /*5d750*/  FSEL R5, R2, R9, !P3 ;  /* 0x0000000902057208 */ /* 0x000fe40005800000 */
[C---:B------:R-:W-:Y:S01]  /*5d760*/  FSETP.GEU.AND P3, PT, |R0|.reuse, 1.175494350822287508e-38, PT ;  /* 0x008000000000780b */ /* 0x040fe20003f6e200 */
[----:B------:R-:W-:Y:S01]  /*5d770*/  @P4 FMUL R0, R0, 0.25 ;  /* 0x3e80000000004820 */ /* 0x000fe20000400000 */
[----:B------:R-:W-:Y:S01]  /*5d780*/  IADD3 R2, R5, -0x3f3504f3, RZ ;  /* 0xc0cafb0d05027810 */ /* 0x000fe20007ffe0ff */
[----:B------:R0:W-:Y:S03]  /*5d790*/  STL [R1+0x374], R5 ;  /* 0x0003740501007387 */ /* 0x0001e60000100800 */
[----:B------:R-:W-:-:S04]  /*5d7a0*/  LOP3.LUT R2, R2, 0xff800000, RZ, 0xc0, !PT ;  /* 0xff80000002027812 */ /* 0x000fc800078ec0ff */
[----:B------:R2:W3:Y:S03]  /*5d7b0*/  I2F R4, R2 ;  /* 0x0000000200047306 */ /* 0x0004e60000201400 */
[----:B------:R-:W-:Y:S01]  /*5d7c0*/  @!P3 FMUL R0, R0, 16777216 ;  /* 0x4b8000000000b820 */ /* 0x000fe20000400000 */
        /* <DEDUP_REMOVED lines=15> */
[----:B------:R-:W-:-:S05]  /*5d8c0*/  FADD R2, R4, R2 ;  /* 0x0000000204027221 */ /* 0x000fca0000000000 */
[----:B------:R2:W-:Y:S04]  /*5d8d0*/  STL [R1+0x3f4], R2 ;  /* 0x0003f40201007387 */ /* 0x0005e80000100800 */
[----:B------:R-:W3:Y:S01]  /*5d8e0*/  LDL.LU R6, [R1+0x540] ;  /* 0x0005400001067983 */ /* 0x000ee20000300800 */
[----:B------:R4:W5:Y:S03]  /*5d8f0*/  MUFU.RCP R14, R0 ;  /* 0x00000000000e7308 */ /* 0x0009660000001000 */
[----:B0-----:R-:W3:Y:S04]  /*5d900*/  LDL.LU R5, [R1+0x520] ;  /* 0x0005200001057983 */ /* 0x001ee80000300800 */
[----:B------:R-:W3:Y:S04]  /*5d910*/  LDL.LU R4, [R1+0x524] ;  /* 0x0005240001047983 */ /* 0x000ee80000300800 */
[----:B------:R-:W3:Y:S04]  /*5d920*/  LDL.LU R3, [R1+0x534] ;  /* 0x0005340001037983 */ /* 0x000ee80000300800 */
[----:B--2---:R-:W2:Y:S04]  /*5d930*/  LDL.LU R2, [R1+0x530] ;  /* 0x0005300001027983 */ /* 0x004ea80000300800 */
[----:B----4-:R-:W4:Y:S04]  /*5d940*/  LDL.LU R0, [R1+0x544] ;  /* 0x0005440001007983 */ /* 0x010f280000300800 */
[----:B-----5:R0:W-:Y:S04]  /*5d950*/  STL [R1+0xac], R14 ;  /* 0x0000ac0e01007387 */ /* 0x0201e80000100800 */
[----:B------:R-:W5:Y:S04]  /*5d960*/  S2R R8, SR_TID.X ;  /* 0x0000000000087919 */ /* 0x000f680000002100 */
[----:B------:R-:W1:Y:S01]  /*5d970*/  S2R R15, SR_CTAID.Y ;  /* 0x00000000000f7919 */ /* 0x000e620000002600 */
[----:B-----5:R-:W-:Y:S01]  /*5d980*/  SHF.L.U32 R10, R8, 0x9, RZ ;  /* 0x00000009080a7819 */ /* 0x020fe200000006ff */
[----:B---3--:R-:W-:-:S02]  /*5d990*/  @P4 FMUL R6, R6, 0.25 ;  /* 0x3e80000006064820 */ /* 0x008fc40000400000 */
[----:B------:R-:W-:Y:S02]  /*5d9a0*/  @P4 FMUL R5, R5, 0.25 ;  /* 0x3e80000005054820 */ /* 0x000fe40000400000 */
[----:B------:R-:W-:Y:S02]  /*5d9b0*/  @!P3 FMUL R6, R6, 16777216 ;  /* 0x4b8000000606b820 */ /* 0x000fe40000400000 */
[----:B------:R-:W-:Y:S02]  /*5d9c0*/  @P4 FMUL R4, R4, 0.25 ;  /* 0x3e80000004044820 */ /* 0x000fe40000400000 */
[----:B------:R-:W-:Y:S02]  /*5d9d0*/  @!P3 FMUL R5, R5, 16777216 ;  /* 0x4b8000000505b820 */ /* 0x000fe40000400000 */
[----:B------:R-:W-:Y:S02]  /*5d9e0*/  @P4 FMUL R3, R3, 0.25 ;  /* 0x3e80000003034820 */ /* 0x000fe40000400000 */
[----:B------:R-:W-:-:S02]  /*5d9f0*/  @!P3 FMUL R4, R4, 16777216 ;  /* 0x4b8000000404b820 */ /* 0x000fc40000400000 */
[----:B--2---:R-:W-:Y:S02]  /*5da00*/  @P4 FMUL R2, R2, 0.25 ;  /* 0x3e80000002024820 */ /* 0x004fe40000400000 */
[----:B------:R-:W-:Y:S02]  /*5da10*/  @!P3 FMUL R3, R3, 16777216 ;  /* 0x4b8000000303b820 */ /* 0x000fe40000400000 */
[----:B----4-:R-:W-:Y:S02]  /*5da20*/  @P4 FMUL R0, R0, 0.25 ;  /* 0x3e80000000004820 */ /* 0x010fe40000400000 */
[----:B------:R-:W-:Y:S02]  /*5da30*/  @!P3 FMUL R2, R2, 16777216 ;  /* 0x4b8000000202b820 */ /* 0x000fe40000400000 */
[----:B------:R-:W-:Y:S02]  /*5da40*/  @!P3 FMUL R0, R0, 16777216 ;  /* 0x4b8000000000b820 */ /* 0x000fe40000400000 */
[----:B------:R-:W-:-:S02]  /*5da50*/  FMUL R7, R14, R4 ;  /* 0x000000040e077220 */ /* 0x000fc40000400000 */
[C---:B------:R-:W-:Y:S02]  /*5da60*/  FMUL R3, R14.reuse, R3 ;  /* 0x000000030e037220 */ /* 0x040fe40000400000 */
[C---:B------:R-:W-:Y:S02]  /*5da70*/  FMUL R2, R14.reuse, R2 ;  /* 0x000000020e027220 */ /* 0x040fe40000400000 */
[C---:B------:R-:W-:Y:S02]  /*5da80*/  FMUL R0, R14.reuse, R0 ;  /* 0x000000000e007220 */ /* 0x040fe40000400000 */
[C---:B------:R-:W-:Y:S02]  /*5da90*/  FMUL R4, R14.reuse, R6 ;  /* 0x000000060e047220 */ /* 0x040fe40000400000 */
[----:B------:R-:W-:Y:S01]  /*5daa0*/  FMUL R6, R14, R5 ;  /* 0x000000050e067220 */ /* 0x000fe20000400000 */
[----:B------:R-:W-:Y:S02]  /*5dab0*/  F2FP.BF16.PACK_AB R5, R3, R2 ;  /* 0x000000020305723e */ /* 0x000fe400000010ff */
[----:B------:R-:W-:Y:S01]  /*5dac0*/  F2FP.BF16.PACK_AB R4, R0, R4 ;  /* 0x000000040004723e */ /* 0x000fe200000010ff */
[----:B------:R-:W2:Y:S01]  /*5dad0*/  LDL.LU R2, [R1+0x510] ;  /* 0x0005100001027983 */ /* 0x000ea20000300800 */
[----:B------:R-:W-:-:S03]  /*5dae0*/  F2FP.BF16.PACK_AB R6, R7, R6 ;  /* 0x000000060706723e */ /* 0x000fc600000010ff */
[----:B------:R-:W3:Y:S01]  /*5daf0*/  LDL.LU R0, [R1+0x514] ;  /* 0x0005140001007983 */ /* 0x000ee20000300800 */
[----:B------:R-:W-:Y:S01]  /*5db00*/  IMAD.SHL.U32 R3, R8, 0x20, RZ ;  /* 0x0000002008037824 */ /* 0x000fe200078e00ff */
[----:B------:R-:W-:Y:S02]  /*5db10*/  LOP3.LUT R10, R10, 0x3000, RZ, 0xc0, !PT ;  /* 0x000030000a0a7812 */ /* 0x000fe400078ec0ff */
[----:B------:R-:W-:Y:S02]  /*5db20*/  SHF.L.U32 R13, R8, 0x3, RZ ;  /* 0x00000003080d7819 */ /* 0x000fe400000006ff */
[----:B------:R-:W-:Y:S02]  /*5db30*/  LOP3.LUT R10, R10, 0x60, R3, 0xf8, !PT ;  /* 0x000000600a0a7812 */ /* 0x000fe400078ef803 */
[----:B------:R-:W-:Y:S02]  /*5db40*/  SHF.L.U32 R12, R8, 0x2, RZ ;  /* 0x00000002080c7819 */ /* 0x000fe400000006ff */
[----:B------:R-:W-:-:S04]  /*5db50*/  LOP3.LUT R3, R13, 0x700, RZ, 0xc0, !PT ;  /* 0x000007000d037812 */ /* 0x000fc800078ec0ff */
[----:B------:R-:W-:Y:S02]  /*5db60*/  LOP3.LUT R3, R3, 0x70, R12, 0xf8, !PT ;  /* 0x0000007003037812 */ /* 0x000fe400078ef80c */
[----:B------:R-:W-:Y:S02]  /*5db70*/  LOP3.LUT R13, R13, 0x38, RZ, 0xc0, !PT ;  /* 0x000000380d0d7812 */ /* 0x000fe400078ec0ff */
[----:B------:R-:W-:Y:S01]  /*5db80*/  LOP3.LUT R12, R12, 0x3c0, RZ, 0xc0, !PT ;  /* 0x000003c00c0c7812 */ /* 0x000fe200078ec0ff */
[----:B--2---:R-:W-:Y:S02]  /*5db90*/  @P4 FMUL R2, R2, 0.25 ;  /* 0x3e80000002024820 */ /* 0x004fe40000400000 */
[----:B---3--:R-:W-:Y:S02]  /*5dba0*/  @P4 FMUL R0, R0, 0.25 ;  /* 0x3e80000000004820 */ /* 0x008fe40000400000 */
[----:B------:R-:W-:Y:S02]  /*5dbb0*/  @!P3 FMUL R2, R2, 16777216 ;  /* 0x4b8000000202b820 */ /* 0x000fe40000400000 */
[----:B------:R-:W-:-:S02]  /*5dbc0*/  @!P3 FMUL R0, R0, 16777216 ;  /* 0x4b8000000000b820 */ /* 0x000fc40000400000 */
[C---:B------:R-:W-:Y:S02]  /*5dbd0*/  FMUL R7, R14.reuse, R2 ;  /* 0x000000020e077220 */ /* 0x040fe40000400000 */
[----:B------:R-:W-:Y:S02]  /*5dbe0*/  FMUL R11, R14, R0 ;  /* 0x000000000e0b7220 */ /* 0x000fe40000400000 */
[----:B0-----:R-:W0:Y:S01]  /*5dbf0*/  S2R R14, SR_TID.X ;  /* 0x00000000000e7919 */ /* 0x001e220000002100 */
[----:B------:R-:W-:Y:S02]  /*5dc00*/  LOP3.LUT R0, R10, R3, RZ, 0x3c, !PT ;  /* 0x000000030a007212 */ /* 0x000fe400078e3cff */
[----:B0-----:R-:W-:Y:S02]  /*5dc10*/  LOP3.LUT R16, R14, 0xff, RZ, 0xc0, !PT ;  /* 0x000000ff0e107812 */ /* 0x001fe400078ec0ff */
[----:B------:R-:W0:Y:S01]  /*5dc20*/  S2R R14, SR_CTAID.X ;  /* 0x00000000000e7919 */ /* 0x000e220000002500 */
[----:B------:R-:W-:-:S02]  /*5dc30*/  F2FP.BF16.PACK_AB R7, R11, R7 ;  /* 0x000000070b07723e */ /* 0x000fc400000010ff */
[----:B------:R-:W-:-:S03]  /*5dc40*/  SHF.R.U32.HI R2, RZ, 0x1, R8 ;  /* 0x00000001ff027819 */ /* 0x000fc60000011608 */
[----:B------:R1:W-:Y:S01]  /*5dc50*/  STS.128 [R0], R4 ;  /* 0x0000000400007388 */ /* 0x0003e20000000c00 */
[----:B------:R-:W-:-:S03]  /*5dc60*/  LOP3.LUT R2, R2, 0x4, RZ, 0xc0, !PT ;  /* 0x0000000402027812 */ /* 0x000fc600078ec0ff */
[----:B------:R2:W-:Y:S01]  /*5dc70*/  STL [R1+0x1800], R0 ;  /* 0x0018000001007387 */ /* 0x0005e20000100800 */
[----:B0-----:R-:W-:Y:S02]  /*5dc80*/  IMAD R14, R14, 0x100, R16 ;  /* 0x000001000e0e7824 */ /* 0x001fe400078e0210 */
[----:B-1----:R-:W-:Y:S02]  /*5dc90*/  IMAD R4, R15, c[0x0][0x1c0], RZ ;  /* 0x000070000f047a24 */ /* 0x002fe400078e02ff */
[----:B------:R-:W-:Y:S01]  /*5dca0*/  IMAD R3, R14, c[0x0][0x1c4], RZ ;  /* 0x000071000e037a24 */ /* 0x000fe200078e02ff */
[----:B--2---:R-:W-:Y:S02]  /*5dcb0*/  IADD3 R0, R2, R13, R12 ;  /* 0x0000000d02007210 */ /* 0x004fe40007ffe00c */
[C---:B------:R-:W-:Y:S01]  /*5dcc0*/  SHF.L.U32 R5, R4.reuse, 0x1, RZ ;  /* 0x0000000104057819 */ /* 0x040fe200000006ff */
[----:B------:R-:W-:Y:S02]  /*5dcd0*/  IMAD.SHL.U32 R2, R3, 0x2, RZ ;  /* 0x0000000203027824 */ /* 0x000fe400078e00ff */
[----:B------:R-:W-:-:S03]  /*5dce0*/  IMAD.HI R4, R4, 0x2, RZ ;  /* 0x0000000204047827 */ /* 0x000fc600078e02ff */
[----:B------:R-:W-:Y:S01]  /*5dcf0*/  IADD3 R2, P5, P6, R2, c[0x0][0x178], R5 ;  /* 0x00005e0002027a10 */ /* 0x000fe20007ebe005 */
[----:B------:R-:W-:Y:S01]  /*5dd00*/  IMAD.HI R3, R3, 0x2, RZ ;  /* 0x0000000203037827 */ /* 0x000fe200078e02ff */
[----:B------:R-:W-:Y:S04]  /*5dd10*/  STL [R1+0x510], R0 ;  /* 0x0005100001007387 */ /* 0x000fe80000100800 */
[----:B------:R-:W-:Y:S01]  /*5dd20*/  IADD3.X R3, R3, c[0x0][0x17c], R4, P5, P6 ;  /* 0x00005f0003037a10 */ /* 0x000fe20002fec404 */
[----:B------:R0:W-:Y:S04]  /*5dd30*/  STL [R1+0x1694], R2 ;  /* 0x0016940201007387 */ /* 0x0001e80000100800 */
[----:B------:R1:W-:Y:S04]  /*5dd40*/  STL [R1+0x1690], R3 ;  /* 0x0016900301007387 */ /* 0x0003e80000100800 */
[----:B0-----:R-:W2:Y:S01]  /*5dd50*/  LDL.LU R2, [R1+0x458] ;  /* 0x0004580001027983 */ /* 0x001ea20000300800 */
[----:B------:R-:W-:-:S02]  /*5dd60*/  SHF.L.U32 R6, R8, 0xb, RZ ;  /* 0x0000000b08067819 */ /* 0x000fc400000006ff */
[----:B------:R-:W-:Y:S01]  /*5dd70*/  LOP3.LUT R8, R8, 0xff, RZ, 0xc0, !PT ;  /* 0x000000ff08087812 */ /* 0x000fe200078ec0ff */
[----:B--2---:R0:W-:Y:S04]  /*5dd80*/  STL [R1+0x1ca4], R2 ;  /* 0x001ca40201007387 */ /* 0x0041e80000100800 */
[----:B-1----:R-:W2:Y:S01]  /*5dd90*/  LDL.LU R3, [R1+0x45c] ;  /* 0x00045c0001037983 */ /* 0x002ea20000300800 */
[----:B------:R-:W-:-:S04]  /*5dda0*/  LOP3.LUT R5, R6, 0x3000, RZ, 0xc0, !PT ;  /* 0x0000300006057812 */ /* 0x000fc800078ec0ff */
[----:B------:R-:W-:Y:S01]  /*5ddb0*/  LEA R0, R8, R5, 0x4 ;  /* 0x0000000508007211 */ /* 0x000fe200078e20ff */
[----:B--2---:R-:W-:Y:S04]  /*5ddc0*/  STL [R1+0x1ca8], R3 ;  /* 0x001ca80301007387 */ /* 0x004fe80000100800 */
[----:B------:R-:W2:Y:S04]  /*5ddd0*/  LDL.LU R8, [R1+0x448] ;  /* 0x0004480001087983 */ /* 0x000ea80000300800 */
[----:B--2---:R-:W-:Y:S04]  /*5dde0*/  STL [R1+0x1cac], R8 ;  /* 0x001cac0801007387 */ /* 0x004fe80000100800 */
[----:B0-----:R-:W2:Y:S04]  /*5ddf0*/  LDL.LU R2, [R1+0x44c] ;  /* 0x00044c0001027983 */ /* 0x001ea80000300800 */
[----:B--2---:R0:W-:Y:S04]  /*5de00*/  STL [R1+0x1cb0], R2 ;  /* 0x001cb00201007387 */ /* 0x0041e80000100800 */
[----:B------:R-:W2:Y:S04]  /*5de10*/  LDL.LU R0, [R1+0x438] ;  /* 0x0004380001007983 */ /* 0x000ea80000300800 */
[----:B--2---:R1:W-:Y:S04]  /*5de20*/  STL [R1+0x1cb4], R0 ;  /* 0x001cb40001007387 */ /* 0x0043e80000100800 */
[----:B0-----:R-:W2:Y:S04]  /*5de30*/  LDL.LU R2, [R1+0x43c] ;  /* 0x00043c0001027983 */ /* 0x001ea80000300800 */
[----:B-1----:R-:W3:Y:S04]  /*5de40*/  LDL.LU R0, [R1+0x428] ;  /* 0x0004280001007983 */ /* 0x002ee80000300800 */
[----:B--2---:R0:W-:Y:S04]  /*5de50*/  STL [R1+0x8c], R2 ;  /* 0x00008c0201007387 */ /* 0x0041e80000100800 */
[----:B0-----:R-:W2:Y:S04]  /*5de60*/  LDL.LU R2, [R1+0x42c] ;  /* 0x00042c0001027983 */ /* 0x001ea80000300800 */
[----:B---3--:R0:W-:Y:S04]  /*5de70*/  STL [R1+0x88], R0 ;  /* 0x0000880001007387 */ /* 0x0081e80000100800 */
[----:B0-----:R-:W3:Y:S04]  /*5de80*/  LDL.LU R0, [R1+0x418] ;  /* 0x0004180001007983 */ /* 0x001ee80000300800 */
[----:B--2---:R0:W-:Y:S04]  /*5de90*/  STL [R1+0x84], R2 ;  /* 0x0000840201007387 */ /* 0x0041e80000100800 */
[----:B------:R-:W2:Y:S04]  /*5dea0*/  LDL.LU R3, [R1+0x41c] ;  /* 0x00041c0001037983 */ /* 0x000ea80000300800 */
[----:B---3--:R1:W-:Y:S04]  /*5deb0*/  STL [R1+0x80], R0 ;  /* 0x0000800001007387 */ /* 0x0083e80000100800 */
[----:B--2---:R2:W-:Y:S04]  /*5dec0*/  STL [R1+0x1cb8], R3 ;  /* 0x001cb80301007387 */ /* 0x0045e80000100800 */
[----:B------:R-:W3:Y:S04]  /*5ded0*/  LDL.LU R8, [R1+0x798] ;  /* 0x0007980001087983 */ /* 0x000ee80000300800 */
[----:B---3--:R3:W-:Y:S04]  /*5dee0*/  STL [R1+0x1cbc], R8 ;  /* 0x001cbc0801007387 */ /* 0x0087e80000100800 */
[----:B0-----:R-:W4:Y:S04]  /*5def0*/  LDL.LU R2, [R1+0x79c] ;  /* 0x00079c0001027983 */ /* 0x001f280000300800 */
[----:B----4-:R0:W-:Y:S04]  /*5df00*/  STL [R1+0x1cc0], R2 ;  /* 0x001cc00201007387 */ /* 0x0101e80000100800 */
[----:B-1----:R-:W4:Y:S04]  /*5df10*/  LDL.LU R0, [R1+0x788] ;  /* 0x0007880001007983 */ /* 0x002f280000300800 */
[----:B----4-:R1:W-:Y:S04]  /*5df20*/  STL [R1+0x1cc4], R0 ;  /* 0x001cc40001007387 */ /* 0x0103e80000100800 */
[----:B--2---:R-:W2:Y:S04]  /*5df30*/  LDL.LU R3, [R1+0x78c] ;  /* 0x00078c0001037983 */ /* 0x004ea80000300800 */
[----:B--2---:R2:W-:Y:S04]  /*5df40*/  STL [R1+0x1cc8], R3 ;  /* 0x001cc80301007387 */ /* 0x0045e80000100800 */
[----:B---3--:R-:W3:Y:S04]  /*5df50*/  LDL.LU R8, [R1+0x778] ;  /* 0x0007780001087983 */ /* 0x008ee80000300800 */
[----:B---3--:R3:W-:Y:S04]  /*5df60*/  STL [R1+0x1ccc], R8 ;  /* 0x001ccc0801007387 */ /* 0x0087e80000100800 */
[----:B------:R-:W4:Y:S04]  /*5df70*/  LDL.LU R4, [R1+0x77c] ;  /* 0x00077c0001047983 */ /* 0x000f280000300800 */
[----:B----4-:R4:W-:Y:S04]  /*5df80*/  STL [R1+0x1cd0], R4 ;  /* 0x001cd00401007387 */ /* 0x0109e80000100800 */
[----:B0-----:R-:W5:Y:S04]  /*5df90*/  LDL.LU R2, [R1+0x768] ;  /* 0x0007680001027983 */ /* 0x001f680000300800 */
[----:B-----5:R0:W-:Y:S04]  /*5dfa0*/  STL [R1+0x1cd4], R2 ;  /* 0x001cd40201007387 */ /* 0x0201e80000100800 */
[----:B-1----:R-:W5:Y:S04]  /*5dfb0*/  LDL.LU R0, [R1+0x76c] ;  /* 0x00076c0001007983 */ /* 0x002f680000300800 */
[----:B-----5:R1:W-:Y:S04]  /*5dfc0*/  STL [R1+0x1cd8], R0 ;  /* 0x001cd80001007387 */ /* 0x0203e80000100800 */
[----:B--2---:R-:W2:Y:S04]  /*5dfd0*/  LDL.LU R3, [R1+0x758] ;  /* 0x0007580001037983 */ /* 0x004ea80000300800 */
[----:B--2---:R2:W-:Y:S04]  /*5dfe0*/  STL [R1+0x1cdc], R3 ;  /* 0x001cdc0301007387 */ /* 0x0045e80000100800 */
[----:B---3--:R-:W3:Y:S04]  /*5dff0*/  LDL.LU R8, [R1+0x75c] ;  /* 0x00075c0001087983 */ /* 0x008ee80000300800 */
[----:B---3--:R3:W-:Y:S04]  /*5e000*/  STL [R1+0x1ce0], R8 ;  /* 0x001ce00801007387 */ /* 0x0087e80000100800 */
[----:B----4-:R-:W4:Y:S04]  /*5e010*/  LDL.LU R4, [R1+0x748] ;  /* 0x0007480001047983 */ /* 0x010f280000300800 */
        /* <DEDUP_REMOVED lines=32> */
[----:B-1----:R-:W5:Y:S04]  /*5e220*/  LDL.LU R0, [R1+0x6bc] ;  /* 0x0006bc0001007983 */ /* 0x002f680000300800 */
[----:B--2---:R-:W2:Y:S04]  /*5e230*/  LDL.LU R3, [R1+0x6a8] ;  /* 0x0006a80001037983 */ /* 0x004ea80000300800 */
[----:B---3--:R-:W3:Y:S04]  /*5e240*/  LDL.LU R8, [R1+0x6ac] ;  /* 0x0006ac0001087983 */ /* 0x008ee80000300800 */
[----:B----4-:R-:W4:Y:S04]  /*5e250*/  LDL.LU R4, [R1+0x698] ;  /* 0x0006980001047983 */ /* 0x010f280000300800 */
        /* <DEDUP_REMOVED lines=23> */
[----:B------:R-:W-:-:S13]  /*5e3d0*/  FSETP.GT.AND P5, PT, |R9|, 8.50705917302346158658e+37, PT ;  /* 0x7e8000000900780b */ /* 0x000fda0003fa4200 */
[----:B-----5:R-:W-:Y:S02]  /*5e3e0*/  @P5 FMUL R2, R2, 0.25 ;  /* 0x3e80000002025820 */ /* 0x020fe40000400000 */
[----:B------:R-:W-:Y:S02]  /*5e3f0*/  @P5 FMUL R0, R0, 0.25 ;  /* 0x3e80000000005820 */ /* 0x000fe40000400000 */
[----:B--2---:R-:W-:Y:S02]  /*5e400*/  @P5 FMUL R3, R3, 0.25 ;  /* 0x3e80000003035820 */ /* 0x004fe40000400000 */
[----:B---3--:R-:W-:Y:S02]  /*5e410*/  @P5 FMUL R8, R8, 0.25 ;  /* 0x3e80000008085820 */ /* 0x008fe40000400000 */
[----:B----4-:R-:W-:Y:S02]  /*5e420*/  @P5 FMUL R4, R4, 0.25 ;  /* 0x3e80000004045820 */ /* 0x010fe40000400000 */
[----:B------:R-:W-:-:S02]  /*5e430*/  @P5 FMUL R10, R10, 0.25 ;  /* 0x3e8000000a0a5820 */ /* 0x000fc40000400000 */
[----:B------:R-:W-:-:S03]  /*5e440*/  @P5 FMUL R7, R7, 0.25 ;  /* 0x3e80000007075820 */ /* 0x000fc60000400000 */
[----:B------:R-:W-:Y:S01]  /*5e450*/  STL [R1+0x1ca0], R10 ;  /* 0x001ca00a01007387 */ /* 0x000fe20000100800 */
[----:B------:R-:W-:-:S03]  /*5e460*/  @P5 FMUL R5, R5, 0.25 ;  /* 0x3e80000005055820 */ /* 0x000fc60000400000 */
[----:B------:R-:W-:Y:S04]  /*5e470*/  STL [R1+0x1c9c], R7 ;  /* 0x001c9c0701007387 */ /* 0x000fe80000100800 */
[----:B------:R-:W-:Y:S04]  /*5e480*/  STL [R1+0x1c98], R5 ;  /* 0x001c980501007387 */ /* 0x000fe80000100800 */
[----:B------:R0:W-:Y:S04]  /*5e490*/  STL [R1], R4 ;  /* 0x0000000401007387 */ /* 0x0001e80000100800 */
[----:B0-----:R-:W2:Y:S04]  /*5e4a0*/  LDL.LU R4, [R1+0x1d20] ;  /* 0x001d200001047983 */ /* 0x001ea80000300800 */
[----:B------:R0:W-:Y:S04]  /*5e4b0*/  STL [R1+0x4], R8 ;  /* 0x0000040801007387 */ /* 0x0001e80000100800 */
[----:B0-----:R-:W3:Y:S04]  /*5e4c0*/  LDL.LU R8, [R1+0x1d1c] ;  /* 0x001d1c0001087983 */ /* 0x001ee80000300800 */
[----:B------:R0:W-:Y:S04]  /*5e4d0*/  STL [R1+0x8], R3 ;  /* 0x0000080301007387 */ /* 0x0001e80000100800 */
[----:B0-----:R-:W4:Y:S04]  /*5e4e0*/  LDL.LU R3, [R1+0x1d18] ;  /* 0x001d180001037983 */ /* 0x001f280000300800 */
[----:B------:R-:W5:Y:S04]  /*5e4f0*/  LDL R5, [R1+0x80] ;  /* 0x0000800001057983 */ /* 0x000f680000100800 */
[----:B------:R0:W-:Y:S04]  /*5e500*/  STL [R1+0xc], R0 ;  /* 0x00000c0001007387 */ /* 0x0001e80000100800 */
[----:B0-----:R-:W5:Y:S04]  /*5e510*/  LDL.LU R0, [R1+0x1d14] ;  /* 0x001d140001007983 */ /* 0x001f680000300800 */
[----:B------:R-:W5:Y:S04]  /*5e520*/  LDL R7, [R1+0x84] ;  /* 0x0000840001077983 */ /* 0x000f680000100800 */
[----:B------:R0:W-:Y:S04]  /*5e530*/  STL [R1+0x10], R2 ;  /* 0x0000100201007387 */ /* 0x0001e80000100800 */
[----:B0-----:R-:W5:Y:S04]  /*5e540*/  LDL.LU R2, [R1+0x1d10] ;  /* 0x001d100001027983 */ /* 0x001f680000300800 */
[----:B------:R-:W5:Y:S01]  /*5e550*/  LDL R10, [R1+0x88] ;  /* 0x00008800010a7983 */ /* 0x000f620000100800 */
[----:B--2---:R-:W-:-:S05]  /*5e560*/  @P5 FMUL R4, R4, 0.25 ;  /* 0x3e80000004045820 */ /* 0x004fca0000400000 */
[----:B------:R0:W-:Y:S01]  /*5e570*/  STL [R1+0x14], R4 ;  /* 0x0000140401007387 */ /* 0x0001e20000100800 */
[----:B---3--:R-:W-:-:S03]  /*5e580*/  @P5 FMUL R8, R8, 0.25 ;  /* 0x3e80000008085820 */ /* 0x008fc60000400000 */
[----:B0-----:R-:W2:Y:S04]  /*5e590*/  LDL.LU R4, [R1+0x1d0c] ;  /* 0x001d0c0001047983 */ /* 0x001ea80000300800 */
[----:B------:R0:W-:Y:S01]  /*5e5a0*/  STL [R1+0x18], R8 ;  /* 0x0000180801007387 */ /* 0x0001e20000100800 */
[----:B----4-:R-:W-:-:S03]  /*5e5b0*/  @P5 FMUL R3, R3, 0.25 ;  /* 0x3e80000003035820 */ /* 0x010fc60000400000 */
[----:B0-----:R-:W3:Y:S04]  /*5e5c0*/  LDL.LU R8, [R1+0x1d08] ;  /* 0x001d080001087983 */ /* 0x001ee80000300800 */
[----:B------:R0:W-:Y:S04]  /*5e5d0*/  STL [R1+0x1c], R3 ;  /* 0x00001c0301007387 */ /* 0x0001e80000100800 */
[----:B0-----:R-:W4:Y:S01]  /*5e5e0*/  LDL.LU R3, [R1+0x1d04] ;  /* 0x001d040001037983 */ /* 0x001f220000300800 */
[----:B-----5:R-:W-:-:S05]  /*5e5f0*/  @P5 FMUL R0, R0, 0.25 ;  /* 0x3e80000000005820 */ /* 0x020fca0000400000 */
[----:B------:R0:W-:Y:S04]  /*5e600*/  STL [R1+0x20], R0 ;  /* 0x0000200001007387 */ /* 0x0001e80000100800 */
[----:B0-----:R-:W5:Y:S01]  /*5e610*/  LDL.LU R0, [R1+0x1d00] ;  /* 0x001d000001007983 */ /* 0x001f620000300800 */
[----:B------:R-:W-:-:S05]  /*5e620*/  @P5 FMUL R2, R2, 0.25 ;  /* 0x3e80000002025820 */ /* 0x000fca0000400000 */
[----:B------:R0:W-:Y:S04]  /*5e630*/  STL [R1+0x24], R2 ;  /* 0x0000240201007387 */ /* 0x0001e80000100800 */
[----:B0-----:R-:W5:Y:S01]  /*5e640*/  LDL.LU R2, [R1+0x1cfc] ;  /* 0x001cfc0001027983 */ /* 0x001f620000300800 */
        /* <DEDUP_REMOVED lines=48> */
[----:B0-----:R-:W2:Y:S04]  /*5e950*/  LDL R4, [R1+0x8c] ;  /* 0x00008c0001047983 */ /* 0x001ea80000100800 */
        /* <DEDUP_REMOVED lines=11> */
[----:B------:R-:W-:Y:S02]  /*5ea10*/  @P5 FMUL R5, R5, 0.25 ;  /* 0x3e80000005055820 */ /* 0x000fe40000400000 */
[----:B------:R-:W-:Y:S02]  /*5ea20*/  @P5 FMUL R7, R7, 0.25 ;  /* 0x3e80000007075820 */ /* 0x000fe40000400000 */
[----:B------:R-:W-:Y:S02]  /*5ea30*/  @P5 FMUL R10, R10, 0.25 ;  /* 0x3e8000000a0a5820 */ /* 0x000fe40000400000 */
[----:B--2---:R-:W-:-:S02]  /*5ea40*/  @P5 FMUL R4, R4, 0.25 ;  /* 0x3e80000004045820 */ /* 0x004fc40000400000 */
[----:B---3--:R-:W-:-:S05]  /*5ea50*/  @P5 FMUL R8, R8, 0.25 ;  /* 0x3e80000008085820 */ /* 0x008fca0000400000 */
[----:B------:R0:W-:Y:S01]  /*5ea60*/  STL [R1+0x78], R8 ;  /* 0x0000780801007387 */ /* 0x0001e20000100800 */
[----:B----4-:R-:W-:-:S03]  /*5ea70*/  @P5 FMUL R3, R3, 0.25 ;  /* 0x3e80000003035820 */ /* 0x010fc60000400000 */
[----:B0-----:R-:W2:Y:S04]  /*5ea80*/  LDL.LU R8, [R1+0x1cac] ;  /* 0x001cac0001087983 */ /* 0x001ea80000300800 */
[----:B------:R0:W-:Y:S04]  /*5ea90*/  STL [R1+0x7c], R3 ;  /* 0x00007c0301007387 */ /* 0x0001e80000100800 */
[----:B0-----:R-:W3:Y:S01]  /*5eaa0*/  LDL.LU R3, [R1+0x1ca8] ;  /* 0x001ca80001037983 */ /* 0x001ee20000300800 */
[----:B-----5:R-:W-:-:S03]  /*5eab0*/  @P5 FMUL R0, R0, 0.25 ;  /* 0x3e80000000005820 */ /* 0x020fc60000400000 */
[----:B------:R-:W-:Y:S04]  /*5eac0*/  @P5 STL [R1+0x80], R5 ;  /* 0x0000800501005387 */ /* 0x000fe80000100800 */
[----:B------:R-:W-:Y:S04]  /*5ead0*/  @P5 STL [R1+0x84], R7 ;  /* 0x0000840701005387 */ /* 0x000fe80000100800 */
[----:B------:R-:W-:Y:S04]  /*5eae0*/  @P5 STL [R1+0x88], R10 ;  /* 0x0000880a01005387 */ /* 0x000fe80000100800 */
[----:B------:R-:W-:Y:S01]  /*5eaf0*/  @P5 STL [R1+0x8c], R4 ;  /* 0x00008c0401005387 */ /* 0x000fe20000100800 */
[----:B------:R-:W-:-:S03]  /*5eb00*/  @P5 FMUL R2, R2, 0.25 ;  /* 0x3e80000002025820 */ /* 0x000fc60000400000 */
[----:B------:R-:W-:Y:S04]  /*5eb10*/  STL [R1+0x1c2c], R0 ;  /* 0x001c2c0001007387 */ /* 0x000fe80000100800 */
[----:B------:R0:W-:Y:S04]  /*5eb20*/  STL [R1+0x94], R2 ;  /* 0x0000940201007387 */ /* 0x0001e80000100800 */
[----:B0-----:R-:W4:Y:S01]  /*5eb30*/  LDL.LU R2, [R1+0x1ca4] ;  /* 0x001ca40001027983 */ /* 0x001f220000300800 */
[----:B------:R-:W-:-:S03]  /*5eb40*/  MOV R0, R4 ;  /* 0x0000000400007202 */ /* 0x000fc60000000f00 */
[----:B------:R-:W5:Y:S01]  /*5eb50*/  LDL R4, [R1+0x10] ;  /* 0x0000100001047983 */ /* 0x000f620000100800 */
[----:B--2---:R-:W-:-:S05]  /*5eb60*/  @P5 FMUL R8, R8, 0.25 ;  /* 0x3e80000008085820 */ /* 0x004fca0000400000 */
[----:B------:R0:W-:Y:S01]  /*5eb70*/  STL [R1+0x1c30], R8 ;  /* 0x001c300801007387 */ /* 0x0001e20000100800 */
[----:B---3--:R-:W-:Y:S02]  /*5eb80*/  @P5 FMUL R3, R3, 0.25 ;  /* 0x3e80000003035820 */ /* 0x008fe40000400000 */
[----:B0-----:R-:W-:Y:S02]  /*5eb90*/  IMAD.MOV.U32 R8, RZ, RZ, R10 ;  /* 0x000000ffff087224 */ /* 0x001fe400078e000a */
[----:B------:R-:W2:Y:S04]  /*5eba0*/  LDL.LU R10, [R1+0x1ca0] ;  /* 0x001ca000010a7983 */ /* 0x000ea80000300800 */
[----:B------:R0:W-:Y:S02]  /*5ebb0*/  STL [R1+0x1c34], R3 ;  /* 0x001c340301007387 */ /* 0x0001e40000100800 */
[----:B0-----:R-:W-:-:S02]  /*5ebc0*/  MOV R3, R7 ;  /* 0x0000000700037202 */ /* 0x001fc40000000f00 */
[----:B------:R-:W3:Y:S01]  /*5ebd0*/  LDL.LU R7, [R1+0x1c9c] ;  /* 0x001c9c0001077983 */ /* 0x000ee20000300800 */
[----:B----4-:R-:W-:-:S05]  /*5ebe0*/  @P5 FMUL R2, R2, 0.25 ;  /* 0x3e80000002025820 */ /* 0x010fca0000400000 */
[----:B------:R0:W-:Y:S02]  /*5ebf0*/  STL [R1+0x1c38], R2 ;  /* 0x001c380201007387 */ /* 0x0001e40000100800 */
[----:B0-----:R-:W-:Y:S02]  /*5ec00*/  MOV R2, R5 ;  /* 0x0000000500027202 */ /* 0x001fe40000000f00 */
[----:B------:R-:W4:Y:S01]  /*5ec10*/  LDL.LU R5, [R1+0x1c98] ;  /* 0x001c980001057983 */ /* 0x000f220000300800 */
[C---:B------:R-:W-:Y:S01]  /*5ec20*/  FSETP.GEU.AND P6, PT, |R9|.reuse, 1.175494350822287508e-38, PT ;  /* 0x008000000900780b */ /* 0x040fe20003fce200 */
[----:B------:R-:W-:Y:S02]  /*5ec30*/  @P5 FMUL R9, R9, 0.25 ;  /* 0x3e80000009095820 */ /* 0x000fe40000400000 */
[----:B------:R-:W-:Y:S02]  /*5ec40*/  @P5 FMUL R6, R6, 0.25 ;  /* 0x3e80000006065820 */ /* 0x000fe40000400000 */
[----:B------:R-:W-:Y:S01]  /*5ec50*/  @P5 FMUL R11, R11, 0.25 ;  /* 0x3e8000000b0b5820 */ /* 0x000fe20000400000 */
[----:B------:R0:W-:Y:S01]  /*5ec60*/  STL [R1+0x1c5c], R9 ;  /* 0x001c5c0901007387 */ /* 0x0001e20000100800 */
[----:B------:R-:W-:-:S06]  /*5ec70*/  @P5 FMUL R12, R12, 0.25 ;  /* 0x3e8000000c0c5820 */ /* 0x000fcc0000400000 */
[----:B------:R-:W-:Y:S01]  /*5ec80*/  @!P6 FMUL R6, R6, 16777216 ;  /* 0x4b8000000606e820 */ /* 0x000fe20000400000 */
[----:B0-----:R-:W5:Y:S01]  /*5ec90*/  LDL R9, [R1+0xc] ;  /* 0x00000c0001097983 */ /* 0x001f620000100800 */
[----:B------:R-:W-:Y:S02]  /*5eca0*/  @!P6 FMUL R11, R11, 16777216 ;  /* 0x4b8000000b0be820 */ /* 0x000fe40000400000 */
[----:B------:R-:W-:Y:S02]  /*5ecb0*/  @!P6 FMUL R12, R12, 16777216 ;  /* 0x4b8000000c0ce820 */ /* 0x000fe40000400000 */
[----:B--2---:R-:W-:-:S05]  /*5ecc0*/  @!P6 FMUL R10, R10, 16777216 ;  /* 0x4b8000000a0ae820 */ /* 0x004fca0000400000 */
[----:B------:R0:W-:Y:S04]  /*5ecd0*/  STL [R1+0x1c28], R10 ;  /* 0x001c280a01007387 */ /* 0x0001e80000100800 */
[----:B0-----:R-:W2:Y:S01]  /*5ece0*/  LDL.LU R10, [R1+0x14] ;  /* 0x00001400010a7983 */ /* 0x001ea20000300800 */
[----:B---3--:R-:W-:-:S05]  /*5ecf0*/  @!P6 FMUL R7, R7, 16777216 ;  /* 0x4b8000000707e820 */ /* 0x008fca0000400000 */
[----:B------:R0:W-:Y:S04]  /*5ed00*/  STL [R1+0x1c3c], R7 ;  /* 0x001c3c0701007387 */ /* 0x0001e80000100800 */
[----:B0-----:R-:W3:Y:S04]  /*5ed10*/  LDL R7, [R1+0x1c] ;  /* 0x00001c0001077983 */ /* 0x001ee80000100800 */
[----:B------:R0:W-:Y:S04]  /*5ed20*/  STL [R1+0x1c40], R6 ;  /* 0x001c400601007387 */ /* 0x0001e80000100800 */
[----:B0-----:R-:W2:Y:S01]  /*5ed30*/  LDL R6, [R1+0x18] ;  /* 0x0000180001067983 */ /* 0x001ea20000100800 */
[----:B----4-:R-:W-:-:S05]  /*5ed40*/  @!P6 FMUL R5, R5, 16777216 ;  /* 0x4b8000000505e820 */ /* 0x010fca0000400000 */
[----:B------:R0:W-:Y:S04]  /*5ed50*/  STL [R1+0x1c44], R5 ;  /* 0x001c440501007387 */ /* 0x0001e80000100800 */
[----:B0-----:R-:W4:Y:S04]  /*5ed60*/  LDL R5, [R1+0x8] ;  /* 0x0000080001057983 */ /* 0x001f280000100800 */
[----:B------:R0:W-:Y:S04]  /*5ed70*/  STL [R1+0x1c48], R11 ;  /* 0x001c480b01007387 */ /* 0x0001e80000100800 */
[----:B0-----:R-:W2:Y:S04]  /*5ed80*/  LDL R11, [R1+0x4] ;  /* 0x00000400010b7983 */ /* 0x001ea80000100800 */
[----:B------:R0:W-:Y:S04]  /*5ed90*/  STL [R1+0x1c4c], R12 ;  /* 0x001c4c0c01007387 */ /* 0x0001e80000100800 */
[----:B0-----:R-:W3:Y:S01]  /*5eda0*/  LDL R12, [R1] ;  /* 0x00000000010c7983 */ /* 0x001ee20000100800 */
[----:B------:R-:W-:-:S02]  /*5edb0*/  @P5 FMUL R13, R13, 0.25 ;  /* 0x3e8000000d0d5820 */ /* 0x000fc40000400000 */
[----:B------:R-:W-:Y:S02]  /*5edc0*/  @P5 FMUL R14, R14, 0.25 ;  /* 0x3e8000000e0e5820 */ /* 0x000fe40000400000 */
[----:B------:R-:W-:Y:S02]  /*5edd0*/  @P5 FMUL R15, R15, 0.25 ;  /* 0x3e8000000f0f5820 */ /* 0x000fe40000400000 */
[----:B------:R-:W-:Y:S02]  /*5ede0*/  @P5 FMUL R16, R16, 0.25 ;  /* 0x3e80000010105820 */ /* 0x000fe40000400000 */
[----:B------:R-:W-:Y:S02]  /*5edf0*/  @P5 FMUL R17, R17, 0.25 ;  /* 0x3e80000011115820 */ /* 0x000fe40000400000 */
[----:B------:R-:W-:Y:S02]  /*5ee00*/  @!P6 FMUL R13, R13, 16777216 ;  /* 0x4b8000000d0de820 */ /* 0x000fe40000400000 */
[----:B------:R-:W-:-:S02]  /*5ee10*/  @P5 FMUL R18, R18, 0.25 ;  /* 0x3e80000012125820 */ /* 0x000fc40000400000 */
[----:B------:R-:W-:Y:S02]  /*5ee20*/  @!P6 FMUL R14, R14, 16777216 ;  /* 0x4b8000000e0ee820 */ /* 0x000fe40000400000 */
[----:B------:R-:W-:Y:S02]  /*5ee30*/  @P5 FMUL R19, R19, 0.25 ;  /* 0x3e80000013135820 */ /* 0x000fe40000400000 */
[----:B------:R-:W-:Y:S02]  /*5ee40*/  @!P6 FMUL R15, R15, 16777216 ;  /* 0x4b8000000f0fe820 */ /* 0x000fe40000400000 */
[----:B------:R-:W-:Y:S02]  /*5ee50*/  @P5 FMUL R20, R20, 0.25 ;  /* 0x3e80000014145820 */ /* 0x000fe40000400000 */
[----:B------:R-:W-:Y:S01]  /*5ee60*/  @!P6 FMUL R16, R16, 16777216 ;  /* 0x4b8000001010e820 */ /* 0x000fe20000400000 */
[----:B------:R-:W-:Y:S01]  /*5ee70*/  STL [R1+0x1c50], R13 ;  /* 0x001c500d01007387 */ /* 0x000fe20000100800 */
[----:B------:R-:W-:-:S02]  /*5ee80*/  @P5 FMUL R21, R21, 0.25 ;  /* 0x3e80000015155820 */ /* 0x000fc40000400000 */
[----:B------:R-:W-:Y:S01]  /*5ee90*/  @!P6 FMUL R17, R17, 16777216 ;  /* 0x4b8000001111e820 */ /* 0x000fe20000400000 */
[----:B------:R-:W-:Y:S01]  /*5eea0*/  STL [R1+0x1c58], R14 ;  /* 0x001c580e01007387 */ /* 0x000fe20000100800 */
[----:B------:R-:W-:Y:S02]  /*5eeb0*/  @P5 FMUL R22, R22, 0.25 ;  /* 0x3e80000016165820 */ /* 0x000fe40000400000 */
[----:B------:R-:W-:Y:S01]  /*5eec0*/  @!P6 FMUL R18, R18, 16777216 ;  /* 0x4b8000001212e820 */ /* 0x000fe20000400000 */
[----:B------:R-:W-:Y:S01]  /*5eed0*/  STL [R1+0x1c60], R15 ;  /* 0x001c600f01007387 */ /* 0x000fe20000100800 */
        /* <DEDUP_REMOVED lines=18> */
[----:B------:R-:W-:Y:S02]  /*5f000*/  @!P6 FMUL R25, R25, 16777216 ;  /* 0x4b8000001919e820 */ /* 0x000fe40000400000 */
[----:B------:R-:W-:Y:S01]  /*5f010*/  @!P6 FMUL R26, R26, 16777216 ;  /* 0x4b8000001a1ae820 */ /* 0x000fe20000400000 */
[----:B------:R-:W-:Y:S01]  /*5f020*/  STL [R1+0x1c7c], R22 ;  /* 0x001c7c1601007387 */ /* 0x000fe20000100800 */
[----:B------:R-:W-:-:S02]  /*5f030*/  @!P6 FMUL R27, R27, 16777216 ;  /* 0x4b8000001b1be820 */ /* 0x000fc40000400000 */
[----:B------:R-:W-:Y:S01]  /*5f040*/  @!P6 FMUL R28, R28, 16777216 ;  /* 0x4b8000001c1ce820 */ /* 0x000fe20000400000 */
[----:B------:R-:W-:Y:S01]  /*5f050*/  STL [R1+0x1c80], R23 ;  /* 0x001c801701007387 */ /* 0x000fe20000100800 */
[----:B-----5:R-:W-:-:S03]  /*5f060*/  @!P6 FMUL R9, R9, 16777216 ;  /* 0x4b8000000909e820 */ /* 0x020fc60000400000 */
[----:B------:R-:W-:Y:S04]  /*5f070*/  STL [R1+0x1c84], R24 ;  /* 0x001c841801007387 */ /* 0x000fe80000100800 */
[----:B------:R-:W-:Y:S04]  /*5f080*/  STL [R1+0x1c88], R25 ;  /* 0x001c881901007387 */ /* 0x000fe80000100800 */
[----:B------:R-:W-:Y:S04]  /*5f090*/  STL [R1+0x1c8c], R26 ;  /* 0x001c8c1a01007387 */ /* 0x000fe80000100800 */
[----:B------:R-:W-:Y:S04]  /*5f0a0*/  STL [R1+0x1c90], R27 ;  /* 0x001c901b01007387 */ /* 0x000fe80000100800 */
[----:B------:R0:W-:Y:S01]  /*5f0b0*/  STL [R1+0x1c94], R28 ;  /* 0x001c941c01007387 */ /* 0x0001e20000100800 */
[----:B------:R-:W-:-:S02]  /*5f0c0*/  @!P6 FMUL R4, R4, 16777216 ;  /* 0x4b8000000404e820 */ /* 0x000fc40000400000 */
[----:B----4-:R-:W-:Y:S02]  /*5f0d0*/  @!P6 FMUL R5, R5, 16777216 ;  /* 0x4b8000000505e820 */ /* 0x010fe40000400000 */
[----:B--2---:R-:W-:Y:S02]  /*5f0e0*/  @!P6 FMUL R11, R11, 16777216 ;  /* 0x4b8000000b0be820 */ /* 0x004fe40000400000 */
[----:B---3--:R-:W-:-:S05]  /*5f0f0*/  @!P6 FMUL R12, R12, 16777216 ;  /* 0x4b8000000c0ce820 */ /* 0x008fca0000400000 */
[----:B------:R-:W-:Y:S04]  /*5f100*/  @!P6 STL [R1], R12 ;  /* 0x0000000c0100e387 */ /* 0x000fe80000100800 */
[----:B------:R-:W-:Y:S04]  /*5f110*/  @!P6 STL [R1+0x4], R11 ;  /* 0x0000040b0100e387 */ /* 0x000fe80000100800 */
[----:B------:R-:W-:Y:S04]  /*5f120*/  @!P6 STL [R1+0x8], R5 ;  /* 0x000008050100e387 */ /* 0x000fe80000100800 */
[----:B------:R1:W-:Y:S04]  /*5f130*/  @!P6 STL [R1+0xc], R9 ;  /* 0x00000c090100e387 */ /* 0x0003e80000100800 */
[----:B0-----:R-:W2:Y:S04]  /*5f140*/  LDL R28, [R1+0x20] ;  /* 0x00002000011c7983 */ /* 0x001ea80000100800 */
[----:B------:R-:W3:Y:S04]  /*5f150*/  LDL R27, [R1+0x24] ;  /* 0x00002400011b7983 */ /* 0x000ee80000100800 */
[----:B------:R-:W4:Y:S04]  /*5f160*/  LDL R26, [R1+0x28] ;  /* 0x00002800011a7983 */ /* 0x000f280000100800 */
[----:B------:R-:W5:Y:S04]  /*5f170*/  LDL R25, [R1+0x2c] ;  /* 0x00002c0001197983 */ /* 0x000f680000100800 */
        /* <DEDUP_REMOVED lines=10> */
[----:B-1----:R-:W5:Y:S04]  /*5f220*/  LDL R9, [R1+0x58] ;  /* 0x0000580001097983 */ /* 0x002f680000100800 */
[----:B------:R-:W5:Y:S04]  /*5f230*/  LDL R14, [R1+0x5c] ;  /* 0x00005c00010e7983 */ /* 0x000f680000100800 */
[----:B------:R0:W-:Y:S01]  /*5f240*/  @!P6 STL [R1+0x10], R4 ;  /* 0x000010040100e387 */ /* 0x0001e20000100800 */
[----:B------:R-:W-:-:S02]  /*5f250*/  @!P6 FMUL R6, R6, 16777216 ;  /* 0x4b8000000606e820 */ /* 0x000fc40000400000 */
[----:B------:R-:W-:Y:S01]  /*5f260*/  @!P6 FMUL R7, R7, 16777216 ;  /* 0x4b8000000707e820 */ /* 0x000fe20000400000 */
[----:B------:R-:W5:Y:S04]  /*5f270*/  LDL R13, [R1+0x68] ;  /* 0x00006800010d7983 */ /* 0x000f680000100800 */
[----:B------:R-:W5:Y:S04]  /*5f280*/  LDL R12, [R1+0x6c] ;  /* 0x00006c00010c7983 */ /* 0x000f680000100800 */
[----:B0-----:R-:W5:Y:S04]  /*5f290*/  LDL R4, [R1+0x60] ;  /* 0x0000600001047983 */ /* 0x001f680000100800 */
[----:B------:R0:W-:Y:S04]  /*5f2a0*/  @!P6 STL [R1+0x18], R6 ;  /* 0x000018060100e387 */ /* 0x0001e80000100800 */
[----:B------:R-:W5:Y:S04]  /*5f2b0*/  LDL R11, [R1+0x70] ;  /* 0x00007000010b7983 */ /* 0x000f680000100800 */
[----:B------:R1:W-:Y:S04]  /*5f2c0*/  @!P6 STL [R1+0x1c], R7 ;  /* 0x00001c070100e387 */ /* 0x0003e80000100800 */
[----:B------:R-:W5:Y:S04]  /*5f2d0*/  LDL R5, [R1+0x74] ;  /* 0x0000740001057983 */ /* 0x000f680000100800 */
[----:B0-----:R-:W5:Y:S04]  /*5f2e0*/  LDL R6, [R1+0x78] ;  /* 0x0000780001067983 */ /* 0x001f680000100800 */
[----:B-1----:R-:W5:Y:S01]  /*5f2f0*/  LDL R7, [R1+0x7c] ;  /* 0x00007c0001077983 */ /* 0x002f620000100800 */
[----:B--2---:R-:W-:-:S02]  /*5f300*/  @!P6 FMUL R28, R28, 16777216 ;  /* 0x4b8000001c1ce820 */ /* 0x004fc40000400000 */
[----:B---3--:R-:W-:-:S03]  /*5f310*/  @!P6 FMUL R27, R27, 16777216 ;  /* 0x4b8000001b1be820 */ /* 0x008fc60000400000 */
[----:B------:R0:W-:Y:S01]  /*5f320*/  @!P6 STL [R1+0x20], R28 ;  /* 0x0000201c0100e387 */ /* 0x0001e20000100800 */
[----:B----4-:R-:W-:Y:S02]  /*5f330*/  @!P6 FMUL R26, R26, 16777216 ;  /* 0x4b8000001a1ae820 */ /* 0x010fe40000400000 */
[----:B-----5:R-:W-:Y:S01]  /*5f340*/  @!P6 FMUL R25, R25, 16777216 ;  /* 0x4b8000001919e820 */ /* 0x020fe20000400000 */
[----:B0-----:R-:W2:Y:S01]  /*5f350*/  LDL.LU R28, [R1+0x1c94] ;  /* 0x001c9400011c7983 */ /* 0x001ea20000300800 */
[----:B------:R-:W-:-:S03]  /*5f360*/  @!P6 FMUL R24, R24, 16777216 ;  /* 0x4b8000001818e820 */ /* 0x000fc60000400000 */
[----:B------:R0:W-:Y:S01]  /*5f370*/  @!P6 STL [R1+0x24], R27 ;  /* 0x0000241b0100e387 */ /* 0x0001e20000100800 */
[----:B------:R-:W-:Y:S02]  /*5f380*/  @!P6 FMUL R23, R23, 16777216 ;  /* 0x4b8000001717e820 */ /* 0x000fe40000400000 */
[----:B------:R-:W-:Y:S01]  /*5f390*/  @!P6 FMUL R22, R22, 16777216 ;  /* 0x4b8000001616e820 */ /* 0x000fe20000400000 */
[----:B0-----:R-:W3:Y:S04]  /*5f3a0*/  LDL.LU R27, [R1+0x1c90] ;  /* 0x001c9000011b7983 */ /* 0x001ee80000300800 */
[----:B------:R0:W-:Y:S01]  /*5f3b0*/  @!P6 STL [R1+0x28], R26 ;  /* 0x0000281a0100e387 */ /* 0x0001e20000100800 */
[----:B------:R-:W-:Y:S02]  /*5f3c0*/  @!P6 FMUL R21, R21, 16777216 ;  /* 0x4b8000001515e820 */ /* 0x000fe40000400000 */
[----:B------:R-:W-:Y:S01]  /*5f3d0*/  @!P6 FMUL R20, R20, 16777216 ;  /* 0x4b8000001414e820 */ /* 0x000fe20000400000 */
[----:B0-----:R-:W4:Y:S04]  /*5f3e0*/  LDL.LU R26, [R1+0x1c8c] ;  /* 0x001c8c00011a7983 */ /* 0x001f280000300800 */
[----:B------:R0:W-:Y:S01]  /*5f3f0*/  @!P6 STL [R1+0x2c], R25 ;  /* 0x00002c190100e387 */ /* 0x0001e20000100800 */
[----:B------:R-:W-:-:S03]  /*5f400*/  @!P6 FMUL R19, R19, 16777216 ;  /* 0x4b8000001313e820 */ /* 0x000fc60000400000 */
[----:B0-----:R-:W5:Y:S04]  /*5f410*/  LDL.LU R25, [R1+0x1c88] ;  /* 0x001c880001197983 */ /* 0x001f680000300800 */
[----:B------:R0:W-:Y:S01]  /*5f420*/  @!P6 STL [R1+0x30], R24 ;  /* 0x000030180100e387 */ /* 0x0001e20000100800 */
[----:B------:R-:W-:-:S03]  /*5f430*/  @!P6 FMUL R18, R18, 16777216 ;  /* 0x4b8000001212e820 */ /* 0x000fc60000400000 */
[----:B0-----:R-:W2:Y:S04]  /*5f440*/  LDL.LU R24, [R1+0x1c84] ;  /* 0x001c840001187983 */ /* 0x001ea80000300800 */
        /* <DEDUP_REMOVED lines=18> */
[----:B------:R0:W-:Y:S04]  /*5f570*/  @!P6 STL [R1+0x4c], R17 ;  /* 0x00004c110100e387 */ /* 0x0001e80000100800 */
        /* <DEDUP_REMOVED lines=8> */
[----:B0-----:R-:W3:Y:S04]  /*5f600*/  LDL.LU R14, [R1+0x1c58] ;  /* 0x001c5800010e7983 */ /* 0x001ee80000300800 */
[----:B------:R0:W-:Y:S04]  /*5f610*/  @!P6 STL [R1+0x60], R4 ;  /* 0x000060040100e387 */ /* 0x0001e80000100800 */
[----:B0-----:R-:W3:Y:S01]  /*5f620*/  LDL.LU R4, [R1+0x1c54] ;  /* 0x001c540001047983 */ /* 0x001ee20000300800 */
[----:B------:R-:W-:-:S02]  /*5f630*/  @!P6 FMUL R13, R13, 16777216 ;  /* 0x4b8000000d0de820 */ /* 0x000fc40000400000 */
[----:B------:R-:W-:Y:S02]  /*5f640*/  @!P6 FMUL R12, R12, 16777216 ;  /* 0x4b8000000c0ce820 */ /* 0x000fe40000400000 */
[----:B------:R-:W-:Y:S02]  /*5f650*/  @!P6 FMUL R11, R11, 16777216 ;  /* 0x4b8000000b0be820 */ /* 0x000fe40000400000 */
[----:B------:R-:W-:Y:S02]  /*5f660*/  @!P6 FMUL R5, R5, 16777216 ;  /* 0x4b8000000505e820 */ /* 0x000fe40000400000 */
[----:B------:R-:W-:Y:S02]  /*5f670*/  @!P6 FMUL R6, R6, 16777216 ;  /* 0x4b8000000606e820 */ /* 0x000fe40000400000 */
[----:B------:R-:W-:Y:S02]  /*5f680*/  @!P6 FMUL R7, R7, 16777216 ;  /* 0x4b8000000707e820 */ /* 0x000fe40000400000 */
[----:B------:R-:W-:-:S02]  /*5f690*/  @!P6 FMUL R2, R2, 16777216 ;  /* 0x4b8000000202e820 */ /* 0x000fc40000400000 */
[----:B------:R-:W-:Y:S02]  /*5f6a0*/  @!P6 FMUL R3, R3, 16777216 ;  /* 0x4b8000000303e820 */ /* 0x000fe40000400000 */
[----:B------:R-:W-:Y:S02]  /*5f6b0*/  @!P6 FMUL R8, R8, 16777216 ;  /* 0x4b8000000808e820 */ /* 0x000fe40000400000 */
[----:B------:R-:W-:Y:S02]  /*5f6c0*/  @!P6 FMUL R0, R0, 16777216 ;  /* 0x4b8000000000e820 */ /* 0x000fe40000400000 */
[----:B--2---:R-:W-:Y:S02]  /*5f6d0*/  @!P6 FMUL R9, R9, 16777216 ;  /* 0x4b8000000909e820 */ /* 0x004fe40000400000 */
[----:B---3--:R-:W-:-:S05]  /*5f6e0*/  @!P6 FMUL R4, R4, 16777216 ;  /* 0x4b8000000404e820 */ /* 0x008fca0000400000 */
[----:B------:R0:W-:Y:S02]  /*5f6f0*/  STL [R1+0x64], R4 ;  /* 0x0000640401007387 */ /* 0x0001e40000100800 */
[----:B0-----:R0:W1:Y:S02]  /*5f700*/  MUFU.RCP R4, R9 ;  /* 0x0000000900047308 */ /* 0x0010640000001000 */
[----:B0-----:R-:W2:Y:S04]  /*5f710*/  LDL.LU R9, [R1+0x94] ;  /* 0x0000940001097983 */ /* 0x001ea80000300800 */
[----:B------:R0:W-:Y:S04]  /*5f720*/  @!P6 STL [R1+0x68], R13 ;  /* 0x0000680d0100e387 */ /* 0x0001e80000100800 */
[----:B0-----:R-:W3:Y:S04]  /*5f730*/  LDL.LU R13, [R1+0x1c50] ;  /* 0x001c5000010d7983 */ /* 0x001ee80000300800 */
        /* <DEDUP_REMOVED lines=17> */
[----:B0-----:R-:W2:Y:S01]  /*5f850*/  LDL.LU R0, [R1+0x1c2c] ;  /* 0x001c2c0001007983 */ /* 0x001ea20000300800 */
[----:B------:R-:W-:-:S02]  /*5f860*/  @!P6 FMUL R10, R10, 16777216 ;  /* 0x4b8000000a0ae820 */ /* 0x000fc40000400000 */
[----:B--2---:R-:W-:-:S05]  /*5f870*/  @!P6 FMUL R0, R0, 16777216 ;  /* 0x4b8000000000e820 */ /* 0x004fca0000400000 */
[----:B------:R0:W-:Y:S02]  /*5f880*/  STL [R1+0x1c08], R0 ;  /* 0x001c080001007387 */ /* 0x0001e40000100800 */
[----:B0-----:R-:W-:Y:S02]  /*5f890*/  IMAD.MOV.U32 R0, RZ, RZ, R10 ;  /* 0x000000ffff007224 */ /* 0x001fe400078e000a */
[----:B------:R-:W1:Y:S01]  /*5f8a0*/  LDL.LU R10, [R1+0x1c28] ;  /* 0x001c2800010a7983 */ /* 0x000e620000300800 */
[----:B------:R-:W-:Y:S02]  /*5f8b0*/  @!P6 FMUL R9, R9, 16777216 ;  /* 0x4b8000000909e820 */ /* 0x000fe40000400000 */
[----:B------:R-:W-:Y:S02]  /*5f8c0*/  @!P6 FMUL R8, R8, 16777216 ;  /* 0x4b8000000808e820 */ /* 0x000fe40000400000 */
[----:B------:R-:W-:Y:S01]  /*5f8d0*/  @!P6 FMUL R3, R3, 16777216 ;  /* 0x4b8000000303e820 */ /* 0x000fe20000400000 */
[----:B------:R0:W-:Y:S01]  /*5f8e0*/  STL [R1+0x1c0c], R9 ;  /* 0x001c0c0901007387 */ /* 0x0001e20000100800 */
[----:B------:R-:W-:-:S03]  /*5f8f0*/  @!P6 FMUL R2, R2, 16777216 ;  /* 0x4b8000000202e820 */ /* 0x000fc60000400000 */
[----:B0-----:R-:W4:Y:S04]  /*5f900*/  LDL.LU R9, [R1+0x10] ;  /* 0x0000100001097983 */ /* 0x001f280000300800 */
[----:B------:R0:W-:Y:S04]  /*5f910*/  STL [R1+0x1c10], R8 ;  /* 0x001c100801007387 */ /* 0x0001e80000100800 */
[----:B0-----:R-:W4:Y:S04]  /*5f920*/  LDL.LU R8, [R1+0xc] ;  /* 0x00000c0001087983 */ /* 0x001f280000300800 */
[----:B------:R0:W-:Y:S04]  /*5f930*/  STL [R1+0x1c14], R3 ;  /* 0x001c140301007387 */ /* 0x0001e80000100800 */
[----:B0-----:R-:W4:Y:S04]  /*5f940*/  LDL.LU R3, [R1+0x8] ;  /* 0x0000080001037983 */ /* 0x001f280000300800 */
[----:B------:R0:W-:Y:S04]  /*5f950*/  STL [R1+0x1c18], R2 ;  /* 0x001c180201007387 */ /* 0x0001e80000100800 */
[----:B0-----:R-:W4:Y:S01]  /*5f960*/  LDL.LU R2, [R1+0x4] ;  /* 0x0000040001027983 */ /* 0x001f220000300800 */
[----:B-1----:R-:W-:-:S05]  /*5f970*/  FMUL R10, R4, R10 ;  /* 0x0000000a040a7220 */ /* 0x002fca0000400000 */
[----:B------:R0:W-:Y:S04]  /*5f980*/  STL [R1+0x3e4], R10 ;  /* 0x0003e40a01007387 */ /* 0x0001e80000100800 */
[----:B0-----:R-:W2:Y:S01]  /*5f990*/  LDL.LU R10, [R1] ;  /* 0x00000000010a7983 */ /* 0x001ea20000300800 */
[C---:B------:R-:W-:Y:S02]  /*5f9a0*/  FMUL R7, R4.reuse, R7 ;  /* 0x0000000704077220 */ /* 0x040fe40000400000 */
[C---:B------:R-:W-:Y:S02]  /*5f9b0*/  FMUL R6, R4.reuse, R6 ;  /* 0x0000000604067220 */ /* 0x040fe40000400000 */
[C---:B------:R-:W-:Y:S01]  /*5f9c0*/  FMUL R5, R4.reuse, R5 ;  /* 0x0000000504057220 */ /* 0x040fe20000400000 */
[----:B------:R0:W-:Y:S04]  /*5f9d0*/  STL [R1+0x3e0], R7 ;  /* 0x0003e00701007387 */ /* 0x0001e80000100800 */
[----:B------:R3:W-:Y:S04]  /*5f9e0*/  STL [R1+0x3dc], R6 ;  /* 0x0003dc0601007387 */ /* 0x0007e80000100800 */
[----:B------:R1:W-:Y:S01]  /*5f9f0*/  STL [R1+0x3d8], R5 ;  /* 0x0003d80501007387 */ /* 0x0003e20000100800 */
[----:B0-----:R-:W-:-:S02]  /*5fa00*/  FMUL R7, R4, R11 ;  /* 0x0000000b04077220 */ /* 0x001fc40000400000 */
[C---:B---3--:R-:W-:Y:S02]  /*5fa10*/  FMUL R6, R4.reuse, R13 ;  /* 0x0000000d04067220 */ /* 0x048fe40000400000 */
[C---:B-1----:R-:W-:Y:S01]  /*5fa20*/  FMUL R5, R4.reuse, R12 ;  /* 0x0000000c04057220 */ /* 0x042fe20000400000 */
[----:B------:R0:W-:Y:S04]  /*5fa30*/  STL [R1+0x3d4], R7 ;  /* 0x0003d40701007387 */ /* 0x0001e80000100800 */
[----:B------:R1:W-:Y:S04]  /*5fa40*/  STL [R1+0x3d0], R5 ;  /* 0x0003d00501007387 */ /* 0x0003e80000100800 */
[----:B------:R3:W-:Y:S01]  /*5fa50*/  STL [R1+0x3cc], R6 ;  /* 0x0003cc0601007387 */ /* 0x0007e20000100800 */
[----:B0-----:R-:W-:-:S02]  /*5fa60*/  FMUL R7, R4, R14 ;  /* 0x0000000e04077220 */ /* 0x001fc40000400000 */
[----:B-1----:R-:W-:-:S03]  /*5fa70*/  FMUL R5, R4, R15 ;  /* 0x0000000f04057220 */ /* 0x002fc60000400000 */
[----:B------:R0:W-:Y:S01]  /*5fa80*/  STL [R1+0x3c8], R7 ;  /* 0x0003c80701007387 */ /* 0x0001e20000100800 */
[----:B---3--:R-:W-:-:S03]  /*5fa90*/  FMUL R6, R4, R16 ;  /* 0x0000001004067220 */ /* 0x008fc60000400000 */
[----:B------:R1:W-:Y:S04]  /*5faa0*/  STL [R1+0x3c4], R5 ;  /* 0x0003c40501007387 */ /* 0x0003e80000100800 */
[----:B------:R3:W-:Y:S01]  /*5fab0*/  STL [R1+0x3c0], R6 ;  /* 0x0003c00601007387 */ /* 0x0007e20000100800 */
[C---:B0-----:R-:W-:Y:S02]  /*5fac0*/  FMUL R7, R4.reuse, R17 ;  /* 0x0000001104077220 */ /* 0x041fe40000400000 */
        /* <DEDUP_REMOVED lines=9> */
[----:B------:R1:W-:Y:S01]  /*5fb60*/  STL [R1+0x3ac], R5 ;  /* 0x0003ac0501007387 */ /* 0x0003e20000100800 */
[----:B------:R-:W-:-:S03]  /*5fb70*/  @P5 FMUL R29, R29, 0.25 ;  /* 0x3e8000001d1d5820 */ /* 0x000fc60000400000 */
[----:B------:R5:W-:Y:S01]  /*5fb80*/  STL [R1+0x3a8], R6 ;  /* 0x0003a80601007387 */ /* 0x000be20000100800 */
[C---:B0-----:R-:W-:Y:S02]  /*5fb90*/  FMUL R7, R4.reuse, R23 ;  /* 0x0000001704077220 */ /* 0x041fe40000400000 */
[----:B-1----:R-:W-:-:S03]  /*5fba0*/  FMUL R5, R4, R24 ;  /* 0x0000001804057220 */ /* 0x002fc60000400000 */
[----:B------:R4:W-:Y:S01]  /*5fbb0*/  STL [R1+0x3a4], R7 ;  /* 0x0003a40701007387 */ /* 0x0009e20000100800 */
[----:B-----5:R-:W-:-:S03]  /*5fbc0*/  FMUL R6, R4, R25 ;  /* 0x0000001904067220 */ /* 0x020fc60000400000 */
[----:B------:R0:W-:Y:S01]  /*5fbd0*/  STL [R1+0x3a0], R5 ;  /* 0x0003a00501007387 */ /* 0x0001e20000100800 */
[----:B------:R-:W-:-:S03]  /*5fbe0*/  @!P6 FMUL R29, R29, 16777216 ;  /* 0x4b8000001d1de820 */ /* 0x000fc60000400000 */
[----:B------:R1:W-:Y:S01]  /*5fbf0*/  STL [R1+0x39c], R6 ;  /* 0x00039c0601007387 */ /* 0x0003e20000100800 */
[C---:B----4-:R-:W-:Y:S02]  /*5fc00*/  FMUL R7, R4.reuse, R26 ;  /* 0x0000001a04077220 */ /* 0x050fe40000400000 */
[----:B0-----:R-:W-:-:S03]  /*5fc10*/  FMUL R5, R4, R27 ;  /* 0x0000001b04057220 */ /* 0x001fc60000400000 */
[----:B------:R0:W-:Y:S01]  /*5fc20*/  STL [R1+0x398], R7 ;  /* 0x0003980701007387 */ /* 0x0001e20000100800 */
[----:B-1----:R-:W-:-:S03]  /*5fc30*/  FMUL R6, R4, R28 ;  /* 0x0000001c04067220 */ /* 0x002fc60000400000 */
[----:B------:R-:W-:Y:S04]  /*5fc40*/  STL [R1+0x36c], R5 ;  /* 0x00036c0501007387 */ /* 0x000fe80000100800 */
[----:B------:R1:W-:Y:S01]  /*5fc50*/  STL [R1+0x368], R6 ;  /* 0x0003680601007387 */ /* 0x0003e20000100800 */
[----:B0-----:R-:W-:-:S05]  /*5fc60*/  FMUL R7, R4, R29 ;  /* 0x0000001d04077220 */ /* 0x001fca0000400000 */
[----:B------:R-:W-:Y:S01]  /*5fc70*/  STL [R1+0x364], R7 ;  /* 0x0003640701007387 */ /* 0x000fe20000100800 */
[C---:B-1----:R-:W-:Y:S02]  /*5fc80*/  FMUL R6, R4.reuse, R2 ;  /* 0x0000000204067220 */ /* 0x042fe40000400000 */
[C---:B------:R-:W-:Y:S02]  /*5fc90*/  FMUL R2, R4.reuse, R3 ;  /* 0x0000000304027220 */ /* 0x040fe40000400000 */
[----:B--2---:R-:W-:-:S05]  /*5fca0*/  FMUL R5, R4, R10 ;  /* 0x0000000a04057220 */ /* 0x004fca0000400000 */
[----:B------:R-:W-:Y:S04]  /*5fcb0*/  STL [R1+0x360], R5 ;  /* 0x0003600501007387 */ /* 0x000fe80000100800 */
[----:B------:R-:W-:Y:S04]  /*5fcc0*/  STL [R1+0x35c], R6 ;  /* 0x00035c0601007387 */ /* 0x000fe80000100800 */
[----:B------:R0:W-:Y:S04]  /*5fcd0*/  STL [R1+0x358], R2 ;  /* 0x0003580201007387 */ /* 0x0001e80000100800 */
[----:B0-----:R-:W2:Y:S01]  /*5fce0*/  LDL.LU R2, [R1+0x20] ;  /* 0x0000200001027983 */ /* 0x001ea20000300800 */
[----:B------:R-:W-:-:S02]  /*5fcf0*/  FMUL R5, R4, R8 ;  /* 0x0000000804057220 */ /* 0x000fc40000400000 */
[----:B------:R-:W-:-:S03]  /*5fd00*/  FMUL R3, R4, R9 ;  /* 0x0000000904037220 */ /* 0x000fc60000400000 */
[----:B------:R-:W-:Y:S04]  /*5fd10*/  STL [R1+0x354], R5 ;  /* 0x0003540501007387 */ /* 0x000fe80000100800 */
[----:B--2---:R0:W-:Y:S04]  /*5fd20*/  STL [R1+0x1c1c], R2 ;  /* 0x001c1c0201007387 */ /* 0x0041e80000100800 */
[----:B------:R-:W-:Y:S04]  /*5fd30*/  STL [R1+0x350], R3 ;  /* 0x0003500301007387 */ /* 0x000fe80000100800 */
[----:B0-----:R-:W2:Y:S04]  /*5fd40*/  LDL.LU R2, [R1+0x1c] ;  /* 0x00001c0001027983 */ /* 0x001ea80000300800 */
[----:B--2---:R0:W-:Y:S04]  /*5fd50*/  STL [R1+0x1c20], R2 ;  /* 0x001c200201007387 */ /* 0x0041e80000100800 */
[----:B0-----:R-:W2:Y:S04]  /*5fd60*/  LDL.LU R2, [R1+0x18] ;  /* 0x0000180001027983 */ /* 0x001ea80000300800 */
[----:B--2---:R0:W-:Y:S04]  /*5fd70*/  STL [R1+0x1c24], R2 ;  /* 0x001c240201007387 */ /* 0x0041e80000100800 */
[----:B------:R-:W2:Y:S04]  /*5fd80*/  LDL.LU R3, [R1+0x24] ;  /* 0x0000240001037983 */ /* 0x000ea80000300800 */
[----:B------:R-:W3:Y:S01]  /*5fd90*/  LDL.LU R8, [R1+0x28] ;  /* 0x0000280001087983 */ /* 0x000ee20000300800 */
[----:B0-----:R-:W-:-:S03]  /*5fda0*/  MOV R2, R0 ;  /* 0x0000000000027202 */ /* 0x001fc60000000f00 */
[----:B------:R-:W4:Y:S04]  /*5fdb0*/  LDL.LU R9, [R1+0x2c] ;  /* 0x00002c0001097983 */ /* 0x000f280000300800 */
        /* <DEDUP_REMOVED lines=16> */
[----:B------:R-:W-:-:S03]  /*5fec0*/  FMUL R2, R4, R2 ;  /* 0x0000000204027220 */ /* 0x000fc60000400000 */
        /* <DEDUP_REMOVED lines=8> */
[----:B------:R0:W-:Y:S04]  /*5ff50*/  STL [R1+0x34c], R2 ;  /* 0x00034c0201007387 */ /* 0x0001e80000100800 */
[----:B0-----:R-:W2:Y:S02]  /*5ff60*/  LDL.LU R2, [R1+0x1c24] ;  /* 0x001c240001027983 */ /* 0x001ea40000300800 */
[----:B--2---:R-:W-:-:S05]  /*5ff70*/  FMUL R2, R4, R2 ;  /* 0x0000000204027220 */ /* 0x004fca0000400000 */
[----:B------:R0:W-:Y:S04]  /*5ff80*/  STL [R1+0x348], R2 ;  /* 0x0003480201007387 */ /* 0x0001e80000100800 */
[----:B0-----:R-:W2:Y:S02]  /*5ff90*/  LDL.LU R2, [R1+0x1c20] ;  /* 0x001c200001027983 */ /* 0x001ea40000300800 */
[----:B--2---:R-:W-:-:S05]  /*5ffa0*/  FMUL R2, R4, R2 ;  /* 0x0000000204027220 */ /* 0x004fca0000400000 */
[----:B------:R0:W-:Y:S04]  /*5ffb0*/  STL [R1+0x344], R2 ;  /* 0x0003440201007387 */ /* 0x0001e80000100800 */
[----:B0-----:R-:W2:Y:S01]  /*5ffc0*/  LDL.LU R2, [R1+0x1c1c] ;  /* 0x001c1c0001027983 */ /* 0x001ea20000300800 */
[C---:B------:R-:W-:Y:S02]  /*5ffd0*/  FMUL R3, R4.reuse, R3 ;  /* 0x0000000304037220 */ /* 0x040fe40000400000 */
[C---:B---3--:R-:W-:Y:S02]  /*5ffe0*/  FMUL R8, R4.reuse, R8 ;  /* 0x0000000804087220 */ /* 0x048fe40000400000 */
[C---:B----4-:R-:W-:Y:S02]  /*5fff0*/  FMUL R9, R4.reuse, R9 ;  /* 0x0000000904097220 */ /* 0x050fe40000400000 */
[----:B-----5:R-:W-:-:S02]  /*60000*/  FMUL R0, R4, R0 ;  /* 0x0000000004007220 */ /* 0x020fc40000400000 */
[C---:B------:R-:W-:Y:S02]  /*60010*/  FMUL R29, R4.reuse, R29 ;  /* 0x0000001d041d7220 */ /* 0x040fe40000400000 */
[----:B--2---:R-:W-:-:S05]  /*60020*/  FMUL R2, R4, R2 ;  /* 0x0000000204027220 */ /* 0x004fca0000400000 */
[----:B------:R0:W-:Y:S04]  /*60030*/  STL [R1+0x340], R2 ;  /* 0x0003400201007387 */ /* 0x0001e80000100800 */
[----:B0-----:R-:W2:Y:S04]  /*60040*/  LDL.LU R2, [R1+0x1c18] ;  /* 0x001c180001027983 */ /* 0x001ea80000300800 */
[----:B------:R0:W-:Y:S04]  /*60050*/  STL [R1+0x33c], R3 ;  /* 0x00033c0301007387 */ /* 0x0001e80000100800 */
[----:B0-----:R-:W3:Y:S04]  /*60060*/  LDL.LU R3, [R1+0x1c14] ;  /* 0x001c140001037983 */ /* 0x001ee80000300800 */
[----:B------:R0:W-:Y:S04]  /*60070*/  STL [R1+0x338], R8 ;  /* 0x0003380801007387 */ /* 0x0001e80000100800 */
[----:B0-----:R-:W4:Y:S04]  /*60080*/  LDL.LU R8, [R1+0x1c10] ;  /* 0x001c100001087983 */ /* 0x001f280000300800 */
[----:B------:R0:W-:Y:S04]  /*60090*/  STL [R1+0x334], R9 ;  /* 0x0003340901007387 */ /* 0x0001e80000100800 */
[----:B0-----:R-:W5:Y:S04]  /*600a0*/  LDL.LU R9, [R1+0x1c0c] ;  /* 0x001c0c0001097983 */ /* 0x001f680000300800 */
[----:B------:R0:W-:Y:S04]  /*600b0*/  STL [R1+0x330], R0 ;  /* 0x0003300001007387 */ /* 0x0001e80000100800 */
[----:B0-----:R-:W2:Y:S04]  /*600c0*/  LDL.LU R0, [R1+0x1c08] ;  /* 0x001c080001007983 */ /* 0x001ea80000300800 */
[----:B------:R0:W-:Y:S02]  /*600d0*/  STL [R1+0x32c], R29 ;  /* 0x00032c1d01007387 */ /* 0x0001e40000100800 */
[----:B0-----:R-:W-:-:S02]  /*600e0*/  FMUL R29, R4, R28 ;  /* 0x0000001c041d7220 */ /* 0x001fc40000400000 */
[C---:B------:R-:W-:Y:S02]  /*600f0*/  FMUL R28, R4.reuse, R27 ;  /* 0x0000001b041c7220 */ /* 0x040fe40000400000 */
[C---:B------:R-:W-:Y:S02]  /*60100*/  FMUL R27, R4.reuse, R26 ;  /* 0x0000001a041b7220 */ /* 0x040fe40000400000 */
[C---:B------:R-:W-:Y:S01]  /*60110*/  FMUL R26, R4.reuse, R25 ;  /* 0x00000019041a7220 */ /* 0x040fe20000400000 */
[----:B------:R-:W-:Y:S01]  /*60120*/  STL [R1+0x328], R29 ;  /* 0x0003281d01007387 */ /* 0x000fe20000100800 */
[C---:B------:R-:W-:Y:S02]  /*60130*/  FMUL R25, R4.reuse, R24 ;  /* 0x0000001804197220 */ /* 0x040fe40000400000 */
[C---:B------:R-:W-:Y:S01]  /*60140*/  FMUL R24, R4.reuse, R23 ;  /* 0x0000001704187220 */ /* 0x040fe20000400000 */
[----:B------:R-:W-:Y:S01]  /*60150*/  STL [R1+0x31c], R28 ;  /* 0x00031c1c01007387 */ /* 0x000fe20000100800 */
[----:B------:R-:W-:-:S02]  /*60160*/  FMUL R23, R4, R22 ;  /* 0x0000001604177220 */ /* 0x000fc40000400000 */
[C---:B------:R-:W-:Y:S01]  /*60170*/  FMUL R22, R4.reuse, R21 ;  /* 0x0000001504167220 */ /* 0x040fe20000400000 */
[----:B------:R-:W-:Y:S01]  /*60180*/  STL [R1+0x318], R27 ;  /* 0x0003181b01007387 */ /* 0x000fe20000100800 */
[C---:B------:R-:W-:Y:S02]  /*60190*/  FMUL R21, R4.reuse, R20 ;  /* 0x0000001404157220 */ /* 0x040fe40000400000 */
[C---:B------:R-:W-:Y:S01]  /*601a0*/  FMUL R20, R4.reuse, R19 ;  /* 0x0000001304147220 */ /* 0x040fe20000400000 */
[----:B------:R-:W-:Y:S01]  /*601b0*/  STL [R1+0x2fc], R26 ;  /* 0x0002fc1a01007387 */ /* 0x000fe20000100800 */
[----:B------:R-:W-:-:S03]  /*601c0*/  FMUL R19, R4, R18 ;  /* 0x0000001204137220 */ /* 0x000fc60000400000 */
        /* <DEDUP_REMOVED lines=20> */
[----:B------:R-:W-:Y:S04]  /*60310*/  STL [R1+0x2b0], R15 ;  /* 0x0002b00f01007387 */ /* 0x000fe80000100800 */
[----:B------:R-:W-:Y:S04]  /*60320*/  STL [R1+0x2ac], R14 ;  /* 0x0002ac0e01007387 */ /* 0x000fe80000100800 */
[----:B------:R-:W-:Y:S04]  /*60330*/  STL [R1+0x2a8], R13 ;  /* 0x0002a80d01007387 */ /* 0x000fe80000100800 */
[----:B------:R-:W-:Y:S04]  /*60340*/  STL [R1+0x29c], R12 ;  /* 0x00029c0c01007387 */ /* 0x000fe80000100800 */
[----:B------:R0:W-:Y:S04]  /*60350*/  STL [R1+0x294], R5 ;  /* 0x0002940501007387 */ /* 0x0001e80000100800 */
[----:B------:R-:W-:Y:S01]  /*60360*/  STL [R1+0x120], R11 ;  /* 0x0001200b01007387 */ /* 0x000fe20000100800 */
[----:B0-----:R-:W-:-:S03]  /*60370*/  FMUL R5, R4, R10 ;  /* 0x0000000a04057220 */ /* 0x001fc60000400000 */
[----:B------:R-:W-:Y:S01]  /*60380*/  STL [R1+0x11c], R6 ;  /* 0x00011c0601007387 */ /* 0x000fe20000100800 */
[----:B--2---:R-:W-:-:S05]  /*60390*/  FMUL R0, R4, R0 ;  /* 0x0000000004007220 */ /* 0x004fca0000400000 */
[----:B------:R4:W-:Y:S04]  /*603a0*/  STL [R1+0x1978], R0 ;  /* 0x0019780001007387 */ /* 0x0009e80000100800 */
[----:B------:R5:W-:Y:S01]  /*603b0*/  STL [R1+0x118], R5 ;  /* 0x0001180501007387 */ /* 0x000be20000100800 */
[----:B----4-:R-:W-:-:S03]  /*603c0*/  FMUL R0, R4, R8 ;  /* 0x0000000804007220 */ /* 0x010fc60000400000 */
[----:B------:R-:W2:Y:S01]  /*603d0*/  LDL.LU R8, [R1+0x1c04] ;  /* 0x001c040001087983 */ /* 0x000ea20000300800 */
[----:B-----5:R-:W-:-:S05]  /*603e0*/  FMUL R5, R4, R9 ;  /* 0x0000000904057220 */ /* 0x020fca0000400000 */
[----:B------:R-:W-:Y:S04]  /*603f0*/  STL [R1+0x110], R5 ;  /* 0x0001100501007387 */ /* 0x000fe80000100800 */
[----:B------:R0:W-:Y:S04]  /*60400*/  STL [R1+0x10c], R0 ;  /* 0x00010c0001007387 */ /* 0x0001e80000100800 */
[----:B0-----:R-:W4:Y:S01]  /*60410*/  LDL.LU R0, [R1+0x450] ;  /* 0x0004500001007983 */ /* 0x001f220000300800 */
[C---:B---3--:R-:W-:Y:S02]  /*60420*/  FMUL R3, R4.reuse, R3 ;  /* 0x0000000304037220 */ /* 0x048fe40000400000 */
[----:B------:R-:W-:-:S03]  /*60430*/  FMUL R2, R4, R2 ;  /* 0x0000000204027220 */ /* 0x000fc60000400000 */
[----:B------:R-:W-:Y:S04]  /*60440*/  STL [R1+0x108], R3 ;  /* 0x0001080301007387 */ /* 0x000fe80000100800 */
[----:B------:R-:W-:Y:S04]  /*60450*/  STL [R1+0x104], R2 ;  /* 0x0001040201007387 */ /* 0x000fe80000100800 */
[----:B----4-:R0:W-:Y:S04]  /*60460*/  STL [R1+0x1b7c], R0 ;  /* 0x001b7c0001007387 */ /* 0x0101e80000100800 */
[----:B0-----:R-:W3:Y:S04]  /*60470*/  LDL.LU R0, [R1+0x454] ;  /* 0x0004540001007983 */ /* 0x001ee80000300800 */
[----:B---3--:R0:W-:Y:S04]  /*60480*/  STL [R1+0x1b80], R0 ;  /* 0x001b800001007387 */ /* 0x0081e80000100800 */
        /* <DEDUP_REMOVED lines=53> */
[----:B------:R-:W4:Y:S04]  /*607e0*/  LDL.LU R2, [R1+0x6f4] ;  /* 0x0006f40001027983 */ /* 0x000f280000300800 */
[----:B---3--:R0:W-:Y:S04]  /*607f0*/  STL [R1+0x28], R0 ;  /* 0x0000280001007387 */ /* 0x0081e80000100800 */
[----:B0-----:R-:W3:Y:S04]  /*60800*/  LDL.LU R0, [R1+0x6e0] ;  /* 0x0006e00001007983 */ /* 0x001ee80000300800 */
[----:B----4-:R-:W-:Y:S04]  /*60810*/  STL [R1+0x24], R2 ;  /* 0x0000240201007387 */ /* 0x010fe80000100800 */
        /* <DEDUP_REMOVED lines=11> */
[----:B------:R-:W3:Y:S04]  /*608d0*/  LDL.LU R2, [R1+0x6b0] ;  /* 0x0006b00001027983 */ /* 0x000ee80000300800 */
[----:B0-----:R-:W4:Y:S04]  /*608e0*/  LDL.LU R0, [R1+0x6b4] ;  /* 0x0006b40001007983 */ /* 0x001f280000300800 */
        /* <DEDUP_REMOVED lines=20> */
[----:B------:R-:W5:Y:S04]  /*60a30*/  LDL.LU R23, [R1+0x600] ;  /* 0x0006000001177983 */ /* 0x000f680000300800 */
[----:B------:R-:W5:Y:S04]  /*60a40*/  LDL.LU R24, [R1+0x604] ;  /* 0x0006040001187983 */ /* 0x000f680000300800 */
[----:B------:R-:W5:Y:S04]  /*60a50*/  LDL.LU R25, [R1+0x734] ;  /* 0x0007340001197983 */ /* 0x000f680000300800 */
[----:B------:R-:W5:Y:S04]  /*60a60*/  LDL.LU R26, [R1+0x730] ;  /* 0x00073000011a7983 */ /* 0x000f680000300800 */
[----:B------:R-:W5:Y:S04]  /*60a70*/  LDL.LU R27, [R1+0x5f4] ;  /* 0x0005f400011b7983 */ /* 0x000f680000300800 */
[----:B------:R-:W5:Y:S01]  /*60a80*/  LDL.LU R28, [R1+0x5f0] ;  /* 0x0005f000011c7983 */ /* 0x000f620000300800 */
[----:B--2---:R-:W-:-:S13]  /*60a90*/  FSETP.GT.AND P5, PT, |R8|, 8.50705917302346158658e+37, PT ;  /* 0x7e8000000800780b */ /* 0x004fda0003fa4200 */
[----:B----4-:R-:W-:Y:S02]  /*60aa0*/  @P5 FMUL R0, R0, 0.25 ;  /* 0x3e80000000005820 */ /* 0x010fe40000400000 */
[----:B---3--:R-:W-:Y:S02]  /*60ab0*/  @P5 FMUL R22, R22, 0.25 ;  /* 0x3e80000016165820 */ /* 0x008fe40000400000 */
[----:B-----5:R-:W-:-:S05]  /*60ac0*/  @P5 FMUL R28, R28, 0.25 ;  /* 0x3e8000001c1c5820 */ /* 0x020fca0000400000 */
[----:B------:R0:W-:Y:S04]  /*60ad0*/  STL [R1+0x1b78], R28 ;  /* 0x001b781c01007387 */ /* 0x0001e80000100800 */
[----:B0-----:R-:W2:Y:S04]  /*60ae0*/  LDL R28, [R1+0x28] ;  /* 0x00002800011c7983 */ /* 0x001ea80000100800 */
[----:B------:R0:W-:Y:S04]  /*60af0*/  STL [R1+0x1b74], R22 ;  /* 0x001b741601007387 */ /* 0x0001e80000100800 */
[----:B0-----:R-:W3:Y:S04]  /*60b00*/  LDL R22, [R1+0x24] ;  /* 0x0000240001167983 */ /* 0x001ee80000100800 */
[----:B------:R0:W-:Y:S04]  /*60b10*/  STL [R1+0x4], R0 ;  /* 0x0000040001007387 */ /* 0x0001e80000100800 */
[----:B0-----:R-:W4:Y:S02]  /*60b20*/  LDL.LU R0, [R1+0x1c00] ;  /* 0x001c000001007983 */ /* 0x001f240000300800 */
[----:B----4-:R-:W-:-:S05]  /*60b30*/  @P5 FMUL R0, R0, 0.25 ;  /* 0x3e80000000005820 */ /* 0x010fca0000400000 */
        /* <DEDUP_REMOVED lines=22> */
[----:B0-----:R-:W4:Y:S01]  /*60ca0*/  LDL.LU R0, [R1+0x1be0] ;  /* 0x001be00001007983 */ /* 0x001f220000300800 */
[----:B---3--:R-:W-:Y:S02]  /*60cb0*/  @P5 FMUL R22, R22, 0.25 ;  /* 0x3e80000016165820 */ /* 0x008fe40000400000 */
[----:B--2---:R-:W-:-:S03]  /*60cc0*/  @P5 FMUL R28, R28, 0.25 ;  /* 0x3e8000001c1c5820 */ /* 0x004fc60000400000 */
[----:B------:R-:W-:Y:S04]  /*60cd0*/  @P5 STL [R1+0x24], R22 ;  /* 0x0000241601005387 */ /* 0x000fe80000100800 */
[----:B------:R-:W-:Y:S01]  /*60ce0*/  @P5 STL [R1+0x28], R28 ;  /* 0x0000281c01005387 */ /* 0x000fe20000100800 */
[----:B----4-:R-:W-:-:S05]  /*60cf0*/  @P5 FMUL R0, R0, 0.25 ;  /* 0x3e80000000005820 */ /* 0x010fca0000400000 */
[----:B------:R0:W-:Y:S04]  /*60d00*/  STL [R1+0x34], R0 ;  /* 0x0000340001007387 */ /* 0x0001e80000100800 */
[----:B0-----:R-:W2:Y:S02]  /*60d10*/  LDL.LU R0, [R1+0x1bdc] ;  /* 0x001bdc0001007983 */ /* 0x001ea40000300800 */
[----:B--2---:R-:W-:-:S05]  /*60d20*/  @P5 FMUL R0, R0, 0.25 ;  /* 0x3e80000000005820 */ /* 0x004fca0000400000 */
        /* <DEDUP_REMOVED lines=67> */
[----:B0-----:R-:W2:Y:S01]  /*61160*/  LDL.LU R0, [R1+0x1b80] ;  /* 0x001b800001007983 */ /* 0x001ea20000300800 */
[----:B------:R-:W-:Y:S01]  /*61170*/  FSETP.GEU.AND P6, PT, |R8|, 1.175494350822287508e-38, PT ;  /* 0x008000000800780b */ /* 0x000fe20003fce200 */
[----:B--2---:R-:W-:-:S05]  /*61180*/  @P5 FMUL R0, R0, 0.25 ;  /* 0x3e80000000005820 */ /* 0x004fca0000400000 */
[----:B------:R0:W-:Y:S04]  /*61190*/  STL [R1+0x94], R0 ;  /* 0x0000940001007387 */ /* 0x0001e80000100800 */
[----:B0-----:R-:W2:Y:S01]  /*611a0*/  LDL.LU R0, [R1+0x1b7c] ;  /* 0x001b7c0001007983 */ /* 0x001ea20000300800 */
[----:B------:R-:W-:Y:S02]  /*611b0*/  @P5 FMUL R25, R25, 0.25 ;  /* 0x3e80000019195820 */ /* 0x000fe40000400000 */
[----:B------:R-:W-:Y:S02]  /*611c0*/  @P5 FMUL R8, R8, 0.25 ;  /* 0x3e80000008085820 */ /* 0x000fe40000400000 */
[----:B------:R-:W-:Y:S02]  /*611d0*/  @P5 FMUL R26, R26, 0.25 ;  /* 0x3e8000001a1a5820 */ /* 0x000fe40000400000 */
[----:B------:R-:W-:-:S02]  /*611e0*/  @!P6 FMUL R25, R25, 16777216 ;  /* 0x4b8000001919e820 */ /* 0x000fc40000400000 */
[----:B------:R-:W-:Y:S02]  /*611f0*/  @!P6 FMUL R26, R26, 16777216 ;  /* 0x4b8000001a1ae820 */ /* 0x000fe40000400000 */
[----:B--2---:R-:W-:-:S05]  /*61200*/  @P5 FMUL R0, R0, 0.25 ;  /* 0x3e80000000005820 */ /* 0x004fca0000400000 */
[----:B------:R0:W-:Y:S04]  /*61210*/  STL [R1+0x1b00], R0 ;  /* 0x001b000001007387 */ /* 0x0001e80000100800 */
[----:B0-----:R-:W2:Y:S04]  /*61220*/  LDL R0, [R1+0x20] ;  /* 0x0000200001007983 */ /* 0x001ea80000100800 */
[----:B------:R0:W-:Y:S02]  /*61230*/  STL [R1+0x1b44], R8 ;  /* 0x001b440801007387 */ /* 0x0001e40000100800 */
[----:B0-----:R-:W-:-:S02]  /*61240*/  MOV R8, R28 ;  /* 0x0000001c00087202 */ /* 0x001fc40000000f00 */
[----:B------:R-:W3:Y:S04]  /*61250*/  LDL.LU R28, [R1+0x1b78] ;  /* 0x001b7800011c7983 */ /* 0x000ee80000300800 */
[----:B------:R0:W-:Y:S04]  /*61260*/  STL [R1+0x1b04], R25 ;  /* 0x001b041901007387 */ /* 0x0001e80000100800 */
[----:B0-----:R-:W4:Y:S04]  /*61270*/  LDL R25, [R1+0x1c] ;  /* 0x00001c0001197983 */ /* 0x001f280000100800 */
[----:B------:R0:W-:Y:S02]  /*61280*/  STL [R1+0x1b08], R26 ;  /* 0x001b081a01007387 */ /* 0x0001e40000100800 */
[----:B0-----:R-:W-:-:S02]  /*61290*/  IMAD.MOV.U32 R26, RZ, RZ, R22 ;  /* 0x000000ffff1a7224 */ /* 0x001fc400078e0016 */
[----:B------:R-:W5:Y:S01]  /*612a0*/  LDL.LU R22, [R1+0x1b74] ;  /* 0x001b740001167983 */ /* 0x000f620000300800 */
[----:B------:R-:W-:Y:S02]  /*612b0*/  @P5 FMUL R27, R27, 0.25 ;  /* 0x3e8000001b1b5820 */ /* 0x000fe40000400000 */
[----:B------:R-:W-:Y:S02]  /*612c0*/  @P5 FMUL R24, R24, 0.25 ;  /* 0x3e80000018185820 */ /* 0x000fe40000400000 */
[----:B------:R-:W-:Y:S02]  /*612d0*/  @!P6 FMUL R27, R27, 16777216 ;  /* 0x4b8000001b1be820 */ /* 0x000fe40000400000 */
[----:B------:R-:W-:Y:S02]  /*612e0*/  @P5 FMUL R23, R23, 0.25 ;  /* 0x3e80000017175820 */ /* 0x000fe40000400000 */
[----:B------:R-:W-:Y:S01]  /*612f0*/  @!P6 FMUL R24, R24, 16777216 ;  /* 0x4b8000001818e820 */ /* 0x000fe20000400000 */
[----:B------:R0:W-:Y:S01]  /*61300*/  STL [R1+0x1b0c], R27 ;  /* 0x001b0c1b01007387 */ /* 0x0001e20000100800 */
[----:B------:R-:W-:-:S03]  /*61310*/  @!P6 FMUL R23, R23, 16777216 ;  /* 0x4b8000001717e820 */ /* 0x000fc60000400000 */
[----:B0-----:R-:W2:Y:S01]  /*61320*/  LDL R27, [R1+0x18] ;  /* 0x00001800011b7983 */ /* 0x001ea20000100800 */
[----:B---3--:R-:W-:-:S05]  /*61330*/  @!P6 FMUL R28, R28, 16777216 ;  /* 0x4b8000001c1ce820 */ /* 0x008fca0000400000 */
[----:B------:R0:W-:Y:S04]  /*61340*/  STL [R1+0x1b10], R28 ;  /* 0x001b101c01007387 */ /* 0x0001e80000100800 */
[----:B0-----:R-:W3:Y:S04]  /*61350*/  LDL R28, [R1+0x14] ;  /* 0x00001400011c7983 */ /* 0x001ee80000100800 */
[----:B------:R0:W-:Y:S04]  /*61360*/  STL [R1+0x1b14], R24 ;  /* 0x001b141801007387 */ /* 0x0001e80000100800 */
[----:B0-----:R-:W3:Y:S01]  /*61370*/  LDL R24, [R1+0x10] ;  /* 0x0000100001187983 */ /* 0x001ee20000100800 */
[----:B-----5:R-:W-:-:S03]  /*61380*/  @!P6 FMUL R22, R22, 16777216 ;  /* 0x4b8000001616e820 */ /* 0x020fc60000400000 */
[----:B------:R0:W-:Y:S04]  /*61390*/  STL [R1+0x1b18], R23 ;  /* 0x001b181701007387 */ /* 0x0001e80000100800 */
[----:B0-----:R-:W5:Y:S04]  /*613a0*/  LDL R23, [R1+0xc] ;  /* 0x00000c0001177983 */ /* 0x001f680000100800 */
[----:B------:R0:W-:Y:S04]  /*613b0*/  STL [R1+0x1b1c], R22 ;  /* 0x001b1c1601007387 */ /* 0x0001e80000100800 */
[----:B0-----:R-:W5:Y:S01]  /*613c0*/  LDL R22, [R1+0x4] ;  /* 0x0000040001167983 */ /* 0x001f620000100800 */
        /* <DEDUP_REMOVED lines=49> */
[----:B------:R-:W-:-:S02]  /*616e0*/  @!P6 FMUL R4, R4, 16777216 ;  /* 0x4b8000000404e820 */ /* 0x000fc40000400000 */
[----:B------:R-:W-:Y:S01]  /*616f0*/  @!P6 FMUL R29, R29, 16777216 ;  /* 0x4b8000001d1de820 */ /* 0x000fe20000400000 */
[----:B------:R-:W-:Y:S01]  /*61700*/  STL [R1+0x1b58], R7 ;  /* 0x001b580701007387 */ /* 0x000fe20000100800 */
[----:B------:R-:W-:Y:S02]  /*61710*/  @!P6 FMUL R3, R3, 16777216 ;  /* 0x4b8000000303e820 */ /* 0x000fe40000400000 */
[----:B------:R-:W-:Y:S01]  /*61720*/  @!P6 FMUL R2, R2, 16777216 ;  /* 0x4b8000000202e820 */ /* 0x000fe20000400000 */
[----:B------:R-:W-:Y:S04]  /*61730*/  STL [R1+0x1b5c], R6 ;  /* 0x001b5c0601007387 */ /* 0x000fe80000100800 */
[----:B------:R-:W-:Y:S04]  /*61740*/  STL [R1+0x1b60], R5 ;  /* 0x001b600501007387 */ /* 0x000fe80000100800 */
[----:B------:R-:W-:Y:S01]  /*61750*/  STL [R1+0x1b64], R4 ;  /* 0x001b640401007387 */ /* 0x000fe20000100800 */
[----:B--2---:R-:W-:-:S03]  /*61760*/  @!P6 FMUL R27, R27, 16777216 ;  /* 0x4b8000001b1be820 */ /* 0x004fc60000400000 */
[----:B------:R-:W-:Y:S04]  /*61770*/  STL [R1+0x1b68], R29 ;  /* 0x001b681d01007387 */ /* 0x000fe80000100800 */
[----:B------:R0:W-:Y:S04]  /*61780*/  STL [R1+0x1b6c], R3 ;  /* 0x001b6c0301007387 */ /* 0x0001e80000100800 */
[----:B------:R1:W-:Y:S01]  /*61790*/  STL [R1+0x1b70], R2 ;  /* 0x001b700201007387 */ /* 0x0003e20000100800 */
[----:B----4-:R-:W-:Y:S01]  /*617a0*/  @!P6 FMUL R25, R25, 16777216 ;  /* 0x4b8000001919e820 */ /* 0x010fe20000400000 */
[----:B0-----:R-:W-:Y:S01]  /*617b0*/  MOV R3, R8 ;  /* 0x0000000800037202 */ /* 0x001fe20000000f00 */
[----:B------:R-:W-:Y:S01]  /*617c0*/  @!P6 FMUL R0, R0, 16777216 ;  /* 0x4b8000000000e820 */ /* 0x000fe20000400000 */
[----:B-1----:R-:W-:Y:S01]  /*617d0*/  MOV R2, R26 ;  /* 0x0000001a00027202 */ /* 0x002fe20000000f00 */
[----:B---3--:R-:W-:-:S02]  /*617e0*/  @!P6 FMUL R28, R28, 16777216 ;  /* 0x4b8000001c1ce820 */ /* 0x008fc40000400000 */
[----:B------:R-:W-:Y:S02]  /*617f0*/  @!P6 FMUL R24, R24, 16777216 ;  /* 0x4b8000001818e820 */ /* 0x000fe40000400000 */
[----:B-----5:R-:W-:Y:S02]  /*61800*/  @!P6 FMUL R23, R23, 16777216 ;  /* 0x4b8000001717e820 */ /* 0x020fe40000400000 */
[----:B------:R-:W-:-:S05]  /*61810*/  @!P6 FMUL R22, R22, 16777216 ;  /* 0x4b8000001616e820 */ /* 0x000fca0000400000 */
[----:B------:R0:W-:Y:S04]  /*61820*/  @!P6 STL [R1+0x4], R22 ;  /* 0x000004160100e387 */ /* 0x0001e80000100800 */
[----:B------:R1:W-:Y:S04]  /*61830*/  @!P6 STL [R1+0xc], R23 ;  /* 0x00000c170100e387 */ /* 0x0003e80000100800 */
[----:B------:R2:W-:Y:S04]  /*61840*/  @!P6 STL [R1+0x10], R24 ;  /* 0x000010180100e387 */ /* 0x0005e80000100800 */
[----:B------:R3:W-:Y:S04]  /*61850*/  @!P6 STL [R1+0x14], R28 ;  /* 0x0000141c0100e387 */ /* 0x0007e80000100800 */
[----:B------:R-:W4:Y:S04]  /*61860*/  LDL R29, [R1+0x2c] ;  /* 0x00002c00011d7983 */ /* 0x000f280000100800 */
[----:B------:R5:W-:Y:S04]  /*61870*/  @!P6 STL [R1+0x18], R27 ;  /* 0x0000181b0100e387 */ /* 0x000be80000100800 */
[----:B------:R-:W4:Y:S04]  /*61880*/  LDL R4, [R1+0x30] ;  /* 0x0000300001047983 */ /* 0x000f280000100800 */
        /* <DEDUP_REMOVED lines=11> */
[----:B------:R0:W-:Y:S04]  /*61940*/  @!P6 STL [R1+0x1c], R25 ;  /* 0x00001c190100e387 */ /* 0x0001e80000100800 */
[----:B------:R-:W4:Y:S04]  /*61950*/  LDL R16, [R1+0x60] ;  /* 0x0000600001107983 */ /* 0x000f280000100800 */
[----:B------:R-:W4:Y:S04]  /*61960*/  LDL R17, [R1+0x64] ;  /* 0x0000640001117983 */ /* 0x000f280000100800 */
[----:B------:R-:W4:Y:S04]  /*61970*/  LDL R18, [R1+0x68] ;  /* 0x0000680001127983 */ /* 0x000f280000100800 */
[----:B------:R0:W-:Y:S04]  /*61980*/  @!P6 STL [R1+0x20], R0 ;  /* 0x000020000100e387 */ /* 0x0001e80000100800 */
[----:B------:R-:W4:Y:S04]  /*61990*/  LDL R19, [R1+0x6c] ;  /* 0x00006c0001137983 */ /* 0x000f280000100800 */
[----:B------:R-:W4:Y:S04]  /*619a0*/  LDL R20, [R1+0x70] ;  /* 0x0000700001147983 */ /* 0x000f280000100800 */
[----:B------:R-:W4:Y:S04]  /*619b0*/  LDL R21, [R1+0x74] ;  /* 0x0000740001157983 */ /* 0x000f280000100800 */
[----:B0-----:R-:W4:Y:S04]  /*619c0*/  LDL R22, [R1+0x78] ;  /* 0x0000780001167983 */ /* 0x001f280000100800 */
[----:B-1----:R-:W4:Y:S04]  /*619d0*/  LDL R23, [R1+0x7c] ;  /* 0x00007c0001177983 */ /* 0x002f280000100800 */
[----:B--2---:R-:W2:Y:S04]  /*619e0*/  LDL R24, [R1+0x80] ;  /* 0x0000800001187983 */ /* 0x004ea80000100800 */
[----:B---3--:R-:W3:Y:S04]  /*619f0*/  LDL R28, [R1+0x84] ;  /* 0x00008400011c7983 */ /* 0x008ee80000100800 */
[----:B-----5:R-:W5:Y:S04]  /*61a00*/  LDL R27, [R1+0x88] ;  /* 0x00008800011b7983 */ /* 0x020f680000100800 */
[----:B------:R-:W2:Y:S04]  /*61a10*/  LDL R26, [R1+0x8c] ;  /* 0x00008c00011a7983 */ /* 0x000ea80000100800 */
[----:B------:R-:W2:Y:S04]  /*61a20*/  LDL R25, [R1+0x90] ;  /* 0x0000900001197983 */ /* 0x000ea80000100800 */
[----:B------:R-:W2:Y:S01]  /*61a30*/  LDL R0, [R1+0x94] ;  /* 0x0000940001007983 */ /* 0x000ea20000100800 */
[----:B------:R-:W-:-:S02]  /*61a40*/  @!P6 FMUL R2, R2, 16777216 ;  /* 0x4b8000000202e820 */ /* 0x000fc40000400000 */
[----:B------:R-:W-:-:S03]  /*61a50*/  @!P6 FMUL R3, R3, 16777216 ;  /* 0x4b8000000303e820 */ /* 0x000fc60000400000 */
[----:B------:R0:W-:Y:S04]  /*61a60*/  @!P6 STL [R1+0x24], R2 ;  /* 0x000024020100e387 */ /* 0x0001e80000100800 */
[----:B0-----:R-:W2:Y:S04]  /*61a70*/  LDL.LU R2, [R1+0x1b70] ;  /* 0x001b700001027983 */ /* 0x001ea80000300800 */
[----:B------:R0:W-:Y:S04]  /*61a80*/  @!P6 STL [R1+0x28], R3 ;  /* 0x000028030100e387 */ /* 0x0001e80000100800 */
[----:B0-----:R-:W2:Y:S01]  /*61a90*/  LDL.LU R3, [R1+0x1b6c] ;  /* 0x001b6c0001037983 */ /* 0x001ea20000300800 */
[----:B----4-:R-:W-:-:S05]  /*61aa0*/  @!P6 FMUL R29, R29, 16777216 ;  /* 0x4b8000001d1de820 */ /* 0x010fca0000400000 */
[----:B------:R0:W-:Y:S01]  /*61ab0*/  @!P6 STL [R1+0x2c], R29 ;  /* 0x00002c1d0100e387 */ /* 0x0001e20000100800 */
[----:B------:R-:W-:Y:S02]  /*61ac0*/  @!P6 FMUL R4, R4, 16777216 ;  /* 0x4b8000000404e820 */ /* 0x000fe40000400000 */
[----:B------:R-:W-:Y:S01]  /*61ad0*/  @!P6 FMUL R5, R5, 16777216 ;  /* 0x4b8000000505e820 */ /* 0x000fe20000400000 */
[----:B0-----:R-:W4:Y:S01]  /*61ae0*/  LDL.LU R29, [R1+0x1b68] ;  /* 0x001b6800011d7983 */ /* 0x001f220000300800 */
[----:B------:R-:W-:-:S03]  /*61af0*/  @!P6 FMUL R6, R6, 16777216 ;  /* 0x4b8000000606e820 */ /* 0x000fc60000400000 */
        /* <DEDUP_REMOVED lines=8> */
[----:B0-----:R-:W4:Y:S04]  /*61b80*/  LDL.LU R5, [R1+0x1b60] ;  /* 0x001b600001057983 */ /* 0x001f280000300800 */
[----:B------:R0:W-:Y:S01]  /*61b90*/  @!P6 STL [R1+0x38], R6 ;  /* 0x000038060100e387 */ /* 0x0001e20000100800 */
[----:B------:R-:W-:-:S03]  /*61ba0*/  @!P6 FMUL R8, R8, 16777216 ;  /* 0x4b8000000808e820 */ /* 0x000fc60000400000 */
        /* <DEDUP_REMOVED lines=35> */
[----:B--2---:R-:W-:-:S03]  /*61de0*/  @!P6 FMUL R24, R24, 16777216 ;  /* 0x4b8000001818e820 */ /* 0x004fc60000400000 */
[----:B0-----:R-:W2:Y:S04]  /*61df0*/  LDL.LU R18, [R1+0x1b2c] ;  /* 0x001b2c0001127983 */ /* 0x001ea80000300800 */
[----:B------:R0:W-:Y:S01]  /*61e00*/  @!P6 STL [R1+0x6c], R19 ;  /* 0x00006c130100e387 */ /* 0x0001e20000100800 */
[----:B---3--:R-:W-:-:S03]  /*61e10*/  @!P6 FMUL R28, R28, 16777216 ;  /* 0x4b8000001c1ce820 */ /* 0x008fc60000400000 */
[----:B0-----:R-:W3:Y:S04]  /*61e20*/  LDL.LU R19, [R1+0x1b28] ;  /* 0x001b280001137983 */ /* 0x001ee80000300800 */
[----:B------:R0:W-:Y:S01]  /*61e30*/  @!P6 STL [R1+0x70], R20 ;  /* 0x000070140100e387 */ /* 0x0001e20000100800 */
[----:B-----5:R-:W-:-:S03]  /*61e40*/  @!P6 FMUL R27, R27, 16777216 ;  /* 0x4b8000001b1be820 */ /* 0x020fc60000400000 */
        /* <DEDUP_REMOVED lines=22> */
[----:B----4-:R-:W-:-:S06]  /*61fb0*/  @!P6 FMUL R8, R8, 16777216 ;  /* 0x4b8000000808e820 */ /* 0x010fcc0000400000 */
[----:B------:R-:W0:Y:S01]  /*61fc0*/  MUFU.RCP R8, R8 ;  /* 0x0000000800087308 */ /* 0x000e220000001000 */
[----:B--2---:R-:W-:-:S05]  /*61fd0*/  @!P6 FMUL R0, R0, 16777216 ;  /* 0x4b8000000000e820 */ /* 0x004fca0000400000 */
[----:B------:R0:W-:Y:S02]  /*61fe0*/  STL [R1+0x1af4], R0 ;  /* 0x001af40001007387 */ /* 0x0001e40000100800 */
[C---:B0-----:R-:W-:Y:S02]  /*61ff0*/  FMUL R0, R8.reuse, R25 ;  /* 0x0000001908007220 */ /* 0x041fe40000400000 */
[----:B------:R-:W-:-:S03]  /*62000*/  FMUL R25, R8, R26 ;  /* 0x0000001a08197220 */ /* 0x000fc60000400000 */
[----:B------:R0:W-:Y:S02]  /*62010*/  STL [R1+0x394], R0 ;  /* 0x0003940001007387 */ /* 0x0001e40000100800 */
[C---:B0-----:R-:W-:Y:S02]  /*62020*/  FMUL R0, R8.reuse, R27 ;  /* 0x0000001b08007220 */ /* 0x041fe40000400000 */
[----:B------:R-:W2:Y:S04]  /*62030*/  LDL.LU R27, [R1+0xc] ;  /* 0x00000c00011b7983 */ /* 0x000ea80000300800 */
[----:B------:R0:W-:Y:S04]  /*62040*/  STL [R1+0x390], R25 ;  /* 0x0003901901007387 */ /* 0x0001e80000100800 */
[----:B------:R-:W4:Y:S04]  /*62050*/  LDL.LU R26, [R1+0x10] ;  /* 0x00001000011a7983 */ /* 0x000f280000300800 */
[----:B------:R1:W-:Y:S04]  /*62060*/  STL [R1+0x38c], R0 ;  /* 0x00038c0001007387 */ /* 0x0003e80000100800 */
[----:B0-----:R-:W4:Y:S01]  /*62070*/  LDL.LU R25, [R1+0x14] ;  /* 0x0000140001197983 */ /* 0x001f220000300800 */
[----:B-1----:R-:W-:-:S02]  /*62080*/  FMUL R0, R8, R28 ;  /* 0x0000001c08007220 */ /* 0x002fc40000400000 */
[----:B------:R-:W-:Y:S02]  /*62090*/  IMAD.MOV.U32 R28, RZ, RZ, R2 ;  /* 0x000000ffff1c7224 */ /* 0x000fe400078e0002 */
[C---:B------:R-:W-:Y:S01]  /*620a0*/  FMUL R2, R8.reuse, R24 ;  /* 0x0000001808027220 */ /* 0x040fe20000400000 */
[----:B------:R0:W-:Y:S04]  /*620b0*/  STL [R1+0x388], R0 ;  /* 0x0003880001007387 */ /* 0x0001e80000100800 */
[----:B0-----:R-:W4:Y:S04]  /*620c0*/  LDL.LU R0, [R1+0x18] ;  /* 0x0000180001007983 */ /* 0x001f280000300800 */
[----:B------:R-:W4:Y:S04]  /*620d0*/  LDL.LU R24, [R1+0x4] ;  /* 0x0000040001187983 */ /* 0x000f280000300800 */
[----:B------:R0:W-:Y:S02]  /*620e0*/  STL [R1+0x16b8], R2 ;  /* 0x0016b80201007387 */ /* 0x0001e40000100800 */
[----:B0-----:R-:W-:Y:S01]  /*620f0*/  MOV R2, R3 ;  /* 0x0000000300027202 */ /* 0x001fe20000000f00 */
[----:B------:R-:W-:-:S05]  /*62100*/  FMUL R3, R8, R23 ;  /* 0x0000001708037220 */ /* 0x000fca0000400000 */
[----:B------:R0:W-:Y:S01]  /*62110*/  STL [R1+0x16bc], R3 ;  /* 0x0016bc0301007387 */ /* 0x0001e20000100800 */
[C---:B------:R-:W-:Y:S02]  /*62120*/  FMUL R21, R8.reuse, R21 ;  /* 0x0000001508157220 */ /* 0x040fe40000400000 */
[C---:B-----5:R-:W-:Y:S02]  /*62130*/  FMUL R20, R8.reuse, R20 ;  /* 0x0000001408147220 */ /* 0x060fe40000400000 */
[----:B0-----:R-:W-:-:S05]  /*62140*/  FMUL R3, R8, R22 ;  /* 0x0000001608037220 */ /* 0x001fca0000400000 */
[----:B------:R3:W-:Y:S01]  /*62150*/  STL [R1+0x37c], R3 ;  /* 0x00037c0301007387 */ /* 0x0007e20000100800 */
[----:B------:R-:W-:-:S03]  /*62160*/  FMUL R18, R8, R18 ;  /* 0x0000001208127220 */ /* 0x000fc60000400000 */
[----:B------:R-:W-:Y:S01]  /*62170*/  STL [R1+0x378], R21 ;  /* 0x0003781501007387 */ /* 0x000fe20000100800 */
[C---:B------:R-:W-:Y:S02]  /*62180*/  FMUL R17, R8.reuse, R17 ;  /* 0x0000001108117220 */ /* 0x040fe40000400000 */
[C---:B---3--:R-:W-:Y:S01]  /*62190*/  FMUL R3, R8.reuse, R19 ;  /* 0x0000001308037220 */ /* 0x048fe20000400000 */
[----:B------:R-:W-:Y:S04]  /*621a0*/  STL [R1+0x324], R20 ;  /* 0x0003241401007387 */ /* 0x000fe80000100800 */
[----:B------:R0:W-:Y:S01]  /*621b0*/  STL [R1+0x320], R3 ;  /* 0x0003200301007387 */ /* 0x0001e20000100800 */
[----:B------:R-:W-:-:S03]  /*621c0*/  FMUL R15, R8, R15 ;  /* 0x0000000f080f7220 */ /* 0x000fc60000400000 */
[----:B------:R-:W-:Y:S01]  /*621d0*/  STL [R1+0x314], R18 ;  /* 0x0003141201007387 */ /* 0x000fe20000100800 */
[C---:B------:R-:W-:Y:S02]  /*621e0*/  FMUL R14, R8.reuse, R14 ;  /* 0x0000000e080e7220 */ /* 0x040fe40000400000 */
[C---:B0-----:R-:W-:Y:S01]  /*621f0*/  FMUL R3, R8.reuse, R16 ;  /* 0x0000001008037220 */ /* 0x041fe20000400000 */
        /* <DEDUP_REMOVED lines=13> */
[----:B------:R0:W-:Y:S04]  /*622d0*/  STL [R1+0x2d4], R3 ;  /* 0x0002d40301007387 */ /* 0x0001e80000100800 */
[----:B------:R-:W-:Y:S01]  /*622e0*/  STL [R1+0x2d0], R9 ;  /* 0x0002d00901007387 */ /* 0x000fe20000100800 */
[----:B0-----:R-:W-:-:S03]  /*622f0*/  FMUL R3, R8, R6 ;  /* 0x0000000608037220 */ /* 0x001fc60000400000 */
[----:B------:R-:W-:Y:S01]  /*62300*/  STL [R1+0x2cc], R7 ;  /* 0x0002cc0701007387 */ /* 0x000fe20000100800 */
[C---:B------:R-:W-:Y:S02]  /*62310*/  FMUL R6, R8.reuse, R5 ;  /* 0x0000000508067220 */ /* 0x040fe40000400000 */
[C---:B------:R-:W-:Y:S01]  /*62320*/  FMUL R5, R8.reuse, R4 ;  /* 0x0000000408057220 */ /* 0x040fe20000400000 */
[----:B------:R0:W-:Y:S01]  /*62330*/  STL [R1+0x2c8], R3 ;  /* 0x0002c80301007387 */ /* 0x0001e20000100800 */
[----:B------:R-:W-:-:S03]  /*62340*/  FMUL R4, R8, R2 ;  /* 0x0000000208047220 */ /* 0x000fc60000400000 */
[----:B------:R-:W-:Y:S01]  /*62350*/  STL [R1+0x2c4], R6 ;  /* 0x0002c40601007387 */ /* 0x000fe20000100800 */
[----:B0-----:R-:W-:-:S03]  /*62360*/  FMUL R3, R8, R29 ;  /* 0x0000001d08037220 */ /* 0x001fc60000400000 */
[----:B------:R-:W-:Y:S04]  /*62370*/  STL [R1+0x2c0], R5 ;  /* 0x0002c00501007387 */ /* 0x000fe80000100800 */
[----:B------:R0:W-:Y:S04]  /*62380*/  STL [R1+0x2a4], R3 ;  /* 0x0002a40301007387 */ /* 0x0001e80000100800 */
[----:B------:R2:W-:Y:S01]  /*62390*/  STL [R1+0x2a0], R4 ;  /* 0x0002a00401007387 */ /* 0x0005e20000100800 */
[C---:B0-----:R-:W-:Y:S02]  /*623a0*/  FMUL R3, R8.reuse, R28 ;  /* 0x0000001c08037220 */ /* 0x041fe40000400000 */
[----:B--2---:R-:W-:-:S02]  /*623b0*/  FMUL R4, R8, R27 ;  /* 0x0000001b08047220 */ /* 0x004fc40000400000 */
[----:B----4-:R-:W-:-:S05]  /*623c0*/  FMUL R2, R8, R24 ;  /* 0x0000001808027220 */ /* 0x010fca0000400000 */
[----:B------:R0:W-:Y:S04]  /*623d0*/  STL [R1+0x28c], R2 ;  /* 0x00028c0201007387 */ /* 0x0001e80000100800 */
[----:B------:R1:W-:Y:S01]  /*623e0*/  STL [R1+0x284], R3 ;  /* 0x0002840301007387 */ /* 0x0003e20000100800 */
[----:B0-----:R-:W-:-:S03]  /*623f0*/  FMUL R2, R8, R26 ;  /* 0x0000001a08027220 */ /* 0x001fc60000400000 */
[----:B------:R-:W-:Y:S01]  /*62400*/  STL [R1+0x278], R4 ;  /* 0x0002780401007387 */ /* 0x000fe20000100800 */
[----:B-1----:R-:W-:-:S03]  /*62410*/  FMUL R3, R8, R25 ;  /* 0x0000001908037220 */ /* 0x002fc60000400000 */
[----:B------:R-:W2:Y:S04]  /*62420*/  LDL.LU R25, [R1+0x1c] ;  /* 0x00001c0001197983 */ /* 0x000ea80000300800 */
[----:B------:R0:W-:Y:S04]  /*62430*/  STL [R1+0x270], R2 ;  /* 0x0002700201007387 */ /* 0x0001e80000100800 */
[----:B------:R-:W-:Y:S01]  /*62440*/  STL [R1+0x264], R3 ;  /* 0x0002640301007387 */ /* 0x000fe20000100800 */
[----:B0-----:R-:W-:-:S03]  /*62450*/  FMUL R2, R8, R0 ;  /* 0x0000000008027220 */ /* 0x001fc60000400000 */
[----:B------:R-:W3:Y:S04]  /*62460*/  LDL.LU R0, [R1+0x28] ;  /* 0x0000280001007983 */ /* 0x000ee80000300800 */
[----:B---3--:R0:W-:Y:S04]  /*62470*/  STL [R1+0x1af8], R0 ;  /* 0x001af80001007387 */ /* 0x0081e80000100800 */
[----:B------:R-:W-:Y:S04]  /*62480*/  STL [R1+0x260], R2 ;  /* 0x0002600201007387 */ /* 0x000fe80000100800 */
[----:B0-----:R-:W3:Y:S01]  /*62490*/  LDL.LU R0, [R1+0x24] ;  /* 0x0000240001007983 */ /* 0x001ee20000300800 */
[----:B--2---:R-:W-:-:S03]  /*624a0*/  FMUL R25, R8, R25 ;  /* 0x0000001908197220 */ /* 0x004fc60000400000 */
[----:B---3--:R0:W-:Y:S04]  /*624b0*/  STL [R1+0x1afc], R0 ;  /* 0x001afc0001007387 */ /* 0x0081e80000100800 */
[----:B0-----:R-:W2:Y:S04]  /*624c0*/  LDL.LU R0, [R1+0x20] ;  /* 0x0000200001007983 */ /* 0x001ea80000300800 */
[----:B------:R-:W3:Y:S04]  /*624d0*/  LDL.LU R29, [R1+0x2c] ;  /* 0x00002c00011d7983 */ /* 0x000ee80000300800 */
        /* <DEDUP_REMOVED lines=25> */
[----:B------:R0:W-:Y:S04]  /*62670*/  STL [R1+0x25c], R25 ;  /* 0x00025c1901007387 */ /* 0x0001e80000100800 */
[----:B0-----:R-:W3:Y:S01]  /*62680*/  LDL.LU R25, [R1+0x94] ;  /* 0x0000940001197983 */ /* 0x001ee20000300800 */
[----:B--2---:R-:W-:-:S05]  /*62690*/  FMUL R0, R8, R0 ;  /* 0x0000000008007220 */ /* 0x004fca0000400000 */
[----:B------:R0:W-:Y:S04]  /*626a0*/  STL [R1+0x258], R0 ;  /* 0x0002580001007387 */ /* 0x0001e80000100800 */
[----:B0-----:R-:W2:Y:S02]  /*626b0*/  LDL.LU R0, [R1+0x1afc] ;  /* 0x001afc0001007983 */ /* 0x001ea40000300800 */
[----:B--2---:R-:W-:-:S05]  /*626c0*/  FMUL R0, R8, R0 ;  /* 0x0000000008007220 */ /* 0x004fca0000400000 */
[----:B------:R0:W-:Y:S04]  /*626d0*/  STL [R1+0x254], R0 ;  /* 0x0002540001007387 */ /* 0x0001e80000100800 */
[----:B0-----:R-:W2:Y:S01]  /*626e0*/  LDL.LU R0, [R1+0x1af8] ;  /* 0x001af80001007983 */ /* 0x001ea20000300800 */
[C---:B---3--:R-:W-:Y:S02]  /*626f0*/  FMUL R29, R8.reuse, R29 ;  /* 0x0000001d081d7220 */ /* 0x048fe40000400000 */
[C---:B----4-:R-:W-:Y:S02]  /*62700*/  FMUL R4, R8.reuse, R4 ;  /* 0x0000000408047220 */ /* 0x050fe40000400000 */
[----:B--2---:R-:W-:-:S05]  /*62710*/  FMUL R0, R8, R0 ;  /* 0x0000000008007220 */ /* 0x004fca0000400000 */
[----:B------:R0:W-:Y:S04]  /*62720*/  STL [R1+0x250], R0 ;  /* 0x0002500001007387 */ /* 0x0001e80000100800 */
[----:B0-----:R-:W2:Y:S04]  /*62730*/  LDL.LU R0, [R1+0x1af4] ;  /* 0x001af40001007983 */ /* 0x001ea80000300800 */
[----:B------:R5:W-:Y:S04]  /*62740*/  STL [R1+0x24c], R29 ;  /* 0x00024c1d01007387 */ /* 0x000be80000100800 */
[----:B------:R0:W-:Y:S01]  /*62750*/  STL [R1+0x248], R4 ;  /* 0x0002480401007387 */ /* 0x0001e20000100800 */
[----:B-----5:R-:W-:-:S02]  /*62760*/  FMUL R29, R8, R5 ;  /* 0x00000005081d7220 */ /* 0x020fc40000400000 */
[C---:B------:R-:W-:Y:S02]  /*62770*/  FMUL R5, R8.reuse, R7 ;  /* 0x0000000708057220 */ /* 0x040fe40000400000 */
[C---:B0-----:R-:W-:Y:S01]  /*62780*/  FMUL R4, R8.reuse, R6 ;  /* 0x0000000608047220 */ /* 0x041fe20000400000 */
[----:B------:R-:W-:Y:S01]  /*62790*/  STL [R1+0x244], R29 ;  /* 0x0002441d01007387 */ /* 0x000fe20000100800 */
[----:B------:R-:W-:-:S03]  /*627a0*/  FMUL R6, R8, R9 ;  /* 0x0000000908067220 */ /* 0x000fc60000400000 */
[----:B------:R0:W-:Y:S04]  /*627b0*/  STL [R1+0x240], R4 ;  /* 0x0002400401007387 */ /* 0x0001e80000100800 */
[----:B------:R1:W-:Y:S01]  /*627c0*/  STL [R1+0x21c], R5 ;  /* 0x00021c0501007387 */ /* 0x0003e20000100800 */
[----:B0-----:R-:W-:-:S03]  /*627d0*/  FMUL R4, R8, R10 ;  /* 0x0000000a08047220 */ /* 0x001fc60000400000 */
[----:B------:R0:W-:Y:S01]  /*627e0*/  STL [R1+0x218], R6 ;  /* 0x0002180601007387 */ /* 0x0001e20000100800 */
[----:B-1----:R-:W-:-:S03]  /*627f0*/  FMUL R5, R8, R11 ;  /* 0x0000000b08057220 */ /* 0x002fc60000400000 */
        /* <DEDUP_REMOVED lines=22> */
[----:B------:R-:W-:Y:S01]  /*62960*/  STL [R1+0x1c8], R6 ;  /* 0x0001c80601007387 */ /* 0x000fe20000100800 */
[C---:B---3--:R-:W-:Y:S02]  /*62970*/  FMUL R5, R8.reuse, R3 ;  /* 0x0000000308057220 */ /* 0x048fe40000400000 */
[C---:B------:R-:W-:Y:S01]  /*62980*/  FMUL R3, R8.reuse, R23 ;  /* 0x0000001708037220 */ /* 0x040fe20000400000 */
[----:B------:R0:W-:Y:S04]  /*62990*/  STL [R1+0x1c4], R4 ;  /* 0x0001c40401007387 */ /* 0x0001e80000100800 */
[----:B------:R-:W-:Y:S04]  /*629a0*/  STL [R1+0x1c0], R5 ;  /* 0x0001c00501007387 */ /* 0x000fe80000100800 */
[----:B------:R1:W-:Y:S01]  /*629b0*/  STL [R1+0x100], R3 ;  /* 0x0001000301007387 */ /* 0x0003e20000100800 */
[----:B0-----:R-:W-:-:S02]  /*629c0*/  FMUL R4, R8, R2 ;  /* 0x0000000208047220 */ /* 0x001fc40000400000 */
[C---:B------:R-:W-:Y:S02]  /*629d0*/  FMUL R2, R8.reuse, R24 ;  /* 0x0000001808027220 */ /* 0x040fe40000400000 */
[C---:B-1----:R-:W-:Y:S01]  /*629e0*/  FMUL R3, R8.reuse, R28 ;  /* 0x0000001c08037220 */ /* 0x042fe20000400000 */
[----:B------:R0:W-:Y:S04]  /*629f0*/  STL [R1+0xfc], R4 ;  /* 0x0000fc0401007387 */ /* 0x0001e80000100800 */
[----:B------:R-:W-:Y:S04]  /*62a00*/  STL [R1+0x197c], R3 ;  /* 0x00197c0301007387 */ /* 0x000fe80000100800 */
[----:B------:R1:W-:Y:S01]  /*62a10*/  STL [R1+0xd8], R2 ;  /* 0x0000d80201007387 */ /* 0x0003e20000100800 */
[----:B0-----:R-:W-:-:S02]  /*62a20*/  FMUL R4, R8, R27 ;  /* 0x0000001b08047220 */ /* 0x001fc40000400000 */
[----:B-1----:R-:W-:-:S03]  /*62a30*/  FMUL R2, R8, R26 ;  /* 0x0000001a08027220 */ /* 0x002fc60000400000 */
[----:B------:R-:W-:Y:S04]  /*62a40*/  STL [R1+0xd0], R4 ;  /* 0x0000d00401007387 */ /* 0x000fe80000100800 */
[----:B------:R0:W-:Y:S04]  /*62a50*/  STL [R1+0xa8], R2 ;  /* 0x0000a80201007387 */ /* 0x0001e80000100800 */
[----:B0-----:R-:W3:Y:S01]  /*62a60*/  LDL.LU R2, [R1+0x548] ;  /* 0x0005480001027983 */ /* 0x001ee20000300800 */
[----:B------:R-:W-:-:S05]  /*62a70*/  FMUL R3, R8, R25 ;  /* 0x0000001908037220 */ /* 0x000fca0000400000 */
[----:B------:R-:W-:Y:S01]  /*62a80*/  STL [R1+0xa4], R3 ;  /* 0x0000a40301007387 */ /* 0x000fe20000100800 */
[----:B--2---:R-:W-:-:S05]  /*62a90*/  FMUL R0, R8, R0 ;  /* 0x0000000008007220 */ /* 0x004fca0000400000 */
[----:B------:R0:W-:Y:S04]  /*62aa0*/  STL [R1+0xa0], R0 ;  /* 0x0000a00001007387 */ /* 0x0001e80000100800 */
[----:B0-----:R-:W2:Y:S04]  /*62ab0*/  LDL.LU R0, [R1+0x54c] ;  /* 0x00054c0001007983 */ /* 0x001ea80000300800 */
[----:B---3--:R0:W-:Y:S04]  /*62ac0*/  STL [R1+0x98], R2 ;  /* 0x0000980201007387 */ /* 0x0081e80000100800 */
[----:B0-----:R-:W3:Y:S04]  /*62ad0*/  LDL.LU R2, [R1+0x538] ;  /* 0x0005380001027983 */ /* 0x001ee80000300800 */
[----:B--2---:R0:W-:Y:S04]  /*62ae0*/  STL [R1+0x94], R0 ;  /* 0x0000940001007387 */ /* 0x0041e80000100800 */
[----:B0-----:R-:W2:Y:S04]  /*62af0*/  LDL.LU R0, [R1+0x53c] ;  /* 0x00053c0001007983 */ /* 0x001ea80000300800 */
[----:B---3--:R0:W-:Y:S04]  /*62b00*/  STL [R1+0x90], R2 ;  /* 0x0000900201007387 */ /* 0x0081e80000100800 */
[----:B------:R-:W3:Y:S04]  /*62b10*/  LDL.LU R3, [R1+0x528] ;  /* 0x0005280001037983 */ /* 0x000ee80000300800 */
[----:B--2---:R1:W-:Y:S04]  /*62b20*/  STL [R1+0x8c], R0 ;  /* 0x00008c0001007387 */ /* 0x0043e80000100800 */
[----:B---3--:R-:W-:Y:S04]  /*62b30*/  STL [R1+0x1a78], R3 ;  /* 0x001a780301007387 */ /* 0x008fe80000100800 */
[----:B0-----:R-:W2:Y:S04]  /*62b40*/  LDL.LU R2, [R1+0x52c] ;  /* 0x00052c0001027983 */ /* 0x001ea80000300800 */
[----:B-1----:R-:W3:Y:S04]  /*62b50*/  LDL.LU R0, [R1+0x518] ;  /* 0x0005180001007983 */ /* 0x002ee80000300800 */
[----:B--2---:R0:W-:Y:S04]  /*62b60*/  STL [R1+0x84], R2 ;  /* 0x0000840201007387 */ /* 0x0041e80000100800 */
[----:B---3--:R-:W-:Y:S04]  /*62b70*/  STL [R1+0x1a7c], R0 ;  /* 0x001a7c0001007387 */ /* 0x008fe80000100800 */
[----:B------:R-:W2:Y:S04]  /*62b80*/  LDL.LU R28, [R1+0x51c] ;  /* 0x00051c00011c7983 */ /* 0x000ea80000300800 */
[----:B--2---:R-:W-:Y:S04]  /*62b90*/  STL [R1+0x1a80], R28 ;  /* 0x001a801c01007387 */ /* 0x004fe80000100800 */
[----:B------:R-:W2:Y:S04]  /*62ba0*/  LDL.LU R27, [R1+0x508] ;  /* 0x00050800011b7983 */ /* 0x000ea80000300800 */
[----:B--2---:R-:W-:Y:S04]  /*62bb0*/  STL [R1+0x1a84], R27 ;  /* 0x001a841b01007387 */ /* 0x004fe80000100800 */
[----:B------:R-:W2:Y:S04]  /*62bc0*/  LDL.LU R26, [R1+0x50c] ;  /* 0x00050c00011a7983 */ /* 0x000ea80000300800 */
[----:B--2---:R-:W-:Y:S04]  /*62bd0*/  STL [R1+0x1a88], R26 ;  /* 0x001a881a01007387 */ /* 0x004fe80000100800 */
[----:B------:R-:W2:Y:S04]  /*62be0*/  LDL.LU R25, [R1+0x4f8] ;  /* 0x0004f80001197983 */ /* 0x000ea80000300800 */
[----:B--2---:R1:W-:Y:S04]  /*62bf0*/  STL [R1+0x1a8c], R25 ;  /* 0x001a8c1901007387 */ /* 0x0043e80000100800 */
[----:B------:R-:W2:Y:S04]  /*62c00*/  LDL.LU R24, [R1+0x4fc] ;  /* 0x0004fc0001187983 */ /* 0x000ea80000300800 */
[----:B--2---:R2:W-:Y:S04]  /*62c10*/  STL [R1+0x1a90], R24 ;  /* 0x001a901801007387 */ /* 0x0045e80000100800 */
[----:B------:R-:W3:Y:S04]  /*62c20*/  LDL.LU R23, [R1+0x4e8] ;  /* 0x0004e80001177983 */ /* 0x000ee80000300800 */
[----:B---3--:R3:W-:Y:S04]  /*62c30*/  STL [R1+0x1a94], R23 ;  /* 0x001a941701007387 */ /* 0x0087e80000100800 */
[----:B------:R-:W4:Y:S04]  /*62c40*/  LDL.LU R22, [R1+0x4ec] ;  /* 0x0004ec0001167983 */ /* 0x000f280000300800 */
[----:B----4-:R4:W-:Y:S04]  /*62c50*/  STL [R1+0x1a98], R22 ;  /* 0x001a981601007387 */ /* 0x0109e80000100800 */
[----:B------:R-:W5:Y:S04]  /*62c60*/  LDL.LU R21, [R1+0x4d8] ;  /* 0x0004d80001157983 */ /* 0x000f680000300800 */
[----:B-----5:R5:W-:Y:S04]  /*62c70*/  STL [R1+0x1a9c], R21 ;  /* 0x001a9c1501007387 */ /* 0x020be80000100800 */
[----:B------:R-:W2:Y:S04]  /*62c80*/  LDL.LU R20, [R1+0x4dc] ;  /* 0x0004dc0001147983 */ /* 0x000ea80000300800 */
[----:B--2---:R2:W-:Y:S04]  /*62c90*/  STL [R1+0x1aa0], R20 ;  /* 0x001aa01401007387 */ /* 0x0045e80000100800 */
        /* <DEDUP_REMOVED lines=33> */
[----:B0-----:R-:W2:Y:S04]  /*62eb0*/  LDL.LU R2, [R1+0x7b8] ;  /* 0x0007b80001027983 */ /* 0x001ea80000300800 */
[----:B--2---:R0:W-:Y:S04]  /*62ec0*/  STL [R1+0x1ae4], R2 ;  /* 0x001ae40201007387 */ /* 0x0041e80000100800 */
[----:B-1----:R-:W2:Y:S04]  /*62ed0*/  LDL.LU R25, [R1+0x7bc] ;  /* 0x0007bc0001197983 */ /* 0x002ea80000300800 */
[----:B--2---:R1:W-:Y:S04]  /*62ee0*/  STL [R1+0x1ae8], R25 ;  /* 0x001ae81901007387 */ /* 0x0043e80000100800 */
[----:B------:R-:W2:Y:S04]  /*62ef0*/  LDL.LU R24, [R1+0x7c8] ;  /* 0x0007c80001187983 */ /* 0x000ea80000300800 */
[----:B--2---:R2:W-:Y:S04]  /*62f00*/  STL [R1+0x1aec], R24 ;  /* 0x001aec1801007387 */ /* 0x0045e80000100800 */
[----:B---3--:R-:W3:Y:S04]  /*62f10*/  LDL.LU R23, [R1+0x7cc] ;  /* 0x0007cc0001177983 */ /* 0x008ee80000300800 */
[----:B---3--:R3:W-:Y:S04]  /*62f20*/  STL [R1+0x1af0], R23 ;  /* 0x001af01701007387 */ /* 0x0087e80000100800 */
[----:B----4-:R-:W4:Y:S04]  /*62f30*/  LDL.LU R22, [R1+0x7e8] ;  /* 0x0007e80001167983 */ /* 0x010f280000300800 */
[----:B-----5:R-:W5:Y:S04]  /*62f40*/  LDL.LU R21, [R1+0x7ec] ;  /* 0x0007ec0001157983 */ /* 0x020f680000300800 */
        /* <DEDUP_REMOVED lines=17> */
[----:B0-----:R-:W5:Y:S04]  /*63060*/  LDL.LU R2, [R1+0x8ec] ;  /* 0x0008ec0001027983 */ /* 0x001f680000300800 */
[----:B-1----:R-:W5:Y:S04]  /*63070*/  LDL.LU R25, [R1+0x8f8] ;  /* 0x0008f80001197983 */ /* 0x002f680000300800 */
[----:B--2---:R-:W2:Y:S04]  /*63080*/  LDL.LU R24, [R1+0x8fc] ;  /* 0x0008fc0001187983 */ /* 0x004ea80000300800 */
[----:B------:R-:W2:Y:S04]  /*63090*/  LDL.LU R3, [R1+0x8d8] ;  /* 0x0008d80001037983 */ /* 0x000ea80000300800 */
[----:B------:R-:W2:Y:S04]  /*630a0*/  LDL.LU R26, [R1+0x8dc] ;  /* 0x0008dc00011a7983 */ /* 0x000ea80000300800 */
[----:B---3--:R-:W3:Y:S04]  /*630b0*/  LDL.LU R23, [R1+0x80c] ;  /* 0x00080c0001177983 */ /* 0x008ee80000300800 */
[----:B------:R-:W3:Y:S04]  /*630c0*/  LDL.LU R27, [R1+0x808] ;  /* 0x00080800011b7983 */ /* 0x000ee80000300800 */
[----:B------:R-:W3:Y:S04]  /*630d0*/  LDL.LU R28, [R1+0x8cc] ;  /* 0x0008cc00011c7983 */ /* 0x000ee80000300800 */
[----:B------:R-:W3:Y:S01]  /*630e0*/  LDL.LU R0, [R1+0x8c8] ;  /* 0x0008c80001007983 */ /* 0x000ee20000300800 */
[----:B------:R-:W-:-:S13]  /*630f0*/  FSETP.GT.AND P5, PT, |R29|, 8.50705917302346158658e+37, PT ;  /* 0x7e8000001d00780b */ /* 0x000fda0003fa4200 */
[----:B----4-:R-:W-:Y:S02]  /*63100*/  @P5 FMUL R13, R13, 0.25 ;  /* 0x3e8000000d0d5820 */ /* 0x010fe40000400000 */
[----:B-----5:R-:W-:Y:S02]  /*63110*/  @P5 FMUL R12, R12, 0.25 ;  /* 0x3e8000000c0c5820 */ /* 0x020fe40000400000 */
[----:B------:R-:W-:Y:S02]  /*63120*/  @P5 FMUL R11, R11, 0.25 ;  /* 0x3e8000000b0b5820 */ /* 0x000fe40000400000 */
[----:B------:R-:W-:Y:S02]  /*63130*/  @P5 FMUL R10, R10, 0.25 ;  /* 0x3e8000000a0a5820 */ /* 0x000fe40000400000 */
[----:B------:R-:W-:Y:S02]  /*63140*/  @P5 FMUL R9, R9, 0.25 ;  /* 0x3e80000009095820 */ /* 0x000fe40000400000 */
[----:B------:R-:W-:-:S02]  /*63150*/  @P5 FMUL R8, R8, 0.25 ;  /* 0x3e80000008085820 */ /* 0x000fc40000400000 */
[----:B------:R-:W-:Y:S02]  /*63160*/  @P5 FMUL R7, R7, 0.25 ;  /* 0x3e80000007075820 */ /* 0x000fe40000400000 */
[----:B------:R-:W-:Y:S02]  /*63170*/  @P5 FMUL R6, R6, 0.25 ;  /* 0x3e80000006065820 */ /* 0x000fe40000400000 */
[----:B------:R-:W-:Y:S02]  /*63180*/  @P5 FMUL R5, R5, 0.25 ;  /* 0x3e80000005055820 */ /* 0x000fe40000400000 */
[----:B------:R-:W-:Y:S02]  /*63190*/  @P5 FMUL R4, R4, 0.25 ;  /* 0x3e80000004045820 */ /* 0x000fe40000400000 */
[----:B------:R-:W-:Y:S02]  /*631a0*/  @P5 FMUL R2, R2, 0.25 ;  /* 0x3e80000002025820 */ /* 0x000fe40000400000 */
[----:B------:R-:W-:-:S02]  /*631b0*/  @P5 FMUL R25, R25, 0.25 ;  /* 0x3e80000019195820 */ /* 0x000fc40000400000 */
[----:B--2---:R-:W-:Y:S02]  /*631c0*/  @P5 FMUL R24, R24, 0.25 ;  /* 0x3e80000018185820 */ /* 0x004fe40000400000 */
[----:B------:R-:W-:Y:S02]  /*631d0*/  @P5 FMUL R26, R26, 0.25 ;  /* 0x3e8000001a1a5820 */ /* 0x000fe40000400000 */
[----:B---3--:R-:W-:Y:S02]  /*631e0*/  @P5 FMUL R23, R23, 0.25 ;  /* 0x3e80000017175820 */ /* 0x008fe40000400000 */
[----:B------:R-:W-:-:S03]  /*631f0*/  @P5 FMUL R27, R27, 0.25 ;  /* 0x3e8000001b1b5820 */ /* 0x000fc60000400000 */
[----:B------:R0:W-:Y:S01]  /*63200*/  STL [R1+0x7c], R23 ;  /* 0x00007c1701007387 */ /* 0x0001e20000100800 */
[----:B------:R-:W-:Y:S02]  /*63210*/  @P5 FMUL R28, R28, 0.25 ;  /* 0x3e8000001c1c5820 */ /* 0x000fe40000400000 */
[----:B------:R-:W-:Y:S01]  /*63220*/  @P5 FMUL R0, R0, 0.25 ;  /* 0x3e80000000005820 */ /* 0x000fe20000400000 */
[----:B0-----:R-:W2:Y:S04]  /*63230*/  LDL.LU R23, [R1+0x1af0] ;  /* 0x001af00001177983 */ /* 0x001ea80000300800 */
[----:B------:R-:W-:Y:S04]  /*63240*/  STL [R1+0x78], R27 ;  /* 0x0000781b01007387 */ /* 0x000fe80000100800 */
[----:B------:R-:W-:Y:S01]  /*63250*/  STL [R1+0x74], R28 ;  /* 0x0000741c01007387 */ /* 0x000fe20000100800 */
[----:B------:R-:W-:-:S03]  /*63260*/  @P5 FMUL R3, R3, 0.25 ;  /* 0x3e80000003035820 */ /* 0x000fc60000400000 */
[----:B------:R-:W-:Y:S04]  /*63270*/  STL [R1+0x6c], R26 ;  /* 0x00006c1a01007387 */ /* 0x000fe80000100800 */
[----:B------:R0:W-:Y:S04]  /*63280*/  STL [R1+0x64], R24 ;  /* 0x0000641801007387 */ /* 0x0001e80000100800 */
[----:B0-----:R-:W3:Y:S04]  /*63290*/  LDL.LU R24, [R1+0x1aec] ;  /* 0x001aec0001187983 */ /* 0x001ee80000300800 */
[----:B------:R-:W-:Y:S04]  /*632a0*/  STL [R1+0x70], R0 ;  /* 0x0000700001007387 */ /* 0x000fe80000100800 */
[----:B------:R0:W-:Y:S04]  /*632b0*/  STL [R1+0x60], R25 ;  /* 0x0000601901007387 */ /* 0x0001e80000100800 */
[----:B0-----:R-:W4:Y:S04]  /*632c0*/  LDL.LU R25, [R1+0x1ae8] ;  /* 0x001ae80001197983 */ /* 0x001f280000300800 */
[----:B------:R0:W-:Y:S04]  /*632d0*/  STL [R1+0x5c], R2 ;  /* 0x00005c0201007387 */ /* 0x0001e80000100800 */
[----:B0-----:R-:W5:Y:S04]  /*632e0*/  LDL.LU R2, [R1+0x1ae4] ;  /* 0x001ae40001027983 */ /* 0x001f680000300800 */
[----:B------:R-:W-:Y:S04]  /*632f0*/  STL [R1+0x68], R3 ;  /* 0x0000680301007387 */ /* 0x000fe80000100800 */
[----:B------:R0:W-:Y:S04]  /*63300*/  STL [R1+0x58], R4 ;  /* 0x0000580401007387 */ /* 0x0001e80000100800 */
[----:B0-----:R-:W5:Y:S04]  /*63310*/  LDL.LU R4, [R1+0x1ae0] ;  /* 0x001ae00001047983 */ /* 0x001f680000300800 */
        /* <DEDUP_REMOVED lines=17> */
[----:B0-----:R-:W5:Y:S01]  /*63430*/  LDL.LU R13, [R1+0x1abc] ;  /* 0x001abc00010d7983 */ /* 0x001f620000300800 */
[----:B------:R-:W-:-:S02]  /*63440*/  @P5 FMUL R14, R14, 0.25 ;  /* 0x3e8000000e0e5820 */ /* 0x000fc40000400000 */
[----:B------:R-:W-:Y:S02]  /*63450*/  @P5 FMUL R15, R15, 0.25 ;  /* 0x3e8000000f0f5820 */ /* 0x000fe40000400000 */
[----:B------:R-:W-:Y:S01]  /*63460*/  @P5 FMUL R16, R16, 0.25 ;  /* 0x3e80000010105820 */ /* 0x000fe20000400000 */
[----:B------:R0:W-:Y:S01]  /*63470*/  STL [R1+0x30], R14 ;  /* 0x0000300e01007387 */ /* 0x0001e20000100800 */
[----:B------:R-:W-:Y:S02]  /*63480*/  @P5 FMUL R17, R17, 0.25 ;  /* 0x3e80000011115820 */ /* 0x000fe40000400000 */
[----:B------:R-:W-:Y:S02]  /*63490*/  @P5 FMUL R18, R18, 0.25 ;  /* 0x3e80000012125820 */ /* 0x000fe40000400000 */
[----:B------:R-:W-:Y:S01]  /*634a0*/  @P5 FMUL R19, R19, 0.25 ;  /* 0x3e80000013135820 */ /* 0x000fe20000400000 */
[----:B0-----:R-:W5:Y:S04]  /*634b0*/  LDL.LU R14, [R1+0x1ab8] ;  /* 0x001ab800010e7983 */ /* 0x001f680000300800 */
[----:B------:R0:W-:Y:S01]  /*634c0*/  STL [R1+0x2c], R15 ;  /* 0x00002c0f01007387 */ /* 0x0001e20000100800 */
[----:B------:R-:W-:-:S02]  /*634d0*/  @P5 FMUL R20, R20, 0.25 ;  /* 0x3e80000014145820 */ /* 0x000fc40000400000 */
[----:B------:R-:W-:Y:S01]  /*634e0*/  @P5 FMUL R21, R21, 0.25 ;  /* 0x3e80000015155820 */ /* 0x000fe20000400000 */
[----:B0-----:R-:W5:Y:S04]  /*634f0*/  LDL.LU R15, [R1+0x1ab4] ;  /* 0x001ab400010f7983 */ /* 0x001f680000300800 */
[----:B------:R0:W-:Y:S01]  /*63500*/  STL [R1+0x28], R16 ;  /* 0x0000281001007387 */ /* 0x0001e20000100800 */
[----:B------:R-:W-:-:S03]  /*63510*/  @P5 FMUL R22, R22, 0.25 ;  /* 0x3e80000016165820 */ /* 0x000fc60000400000 */
[----:B0-----:R-:W5:Y:S04]  /*63520*/  LDL.LU R16, [R1+0x1ab0] ;  /* 0x001ab00001107983 */ /* 0x001f680000300800 */
[----:B------:R0:W-:Y:S04]  /*63530*/  STL [R1+0x24], R17 ;  /* 0x0000241101007387 */ /* 0x0001e80000100800 */
[----:B0-----:R-:W5:Y:S04]  /*63540*/  LDL.LU R17, [R1+0x1aac] ;  /* 0x001aac0001117983 */ /* 0x001f680000300800 */
[----:B------:R0:W-:Y:S04]  /*63550*/  STL [R1+0x20], R18 ;  /* 0x0000201201007387 */ /* 0x0001e80000100800 */
[----:B0-----:R-:W5:Y:S04]  /*63560*/  LDL.LU R18, [R1+0x1aa8] ;  /* 0x001aa80001127983 */ /* 0x001f680000300800 */
[----:B------:R0:W-:Y:S04]  /*63570*/  STL [R1+0x1c], R19 ;  /* 0x00001c1301007387 */ /* 0x0001e80000100800 */
[----:B0-----:R-:W5:Y:S04]  /*63580*/  LDL.LU R19, [R1+0x1aa4] ;  /* 0x001aa40001137983 */ /* 0x001f680000300800 */
[----:B------:R0:W-:Y:S01]  /*63590*/  STL [R1+0x18], R20 ;  /* 0x0000181401007387 */ /* 0x0001e20000100800 */
[----:B--2---:R-:W-:-:S03]  /*635a0*/  @P5 FMUL R23, R23, 0.25 ;  /* 0x3e80000017175820 */ /* 0x004fc60000400000 */
[----:B0-----:R-:W2:Y:S04]  /*635b0*/  LDL.LU R20, [R1+0x1aa0] ;  /* 0x001aa00001147983 */ /* 0x001ea80000300800 */
[----:B------:R0:W-:Y:S04]  /*635c0*/  STL [R1+0x14], R21 ;  /* 0x0000141501007387 */ /* 0x0001e80000100800 */
[----:B0-----:R-:W2:Y:S04]  /*635d0*/  LDL.LU R21, [R1+0x1a9c] ;  /* 0x001a9c0001157983 */ /* 0x001ea80000300800 */
[----:B------:R0:W-:Y:S01]  /*635e0*/  STL [R1+0x10], R22 ;  /* 0x0000101601007387 */ /* 0x0001e20000100800 */
[----:B---3--:R-:W-:-:S03]  /*635f0*/  @P5 FMUL R24, R24, 0.25 ;  /* 0x3e80000018185820 */ /* 0x008fc60000400000 */
[----:B0-----:R-:W3:Y:S04]  /*63600*/  LDL.LU R22, [R1+0x1a98] ;  /* 0x001a980001167983 */ /* 0x001ee80000300800 */
[----:B------:R0:W-:Y:S01]  /*63610*/  STL [R1+0xc], R23 ;  /* 0x00000c1701007387 */ /* 0x0001e20000100800 */
[----:B----4-:R-:W-:-:S03]  /*63620*/  @P5 FMUL R25, R25, 0.25 ;  /* 0x3e80000019195820 */ /* 0x010fc60000400000 */
[----:B0-----:R-:W4:Y:S04]  /*63630*/  LDL.LU R23, [R1+0x1a94] ;  /* 0x001a940001177983 */ /* 0x001f280000300800 */
[----:B------:R0:W-:Y:S01]  /*63640*/  STL [R1+0x8], R24 ;  /* 0x0000081801007387 */ /* 0x0001e20000100800 */
[----:B-----5:R-:W-:-:S03]  /*63650*/  @P5 FMUL R2, R2, 0.25 ;  /* 0x3e80000002025820 */ /* 0x020fc60000400000 */
[----:B0-----:R-:W5:Y:S04]  /*63660*/  LDL.LU R24, [R1+0x1a90] ;  /* 0x001a900001187983 */ /* 0x001f680000300800 */
[----:B------:R0:W-:Y:S04]  /*63670*/  STL [R1+0x4], R25 ;  /* 0x0000041901007387 */ /* 0x0001e80000100800 */
[----:B0-----:R-:W5:Y:S01]  /*63680*/  LDL.LU R25, [R1+0x1a8c] ;  /* 0x001a8c0001197983 */ /* 0x001f620000300800 */
[----:B------:R-:W-:-:S03]  /*63690*/  @P5 FMUL R4, R4, 0.25 ;  /* 0x3e80000004045820 */ /* 0x000fc60000400000 */
[----:B------:R0:W-:Y:S02]  /*636a0*/  STL [R1+0x1a00], R2 ;  /* 0x001a000201007387 */ /* 0x0001e40000100800 */
[----:B0-----:R-:W-:Y:S02]  /*636b0*/  MOV R2, R26 ;  /* 0x0000001a00027202 */ /* 0x001fe40000000f00 */
[----:B------:R-:W5:Y:S01]  /*636c0*/  LDL.LU R26, [R1+0x1a88] ;  /* 0x001a8800011a7983 */ /* 0x000f620000300800 */
[----:B------:R-:W-:-:S03]  /*636d0*/  @P5 FMUL R5, R5, 0.25 ;  /* 0x3e80000005055820 */ /* 0x000fc60000400000 */
[----:B------:R0:W-:Y:S02]  /*636e0*/  STL [R1+0x1a04], R4 ;  /* 0x001a040401007387 */ /* 0x0001e40000100800 */
[----:B0-----:R-:W-:Y:S02]  /*636f0*/  IMAD.MOV.U32 R4, RZ, RZ, R27 ;  /* 0x000000ffff047224 */ /* 0x001fe400078e001b */
[----:B------:R-:W-:Y:S01]  /*63700*/  @P5 FMUL R6, R6, 0.25 ;  /* 0x3e80000006065820 */ /* 0x000fe20000400000 */
[----:B------:R-:W5:Y:S04]  /*63710*/  LDL.LU R27, [R1+0x1a84] ;  /* 0x001a8400011b7983 */ /* 0x000f680000300800 */
[----:B------:R0:W-:Y:S01]  /*63720*/  STL [R1+0x1a08], R5 ;  /* 0x001a080501007387 */ /* 0x0001e20000100800 */
[----:B------:R-:W-:Y:S01]  /*63730*/  @P5 FMUL R7, R7, 0.25 ;  /* 0x3e80000007075820 */ /* 0x000fe20000400000 */
[----:B0-----:R-:W-:-:S02]  /*63740*/  MOV R5, R28 ;  /* 0x0000001c00057202 */ /* 0x001fc40000000f00 */
[----:B------:R-:W5:Y:S04]  /*63750*/  LDL.LU R28, [R1+0x1a80] ;  /* 0x001a8000011c7983 */ /* 0x000f680000300800 */
[----:B------:R0:W-:Y:S01]  /*63760*/  STL [R1+0x1a0c], R6 ;  /* 0x001a0c0601007387 */ /* 0x0001e20000100800 */
[----:B------:R-:W-:Y:S01]  /*63770*/  @P5 FMUL R8, R8, 0.25 ;  /* 0x3e80000008085820 */ /* 0x000fe20000400000 */
[----:B0-----:R-:W-:Y:S02]  /*63780*/  MOV R6, R0 ;  /* 0x0000000000067202 */ /* 0x001fe40000000f00 */
[----:B------:R-:W5:Y:S04]  /*63790*/  LDL.LU R0, [R1+0x1a7c] ;  /* 0x001a7c0001007983 */ /* 0x000f680000300800 */
[----:B------:R0:W-:Y:S01]  /*637a0*/  STL [R1+0x1a10], R7 ;  /* 0x001a100701007387 */ /* 0x0001e20000100800 */
[----:B------:R-:W-:-:S02]  /*637b0*/  @P5 FMUL R9, R9, 0.25 ;  /* 0x3e80000009095820 */ /* 0x000fc40000400000 */
[----:B0-----:R-:W-:Y:S02]  /*637c0*/  IMAD.MOV.U32 R7, RZ, RZ, R3 ;  /* 0x000000ffff077224 */ /* 0x001fe400078e0003 */
[----:B------:R-:W5:Y:S04]  /*637d0*/  LDL.LU R3, [R1+0x1a78] ;  /* 0x001a780001037983 */ /* 0x000f680000300800 */
[----:B------:R0:W-:Y:S01]  /*637e0*/  STL [R1+0x19fc], R8 ;  /* 0x0019fc0801007387 */ /* 0x0001e20000100800 */
[----:B------:R-:W-:-:S03]  /*637f0*/  @P5 FMUL R10, R10, 0.25 ;  /* 0x3e8000000a0a5820 */ /* 0x000fc60000400000 */
[----:B0-----:R-:W5:Y:S04]  /*63800*/  LDL.LU R8, [R1+0x7c] ;  /* 0x00007c0001087983 */ /* 0x001f680000300800 */
[----:B------:R0:W-:Y:S01]  /*63810*/  STL [R1+0x1a14], R9 ;  /* 0x001a140901007387 */ /* 0x0001e20000100800 */
[----:B------:R-:W-:-:S03]  /*63820*/  @P5 FMUL R11, R11, 0.25 ;  /* 0x3e8000000b0b5820 */ /* 0x000fc60000400000 */
[----:B0-----:R-:W5:Y:S04]  /*63830*/  LDL R9, [R1+0x98] ;  /* 0x0000980001097983 */ /* 0x001f680000100800 */
[----:B------:R0:W-:Y:S01]  /*63840*/  STL [R1+0x1a18], R10 ;  /* 0x001a180a01007387 */ /* 0x0001e20000100800 */
[----:B------:R-:W-:-:S03]  /*63850*/  @P5 FMUL R12, R12, 0.25 ;  /* 0x3e8000000c0c5820 */ /* 0x000fc60000400000 */
[----:B0-----:R-:W5:Y:S04]  /*63860*/  LDL R10, [R1+0x94] ;  /* 0x00009400010a7983 */ /* 0x001f680000100800 */
[----:B------:R0:W-:Y:S01]  /*63870*/  STL [R1+0x1a1c], R11 ;  /* 0x001a1c0b01007387 */ /* 0x0001e20000100800 */
[----:B------:R-:W-:-:S03]  /*63880*/  @P5 FMUL R13, R13, 0.25 ;  /* 0x3e8000000d0d5820 */ /* 0x000fc60000400000 */
[----:B0-----:R-:W5:Y:S04]  /*63890*/  LDL R11, [R1+0x90] ;  /* 0x00009000010b7983 */ /* 0x001f680000100800 */
[----:B------:R0:W-:Y:S04]  /*638a0*/  STL [R1+0x1a20], R12 ;  /* 0x001a200c01007387 */ /* 0x0001e80000100800 */
[----:B0-----:R-:W5:Y:S04]  /*638b0*/  LDL R12, [R1+0x8c] ;  /* 0x00008c00010c7983 */ /* 0x001f680000100800 */
[----:B------:R0:W-:Y:S04]  /*638c0*/  STL [R1+0x1a24], R13 ;  /* 0x001a240d01007387 */ /* 0x0001e80000100800 */
[----:B0-----:R-:W5:Y:S01]  /*638d0*/  LDL R13, [R1+0x84] ;  /* 0x00008400010d7983 */ /* 0x001f620000100800 */
[----:B------:R-:W-:-:S02]  /*638e0*/  @P5 FMUL R14, R14, 0.25 ;  /* 0x3e8000000e0e5820 */ /* 0x000fc40000400000 */
[----:B------:R-:W-:Y:S02]  /*638f0*/  @P5 FMUL R15, R15, 0.25 ;  /* 0x3e8000000f0f5820 */ /* 0x000fe40000400000 */
[----:B------:R-:W-:Y:S01]  /*63900*/  @P5 FMUL R16, R16, 0.25 ;  /* 0x3e80000010105820 */ /* 0x000fe20000400000 */
[----:B------:R-:W-:Y:S04]  /*63910*/  STL [R1+0x1a28], R14 ;  /* 0x001a280e01007387 */ /* 0x000fe80000100800 */
[----:B------:R-:W-:Y:S04]  /*63920*/  STL [R1+0x1a2c], R15 ;  /* 0x001a2c0f01007387 */ /* 0x000fe80000100800 */
[----:B------:R-:W-:Y:S01]  /*63930*/  STL [R1+0x1a30], R16 ;  /* 0x001a301001007387 */ /* 0x000fe20000100800 */
[----:B------:R-:W-:-:S05]  /*63940*/  @P5 FMUL R17, R17, 0.25 ;  /* 0x3e80000011115820 */ /* 0x000fca0000400000 */
[----:B------:R-:W-:Y:S01]  /*63950*/  STL [R1+0x1a34], R17 ;  /* 0x001a341101007387 */ /* 0x000fe20000100800 */
[----:B------:R-:W-:-:S05]  /*63960*/  @P5 FMUL R18, R18, 0.25 ;  /* 0x3e80000012125820 */ /* 0x000fca0000400000 */
[----:B------:R-:W-:Y:S01]  /*63970*/  STL [R1+0x1a38], R18 ;  /* 0x001a381201007387 */ /* 0x000fe20000100800 */
[----:B------:R-:W-:-:S05]  /*63980*/  @P5 FMUL R19, R19, 0.25 ;  /* 0x3e80000013135820 */ /* 0x000fca0000400000 */
[----:B------:R-:W-:Y:S01]  /*63990*/  STL [R1+0x1a3c], R19 ;  /* 0x001a3c1301007387 */ /* 0x000fe20000100800 */
[----:B--2---:R-:W-:-:S05]  /*639a0*/  @P5 FMUL R20, R20, 0.25 ;  /* 0x3e80000014145820 */ /* 0x004fca0000400000 */
[----:B------:R-:W-:Y:S01]  /*639b0*/  STL [R1+0x1a40], R20 ;  /* 0x001a401401007387 */ /* 0x000fe20000100800 */
[----:B------:R-:W-:-:S05]  /*639c0*/  @P5 FMUL R21, R21, 0.25 ;  /* 0x3e80000015155820 */ /* 0x000fca0000400000 */
[----:B------:R-:W-:Y:S01]  /*639d0*/  STL [R1+0x1a44], R21 ;  /* 0x001a441501007387 */ /* 0x000fe20000100800 */
[----:B---3--:R-:W-:-:S05]  /*639e0*/  @P5 FMUL R22, R22, 0.25 ;  /* 0x3e80000016165820 */ /* 0x008fca0000400000 */
[----:B------:R-:W-:Y:S01]  /*639f0*/  STL [R1+0x1a48], R22 ;  /* 0x001a481601007387 */ /* 0x000fe20000100800 */
[----:B----4-:R-:W-:-:S05]  /*63a00*/  @P5 FMUL R23, R23, 0.25 ;  /* 0x3e80000017175820 */ /* 0x010fca0000400000 */
[----:B------:R-:W-:Y:S01]  /*63a10*/  STL [R1+0x1a4c], R23 ;  /* 0x001a4c1701007387 */ /* 0x000fe20000100800 */
[----:B-----5:R-:W-:-:S05]  /*63a20*/  @P5 FMUL R24, R24, 0.25 ;  /* 0x3e80000018185820 */ /* 0x020fca0000400000 */
[----:B------:R-:W-:Y:S01]  /*63a30*/  STL [R1+0x1a50], R24 ;  /* 0x001a501801007387 */ /* 0x000fe20000100800 */
[----:B------:R-:W-:-:S05]  /*63a40*/  @P5 FMUL R25, R25, 0.25 ;  /* 0x3e80000019195820 */ /* 0x000fca0000400000 */
        /* <DEDUP_REMOVED lines=8> */
[----:B------:R0:W-:Y:S01]  /*63ad0*/  STL [R1+0x1a64], R0 ;  /* 0x001a640001007387 */ /* 0x0001e20000100800 */
[----:B------:R-:W-:Y:S01]  /*63ae0*/  @P5 FMUL R3, R3, 0.25 ;  /* 0x3e80000003035820 */ /* 0x000fe20000400000 */
[----:B0-----:R-:W-:-:S04]  /*63af0*/  MOV R0, R7 ;  /* 0x0000000700007202 */ /* 0x001fc80000000f00 */
[----:B------:R-:W-:Y:S01]  /*63b00*/  STL [R1+0x1a68], R3 ;  /* 0x001a680301007387 */ /* 0x000fe20000100800 */
[----:B------:R-:W-:Y:S01]  /*63b10*/  FSETP.GEU.AND P6, PT, |R29|, 1.175494350822287508e-38, PT ;  /* 0x008000001d00780b */ /* 0x000fe20003fce200 */
[----:B------:R-:W-:Y:S02]  /*63b20*/  @P5 FMUL R9, R9, 0.25 ;  /* 0x3e80000009095820 */ /* 0x000fe40000400000 */
[----:B------:R-:W-:Y:S02]  /*63b30*/  @P5 FMUL R10, R10, 0.25 ;  /* 0x3e8000000a0a5820 */ /* 0x000fe40000400000 */
[----:B------:R-:W-:Y:S02]  /*63b40*/  @P5 FMUL R11, R11, 0.25 ;  /* 0x3e8000000b0b5820 */ /* 0x000fe40000400000 */
[----:B------:R-:W-:Y:S02]  /*63b50*/  @P5 FMUL R12, R12, 0.25 ;  /* 0x3e8000000c0c5820 */ /* 0x000fe40000400000 */
[----:B------:R-:W-:-:S05]  /*63b60*/  @P5 FMUL R13, R13, 0.25 ;  /* 0x3e8000000d0d5820 */ /* 0x000fca0000400000 */
[----:B------:R-:W-:Y:S04]  /*63b70*/  @P5 STL [R1+0x84], R13 ;  /* 0x0000840d01005387 */ /* 0x000fe80000100800 */
[----:B------:R-:W-:Y:S04]  /*63b80*/  @P5 STL [R1+0x8c], R12 ;  /* 0x00008c0c01005387 */ /* 0x000fe80000100800 */
[----:B------:R-:W-:Y:S04]  /*63b90*/  @P5 STL [R1+0x90], R11 ;  /* 0x0000900b01005387 */ /* 0x000fe80000100800 */
[----:B------:R0:W-:Y:S04]  /*63ba0*/  STL [R1+0x1a6c], R0 ;  /* 0x001a6c0001007387 */ /* 0x0001e80000100800 */
[----:B------:R-:W-:Y:S01]  /*63bb0*/  @P5 STL [R1+0x94], R10 ;  /* 0x0000940a01005387 */ /* 0x000fe20000100800 */
[----:B0-----:R-:W-:-:S03]  /*63bc0*/  MOV R0, R6 ;  /* 0x0000000600007202 */ /* 0x001fc60000000f00 */
[----:B------:R-:W-:Y:S04]  /*63bd0*/  @P5 STL [R1+0x98], R9 ;  /* 0x0000980901005387 */ /* 0x000fe80000100800 */
[----:B------:R0:W-:Y:S02]  /*63be0*/  STL [R1+0x1a70], R0 ;  /* 0x001a700001007387 */ /* 0x0001e40000100800 */
[----:B0-----:R-:W-:-:S05]  /*63bf0*/  IMAD.MOV.U32 R0, RZ, RZ, R5 ;  /* 0x000000ffff007224 */ /* 0x001fca00078e0005 */
[----:B------:R0:W-:Y:S01]  /*63c00*/  STL [R1+0x1a74], R0 ;  /* 0x001a740001007387 */ /* 0x0001e20000100800 */
[----:B------:R-:W-:-:S03]  /*63c10*/  MOV R3, R2 ;  /* 0x0000000200037202 */ /* 0x000fc60000000f00 */
[----:B------:R-:W2:Y:S04]  /*63c20*/  LDL R28, [R1+0x64] ;  /* 0x00006400011c7983 */ /* 0x000ea80000100800 */
[----:B------:R-:W3:Y:S01]  /*63c30*/  LDL R27, [R1+0x60] ;  /* 0x00006000011b7983 */ /* 0x000ee20000100800 */
[----:B0-----:R-:W-:-:S03]  /*63c40*/  MOV R0, R4 ;  /* 0x0000000400007202 */ /* 0x001fc60000000f00 */
[----:B------:R-:W4:Y:S02]  /*63c50*/  LDL R26, [R1+0x5c] ;  /* 0x00005c00011a7983 */ /* 0x000f240000100800 */
[----:B------:R-:W-:Y:S02]  /*63c60*/  @!P6 FMUL R0, R0, 16777216 ;  /* 0x4b8000000000e820 */ /* 0x000fe40000400000 */
[----:B------:R-:W5:Y:S04]  /*63c70*/  LDL R25, [R1+0x58] ;  /* 0x0000580001197983 */ /* 0x000f680000100800 */
[----:B------:R-:W2:Y:S04]  /*63c80*/  LDL R24, [R1+0x54] ;  /* 0x0000540001187983 */ /* 0x000ea80000100800 */
        /* <DEDUP_REMOVED lines=20> */
[----:B------:R0:W-:Y:S04]  /*63dd0*/  @!P6 STL [R1+0x78], R0 ;  /* 0x000078000100e387 */ /* 0x0001e80000100800 */
[----:B0-----:R-:W2:Y:S02]  /*63de0*/  LDL.LU R0, [R1+0x1a74] ;  /* 0x001a740001007983 */ /* 0x001ea40000300800 */
[----:B--2---:R-:W-:-:S05]  /*63df0*/  @!P6 FMUL R0, R0, 16777216 ;  /* 0x4b8000000000e820 */ /* 0x004fca0000400000 */
[----:B------:R0:W-:Y:S04]  /*63e00*/  @!P6 STL [R1+0x74], R0 ;  /* 0x000074000100e387 */ /* 0x0001e80000100800 */
[----:B0-----:R-:W2:Y:S02]  /*63e10*/  LDL.LU R0, [R1+0x1a70] ;  /* 0x001a700001007983 */ /* 0x001ea40000300800 */
[----:B--2---:R-:W-:-:S05]  /*63e20*/  @!P6 FMUL R0, R0, 16777216 ;  /* 0x4b8000000000e820 */ /* 0x004fca0000400000 */
[----:B------:R0:W-:Y:S04]  /*63e30*/  @!P6 STL [R1+0x70], R0 ;  /* 0x000070000100e387 */ /* 0x0001e80000100800 */
[----:B0-----:R-:W2:Y:S01]  /*63e40*/  LDL.LU R0, [R1+0x1a6c] ;  /* 0x001a6c0001007983 */ /* 0x001ea20000300800 */
[----:B------:R-:W-:Y:S02]  /*63e50*/  @!P6 FMUL R3, R3, 16777216 ;  /* 0x4b8000000303e820 */ /* 0x000fe40000400000 */
[----:B------:R-:W-:Y:S02]  /*63e60*/  @!P6 FMUL R28, R28, 16777216 ;  /* 0x4b8000001c1ce820 */ /* 0x000fe40000400000 */
[----:B---3--:R-:W-:Y:S01]  /*63e70*/  @!P6 FMUL R27, R27, 16777216 ;  /* 0x4b8000001b1be820 */ /* 0x008fe20000400000 */
[----:B------:R0:W-:Y:S01]  /*63e80*/  @!P6 STL [R1+0x6c], R3 ;  /* 0x00006c030100e387 */ /* 0x0001e20000100800 */
[----:B----4-:R-:W-:-:S02]  /*63e90*/  @!P6 FMUL R26, R26, 16777216 ;  /* 0x4b8000001a1ae820 */ /* 0x010fc40000400000 */
[----:B-----5:R-:W-:Y:S01]  /*63ea0*/  @!P6 FMUL R25, R25, 16777216 ;  /* 0x4b8000001919e820 */ /* 0x020fe20000400000 */
[----:B0-----:R-:W3:Y:S01]  /*63eb0*/  LDL.LU R3, [R1+0x1a68] ;  /* 0x001a680001037983 */ /* 0x001ee20000300800 */
        /* <DEDUP_REMOVED lines=21> */
[----:B--2---:R-:W-:-:S05]  /*64010*/  @!P6 FMUL R0, R0, 16777216 ;  /* 0x4b8000000000e820 */ /* 0x004fca0000400000 */
[----:B------:R0:W-:Y:S04]  /*64020*/  @!P6 STL [R1+0x68], R0 ;  /* 0x000068000100e387 */ /* 0x0001e80000100800 */
[----:B0-----:R-:W2:Y:S04]  /*64030*/  LDL.LU R0, [R1+0x1a64] ;  /* 0x001a640001007983 */ /* 0x001ea80000300800 */
[----:B------:R0:W-:Y:S04]  /*64040*/  @!P6 STL [R1+0x64], R28 ;  /* 0x0000641c0100e387 */ /* 0x0001e80000100800 */
[----:B0-----:R-:W4:Y:S04]  /*64050*/  LDL.LU R28, [R1+0x1a60] ;  /* 0x001a6000011c7983 */ /* 0x001f280000300800 */
[----:B------:R0:W-:Y:S04]  /*64060*/  @!P6 STL [R1+0x60], R27 ;  /* 0x0000601b0100e387 */ /* 0x0001e80000100800 */
[----:B0-----:R-:W5:Y:S04]  /*64070*/  LDL.LU R27, [R1+0x1a5c] ;  /* 0x001a5c00011b7983 */ /* 0x001f680000300800 */
        /* <DEDUP_REMOVED lines=50> */
[----:B------:R-:W2:Y:S01]  /*643a0*/  LDL.LU R8, [R1+0x19fc] ;  /* 0x0019fc0001087983 */ /* 0x000ea20000300800 */
[----:B------:R-:W-:Y:S02]  /*643b0*/  @!P6 FMUL R4, R4, 16777216 ;  /* 0x4b8000000404e820 */ /* 0x000fe40000400000 */
[----:B------:R-:W-:Y:S02]  /*643c0*/  @!P6 FMUL R5, R5, 16777216 ;  /* 0x4b8000000505e820 */ /* 0x000fe40000400000 */
[----:B------:R-:W-:Y:S01]  /*643d0*/  @!P6 FMUL R6, R6, 16777216 ;  /* 0x4b8000000606e820 */ /* 0x000fe20000400000 */
[----:B------:R0:W-:Y:S01]  /*643e0*/  STL [R1+0x1984], R4 ;  /* 0x0019840401007387 */ /* 0x0001e20000100800 */
[----:B------:R-:W-:-:S03]  /*643f0*/  @!P6 FMUL R7, R7, 16777216 ;  /* 0x4b8000000707e820 */ /* 0x000fc60000400000 */
[----:B0-----:R-:W3:Y:S04]  /*64400*/  LDL R4, [R1+0x98] ;  /* 0x0000980001047983 */ /* 0x001ee80000100800 */
[----:B------:R0:W-:Y:S04]  /*64410*/  STL [R1+0x1988], R5 ;  /* 0x0019880501007387 */ /* 0x0001e80000100800 */
[----:B0-----:R-:W3:Y:S04]  /*64420*/  LDL R5, [R1+0x94] ;  /* 0x0000940001057983 */ /* 0x001ee80000100800 */
[----:B------:R0:W-:Y:S04]  /*64430*/  STL [R1+0x198c], R6 ;  /* 0x00198c0601007387 */ /* 0x0001e80000100800 */
[----:B0-----:R-:W3:Y:S04]  /*64440*/  LDL R6, [R1+0x90] ;  /* 0x0000900001067983 */ /* 0x001ee80000100800 */
[----:B------:R0:W-:Y:S04]  /*64450*/  STL [R1+0x1990], R7 ;  /* 0x0019900701007387 */ /* 0x0001e80000100800 */
[----:B0-----:R-:W3:Y:S01]  /*64460*/  LDL R7, [R1+0x8c] ;  /* 0x00008c0001077983 */ /* 0x001ee20000100800 */
[----:B--2---:R-:W-:-:S05]  /*64470*/  @!P6 FMUL R8, R8, 16777216 ;  /* 0x4b8000000808e820 */ /* 0x004fca0000400000 */
[----:B------:R0:W-:Y:S04]  /*64480*/  STL [R1+0x1994], R8 ;  /* 0x0019940801007387 */ /* 0x0001e80000100800 */
[----:B0-----:R-:W2:Y:S01]  /*64490*/  LDL R8, [R1+0x84] ;  /* 0x0000840001087983 */ /* 0x001ea20000100800 */
[----:B------:R-:W-:Y:S02]  /*644a0*/  @!P6 FMUL R9, R9, 16777216 ;  /* 0x4b8000000909e820 */ /* 0x000fe40000400000 */
[----:B------:R-:W-:Y:S02]  /*644b0*/  @!P6 FMUL R10, R10, 16777216 ;  /* 0x4b8000000a0ae820 */ /* 0x000fe40000400000 */
[----:B------:R-:W-:Y:S02]  /*644c0*/  @!P6 FMUL R11, R11, 16777216 ;  /* 0x4b8000000b0be820 */ /* 0x000fe40000400000 */
[----:B------:R-:W-:Y:S01]  /*644d0*/  @!P6 FMUL R12, R12, 16777216 ;  /* 0x4b8000000c0ce820 */ /* 0x000fe20000400000 */
[----:B------:R-:W-:Y:S01]  /*644e0*/  STL [R1+0x1998], R9 ;  /* 0x0019980901007387 */ /* 0x000fe20000100800 */
[----:B------:R-:W-:-:S02]  /*644f0*/  @!P6 FMUL R13, R13, 16777216 ;  /* 0x4b8000000d0de820 */ /* 0x000fc40000400000 */
[----:B------:R-:W-:Y:S01]  /*64500*/  @!P6 FMUL R14, R14, 16777216 ;  /* 0x4b8000000e0ee820 */ /* 0x000fe20000400000 */
[----:B------:R-:W-:Y:S01]  /*64510*/  STL [R1+0x199c], R10 ;  /* 0x00199c0a01007387 */ /* 0x000fe20000100800 */
[----:B------:R-:W-:Y:S02]  /*64520*/  @!P6 FMUL R15, R15, 16777216 ;  /* 0x4b8000000f0fe820 */ /* 0x000fe40000400000 */
[----:B------:R-:W-:Y:S01]  /*64530*/  @!P6 FMUL R16, R16, 16777216 ;  /* 0x4b8000001010e820 */ /* 0x000fe20000400000 */
[----:B------:R-:W-:Y:S01]  /*64540*/  STL [R1+0x19a0], R11 ;  /* 0x0019a00b01007387 */ /* 0x000fe20000100800 */
[----:B------:R-:W-:Y:S02]  /*64550*/  @!P6 FMUL R17, R17, 16777216 ;  /* 0x4b8000001111e820 */ /* 0x000fe40000400000 */
[----:B------:R-:W-:Y:S01]  /*64560*/  @!P6 FMUL R18, R18, 16777216 ;  /* 0x4b8000001212e820 */ /* 0x000fe20000400000 */
[----:B------:R-:W-:Y:S01]  /*64570*/  STL [R1+0x19a4], R12 ;  /* 0x0019a40c01007387 */ /* 0x000fe20000100800 */
[----:B------:R-:W-:-:S03]  /*64580*/  @!P6 FMUL R19, R19, 16777216 ;  /* 0x4b8000001313e820 */ /* 0x000fc60000400000 */
        /* <DEDUP_REMOVED lines=15> */
[----:B-----5:R-:W-:-:S03]  /*64680*/  @!P6 FMUL R27, R27, 16777216 ;  /* 0x4b8000001b1be820 */ /* 0x020fc60000400000 */
[----:B------:R-:W-:Y:S01]  /*64690*/  STL [R1+0x19c8], R21 ;  /* 0x0019c81501007387 */ /* 0x000fe20000100800 */
[----:B----4-:R-:W-:-:S03]  /*646a0*/  @!P6 FMUL R28, R28, 16777216 ;  /* 0x4b8000001c1ce820 */ /* 0x010fc60000400000 */
[----:B------:R-:W-:Y:S01]  /*646b0*/  STL [R1+0x19cc], R22 ;  /* 0x0019cc1601007387 */ /* 0x000fe20000100800 */
[----:B------:R-:W-:-:S03]  /*646c0*/  @!P6 FMUL R0, R0, 16777216 ;  /* 0x4b8000000000e820 */ /* 0x000fc60000400000 */
[----:B------:R-:W-:Y:S01]  /*646d0*/  STL [R1+0x19d0], R23 ;  /* 0x0019d01701007387 */ /* 0x000fe20000100800 */
[----:B---3--:R-:W-:-:S03]  /*646e0*/  @!P6 FMUL R3, R3, 16777216 ;  /* 0x4b8000000303e820 */ /* 0x008fc60000400000 */
[----:B------:R-:W-:Y:S01]  /*646f0*/  STL [R1+0x19d4], R24 ;  /* 0x0019d41801007387 */ /* 0x000fe20000100800 */
[----:B------:R-:W-:-:S03]  /*64700*/  @!P6 FMUL R7, R7, 16777216 ;  /* 0x4b8000000707e820 */ /* 0x000fc60000400000 */
[----:B------:R-:W-:Y:S04]  /*64710*/  STL [R1+0x19d8], R25 ;  /* 0x0019d81901007387 */ /* 0x000fe80000100800 */
[----:B------:R-:W-:Y:S04]  /*64720*/  STL [R1+0x19dc], R26 ;  /* 0x0019dc1a01007387 */ /* 0x000fe80000100800 */
[----:B------:R-:W-:Y:S04]  /*64730*/  STL [R1+0x19e0], R27 ;  /* 0x0019e01b01007387 */ /* 0x000fe80000100800 */
[----:B------:R-:W-:Y:S04]  /*64740*/  STL [R1+0x19e4], R28 ;  /* 0x0019e41c01007387 */ /* 0x000fe80000100800 */
[----:B------:R-:W-:Y:S04]  /*64750*/  STL [R1+0x19e8], R0 ;  /* 0x0019e80001007387 */ /* 0x000fe80000100800 */
[----:B------:R0:W-:Y:S01]  /*64760*/  STL [R1+0x19ec], R3 ;  /* 0x0019ec0301007387 */ /* 0x0001e20000100800 */
[----:B--2---:R-:W-:-:S05]  /*64770*/  @!P6 FMUL R8, R8, 16777216 ;  /* 0x4b8000000808e820 */ /* 0x004fca0000400000 */
[----:B------:R-:W-:Y:S04]  /*64780*/  @!P6 STL [R1+0x84], R8 ;  /* 0x000084080100e387 */ /* 0x000fe80000100800 */
[----:B------:R-:W-:Y:S04]  /*64790*/  @!P6 STL [R1+0x8c], R7 ;  /* 0x00008c070100e387 */ /* 0x000fe80000100800 */
[----:B0-----:R-:W2:Y:S01]  /*647a0*/  LDL.LU R3, [R1+0x70] ;  /* 0x0000700001037983 */ /* 0x001ea20000300800 */
[----:B------:R-:W-:Y:S02]  /*647b0*/  @!P6 FMUL R6, R6, 16777216 ;  /* 0x4b8000000606e820 */ /* 0x000fe40000400000 */
[----:B------:R-:W-:-:S03]  /*647c0*/  @!P6 FMUL R5, R5, 16777216 ;  /* 0x4b8000000505e820 */ /* 0x000fc60000400000 */
[----:B------:R-:W-:Y:S04]  /*647d0*/  @!P6 STL [R1+0x90], R6 ;  /* 0x000090060100e387 */ /* 0x000fe80000100800 */
[----:B--2---:R0:W-:Y:S04]  /*647e0*/  STL [R1+0x19f0], R3 ;  /* 0x0019f00301007387 */ /* 0x0041e80000100800 */
[----:B------:R-:W-:Y:S04]  /*647f0*/  @!P6 STL [R1+0x94], R5 ;  /* 0x000094050100e387 */ /* 0x000fe80000100800 */
[----:B0-----:R-:W2:Y:S01]  /*64800*/  LDL.LU R3, [R1+0x74] ;  /* 0x0000740001037983 */ /* 0x001ea20000300800 */
[----:B------:R-:W-:-:S05]  /*64810*/  @!P6 FMUL R4, R4, 16777216 ;  /* 0x4b8000000404e820 */ /* 0x000fca0000400000 */
[----:B------:R-:W-:Y:S04]  /*64820*/  @!P6 STL [R1+0x98], R4 ;  /* 0x000098040100e387 */ /* 0x000fe80000100800 */
[----:B--2---:R0:W-:Y:S04]  /*64830*/  STL [R1+0x19f4], R3 ;  /* 0x0019f40301007387 */ /* 0x0041e80000100800 */
[----:B0-----:R-:W2:Y:S01]  /*64840*/  LDL.LU R3, [R1+0x78] ;  /* 0x0000780001037983 */ /* 0x001ea20000300800 */
[----:B------:R-:W-:-:S04]  /*64850*/  @P5 FMUL R29, R29, 0.25 ;  /* 0x3e8000001d1d5820 */ /* 0x000fc80000400000 */
[----:B------:R-:W-:-:S06]  /*64860*/  @!P6 FMUL R29, R29, 16777216 ;  /* 0x4b8000001d1de820 */ /* 0x000fcc0000400000 */
[----:B------:R-:W0:Y:S01]  /*64870*/  MUFU.RCP R29, R29 ;  /* 0x0000001d001d7308 */ /* 0x000e220000001000 */
[----:B--2---:R1:W-:Y:S04]  /*64880*/  STL [R1+0x19f8], R3 ;  /* 0x0019f80301007387 */ /* 0x0043e80000100800 */
[----:B------:R-:W2:Y:S04]  /*64890*/  LDL.LU R0, [R1+0x6c] ;  /* 0x00006c0001007983 */ /* 0x000ea80000300800 */
[----:B------:R-:W3:Y:S04]  /*648a0*/  LDL.LU R28, [R1+0x68] ;  /* 0x00006800011c7983 */ /* 0x000ee80000300800 */
        /* <DEDUP_REMOVED lines=12> */
[----:B-1----:R-:W-:-:S03]  /*64970*/  MOV R3, R2 ;  /* 0x0000000200037202 */ /* 0x002fc60000000f00 */
[----:B------:R-:W2:Y:S04]  /*64980*/  LDL.LU R15, [R1+0x34] ;  /* 0x00003400010f7983 */ /* 0x000ea80000300800 */
[----:B------:R-:W2:Y:S04]  /*64990*/  LDL.LU R14, [R1+0x30] ;  /* 0x00003000010e7983 */ /* 0x000ea80000300800 */
[----:B------:R-:W2:Y:S04]  /*649a0*/  LDL.LU R13, [R1+0x2c] ;  /* 0x00002c00010d7983 */ /* 0x000ea80000300800 */
[----:B------:R-:W2:Y:S04]  /*649b0*/  LDL.LU R12, [R1+0x28] ;  /* 0x00002800010c7983 */ /* 0x000ea80000300800 */
[----:B------:R-:W2:Y:S01]  /*649c0*/  LDL.LU R11, [R1+0x24] ;  /* 0x00002400010b7983 */ /* 0x000ea20000300800 */
[----:B0-----:R-:W-:-:S03]  /*649d0*/  FMUL R3, R29, R3 ;  /* 0x000000031d037220 */ /* 0x001fc60000400000 */
        /* <DEDUP_REMOVED lines=21> */
[C---:B------:R-:W-:Y:S02]  /*64b30*/  FMUL R24, R29.reuse, R24 ;  /* 0x000000181d187220 */ /* 0x040fe40000400000 */
[C---:B------:R-:W-:Y:S02]  /*64b40*/  FMUL R23, R29.reuse, R23 ;  /* 0x000000171d177220 */ /* 0x040fe40000400000 */
[C---:B------:R-:W-:Y:S02]  /*64b50*/  FMUL R22, R29.reuse, R22 ;  /* 0x000000161d167220 */ /* 0x040fe40000400000 */
[C---:B------:R-:W-:Y:S02]  /*64b60*/  FMUL R21, R29.reuse, R21 ;  /* 0x000000151d157220 */ /* 0x040fe40000400000 */
[----:B------:R-:W-:-:S02]  /*64b70*/  FMUL R20, R29, R20 ;  /* 0x000000141d147220 */ /* 0x000fc40000400000 */
        /* <DEDUP_REMOVED lines=73> */
[----:B0-----:R-:W3:Y:S01]  /*65010*/  LDL.LU R2, [R1+0x1980] ;  /* 0x0019800001027983 */ /* 0x001ee20000300800 */
[----:B--2---:R-:W-:-:S02]  /*65020*/  FMUL R4, R29, R4 ;  /* 0x000000041d047220 */ /* 0x004fc40000400000 */
[----:B---3--:R-:W-:-:S05]  /*65030*/  FMUL R2, R29, R2 ;  /* 0x000000021d027220 */ /* 0x008fca0000400000 */
[----:B------:R0:W-:Y:S04]  /*65040*/  STL [R1+0x1a0], R2 ;  /* 0x0001a00201007387 */ /* 0x0001e80000100800 */
[----:B------:R1:W-:Y:S01]  /*65050*/  STL [R1+0x17c], R4 ;  /* 0x00017c0401007387 */ /* 0x0003e20000100800 */
[C---:B0-----:R-:W-:Y:S02]  /*65060*/  FMUL R2, R29.reuse, R5 ;  /* 0x000000051d027220 */ /* 0x041fe40000400000 */
[C---:B------:R-:W-:Y:S02]  /*65070*/  FMUL R5, R29.reuse, R6 ;  /* 0x000000061d057220 */ /* 0x040fe40000400000 */
[C---:B-1----:R-:W-:Y:S01]  /*65080*/  FMUL R4, R29.reuse, R7 ;  /* 0x000000071d047220 */ /* 0x042fe20000400000 */
[----:B------:R0:W-:Y:S04]  /*65090*/  STL [R1+0x178], R2 ;  /* 0x0001780201007387 */ /* 0x0001e80000100800 */
[----:B------:R1:W-:Y:S01]  /*650a0*/  STL [R1+0x174], R5 ;  /* 0x0001740501007387 */ /* 0x0003e20000100800 */
[----:B0-----:R-:W-:-:S03]  /*650b0*/  FMUL R2, R29, R8 ;  /* 0x000000081d027220 */ /* 0x001fc60000400000 */
[----:B------:R0:W-:Y:S01]  /*650c0*/  STL [R1+0x170], R4 ;  /* 0x0001700401007387 */ /* 0x0001e20000100800 */
[----:B-1----:R-:W-:-:S03]  /*650d0*/  FMUL R5, R29, R9 ;  /* 0x000000091d057220 */ /* 0x002fc60000400000 */
[----:B------:R1:W-:Y:S01]  /*650e0*/  STL [R1+0x16c], R2 ;  /* 0x00016c0201007387 */ /* 0x0003e20000100800 */
[----:B0-----:R-:W-:-:S03]  /*650f0*/  FMUL R4, R29, R10 ;  /* 0x0000000a1d047220 */ /* 0x001fc60000400000 */
[----:B------:R0:W-:Y:S01]  /*65100*/  STL [R1+0x168], R5 ;  /* 0x0001680501007387 */ /* 0x0001e20000100800 */
[----:B-1----:R-:W-:-:S03]  /*65110*/  FMUL R2, R29, R11 ;  /* 0x0000000b1d027220 */ /* 0x002fc60000400000 */
[----:B------:R-:W2:Y:S04]  /*65120*/  LDL.LU R6, [R1+0x84] ;  /* 0x0000840001067983 */ /* 0x000ea80000300800 */
[----:B------:R1:W-:Y:S04]  /*65130*/  STL [R1+0x164], R4 ;  /* 0x0001640401007387 */ /* 0x0003e80000100800 */
[----:B0-----:R-:W3:Y:S01]  /*65140*/  LDL.LU R5, [R1+0x8c] ;  /* 0x00008c0001057983 */ /* 0x001ee20000300800 */
[----:B------:R-:W-:-:S03]  /*65150*/  FMUL R10, R29, R13 ;  /* 0x0000000d1d0a7220 */ /* 0x000fc60000400000 */
[----:B------:R0:W-:Y:S01]  /*65160*/  STL [R1+0x160], R2 ;  /* 0x0001600201007387 */ /* 0x0001e20000100800 */
[----:B------:R-:W-:-:S03]  /*65170*/  FMUL R7, R29, R14 ;  /* 0x0000000e1d077220 */ /* 0x000fc60000400000 */
[----:B-1----:R-:W3:Y:S04]  /*65180*/  LDL.LU R4, [R1+0x94] ;  /* 0x0000940001047983 */ /* 0x002ee80000300800 */
[----:B------:R-:W3:Y:S01]  /*65190*/  LDL.LU R8, [R1+0x98] ;  /* 0x0000980001087983 */ /* 0x000ee20000300800 */
[----:B0-----:R-:W-:-:S03]  /*651a0*/  FMUL R2, R29, R12 ;  /* 0x0000000c1d027220 */ /* 0x001fc60000400000 */
[----:B------:R-:W3:Y:S04]  /*651b0*/  LDL.LU R9, [R1+0x90] ;  /* 0x0000900001097983 */ /* 0x000ee80000300800 */
        /* <DEDUP_REMOVED lines=13> */
[----:B------:R1:W-:Y:S04]  /*65290*/  STL [R1+0xdc], R10 ;  /* 0x0000dc0a01007387 */ /* 0x0003e80000100800 */
[----:B------:R-:W3:Y:S01]  /*652a0*/  LDL.LU R19, [R1+0xa4] ;  /* 0x0000a40001137983 */ /* 0x000ee20000300800 */
[----:B0-----:R-:W-:-:S03]  /*652b0*/  FMUL R2, R29, R21 ;  /* 0x000000151d027220 */ /* 0x001fc60000400000 */
[----:B------:R-:W-:Y:S04]  /*652c0*/  STL [R1+0xcc], R7 ;  /* 0x0000cc0701007387 */ /* 0x000fe80000100800 */
[----:B------:R-:W3:Y:S04]  /*652d0*/  LDL.LU R12, [R1+0xa0] ;  /* 0x0000a000010c7983 */ /* 0x000ee80000300800 */
[----:B------:R0:W-:Y:S04]  /*652e0*/  STL [R1+0xc8], R2 ;  /* 0x0000c80201007387 */ /* 0x0001e80000100800 */
[----:B------:R-:W3:Y:S01]  /*652f0*/  LDL.LU R18, [R1+0x108] ;  /* 0x0001080001127983 */ /* 0x000ee20000300800 */
[----:B-1----:R-:W-:-:S03]  /*65300*/  FMUL R10, R29, R23 ;  /* 0x000000171d0a7220 */ /* 0x002fc60000400000 */
[----:B------:R-:W3:Y:S01]  /*65310*/  LDL.LU R16, [R1+0x104] ;  /* 0x0001040001107983 */ /* 0x000ee20000300800 */
[----:B0-----:R-:W-:-:S03]  /*65320*/  FMUL R2, R29, R22 ;  /* 0x000000161d027220 */ /* 0x001fc60000400000 */
[----:B------:R-:W3:Y:S04]  /*65330*/  LDL.LU R17, [R1+0xd0] ;  /* 0x0000d00001117983 */ /* 0x000ee80000300800 */
[----:B------:R-:W3:Y:S04]  /*65340*/  LDL.LU R13, [R1+0xa8] ;  /* 0x0000a800010d7983 */ /* 0x000ee80000300800 */
[----:B------:R-:W3:Y:S01]  /*65350*/  LDL.LU R15, [R1+0x110] ;  /* 0x00011000010f7983 */ /* 0x000ee20000300800 */
[----:B------:R-:W-:-:S03]  /*65360*/  FMUL R20, R29, R24 ;  /* 0x000000181d147220 */ /* 0x000fc60000400000 */
[----:B------:R-:W3:Y:S01]  /*65370*/  LDL.LU R14, [R1+0x10c] ;  /* 0x00010c00010e7983 */ /* 0x000ee20000300800 */
[----:B------:R-:W-:-:S03]  /*65380*/  FMUL R11, R29, R25 ;  /* 0x000000191d0b7220 */ /* 0x000fc60000400000 */
[----:B------:R-:W3:Y:S04]  /*65390*/  LDL.LU R7, [R1+0xd8] ;  /* 0x0000d80001077983 */ /* 0x000ee80000300800 */
[----:B------:R0:W-:Y:S04]  /*653a0*/  STL [R1+0xc4], R2 ;  /* 0x0000c40201007387 */ /* 0x0001e80000100800 */
[----:B0-----:R-:W3:Y:S04]  /*653b0*/  LDL.LU R2, [R1+0x118] ;  /* 0x0001180001027983 */ /* 0x001ee80000300800 */
[----:B------:R0:W-:Y:S04]  /*653c0*/  STL [R1+0xc0], R10 ;  /* 0x0000c00a01007387 */ /* 0x0001e80000100800 */
[----:B------:R-:W-:Y:S01]  /*653d0*/  STL [R1+0xbc], R20 ;  /* 0x0000bc1401007387 */ /* 0x000fe20000100800 */
[----:B0-----:R-:W-:-:S03]  /*653e0*/  FMUL R10, R29, R26 ;  /* 0x0000001a1d0a7220 */ /* 0x001fc60000400000 */
[----:B------:R0:W-:Y:S04]  /*653f0*/  STL [R1+0xb8], R11 ;  /* 0x0000b80b01007387 */ /* 0x0001e80000100800 */
[----:B------:R1:W-:Y:S01]  /*65400*/  STL [R1+0xb4], R10 ;  /* 0x0000b40a01007387 */ /* 0x0003e20000100800 */
[C---:B0-----:R-:W-:Y:S02]  /*65410*/  FMUL R11, R29.reuse, R0 ;  /* 0x000000001d0b7220 */ /* 0x041fe40000400000 */
[C---:B-1----:R-:W-:Y:S02]  /*65420*/  FMUL R10, R29.reuse, R3 ;  /* 0x000000031d0a7220 */ /* 0x042fe40000400000 */
[----:B------:R-:W3:Y:S04]  /*65430*/  LDL.LU R3, [R1+0x197c] ;  /* 0x00197c0001037983 */ /* 0x000ee80000300800 */
[----:B------:R-:W3:Y:S01]  /*65440*/  LDL.LU R0, [R1+0x1978] ;  /* 0x0019780001007983 */ /* 0x000ee20000300800 */
[----:B----4-:R-:W-:-:S02]  /*65450*/  FMUL R28, R29, R28 ;  /* 0x0000001c1d1c7220 */ /* 0x010fc40000400000 */
[----:B-----5:R-:W-:-:S03]  /*65460*/  FMUL R20, R29, R27 ;  /* 0x0000001b1d147220 */ /* 0x020fc60000400000 */
[----:B------:R-:W-:Y:S01]  /*65470*/  F2FP.BF16.PACK_AB R11, R28, R11 ;  /* 0x0000000b1c0b723e */ /* 0x000fe200000010ff */
[C---:B--2---:R-:W-:Y:S02]  /*65480*/  FMUL R6, R29.reuse, R6 ;  /* 0x000000061d067220 */ /* 0x044fe40000400000 */
[C---:B---3--:R-:W-:Y:S02]  /*65490*/  FMUL R5, R29.reuse, R5 ;  /* 0x000000051d057220 */ /* 0x048fe40000400000 */
[C---:B------:R-:W-:Y:S02]  /*654a0*/  FMUL R4, R29.reuse, R4 ;  /* 0x000000041d047220 */ /* 0x040fe40000400000 */
[C---:B------:R-:W-:Y:S02]  /*654b0*/  FMUL R8, R29.reuse, R8 ;  /* 0x000000081d087220 */ /* 0x040fe40000400000 */
[----:B------:R-:W-:-:S03]  /*654c0*/  FMUL R9, R29, R9 ;  /* 0x000000091d097220 */ /* 0x000fc60000400000 */
[----:B------:R-:W-:Y:S02]  /*654d0*/  F2FP.BF16.PACK_AB R8, R4, R8 ;  /* 0x000000080408723e */ /* 0x000fe400000010ff */
[----:B------:R-:W-:Y:S02]  /*654e0*/  F2FP.BF16.PACK_AB R10, R6, R10 ;  /* 0x0000000a060a723e */ /* 0x000fe400000010ff */
[----:B------:R-:W-:Y:S01]  /*654f0*/  F2FP.BF16.PACK_AB R9, R5, R9 ;  /* 0x000000090509723e */ /* 0x000fe200000010ff */
[----:B------:R-:W-:Y:S04]  /*65500*/  STL [R1+0x1804], R8 ;  /* 0x0018040801007387 */ /* 0x000fe80000100800 */
[----:B------:R0:W-:Y:S04]  /*65510*/  STL [R1+0xb0], R20 ;  /* 0x0000b01401007387 */ /* 0x0001e80000100800 */
[----:B------:R1:W-:Y:S04]  /*65520*/  STL [R1+0x1808], R9 ;  /* 0x0018080901007387 */ /* 0x0003e80000100800 */
[----:B------:R2:W-:Y:S04]  /*65530*/  STL [R1+0x180c], R10 ;  /* 0x00180c0a01007387 */ /* 0x0005e80000100800 */
[----:B------:R3:W-:Y:S01]  /*65540*/  STL [R1+0x1810], R11 ;  /* 0x0018100b01007387 */ /* 0x0007e20000100800 */
[----:B------:R-:W-:-:S05]  /*65550*/  F2FP.BF16.PACK_AB R12, R19, R12 ;  /* 0x0000000c130c723e */ /* 0x000fca00000010ff */
[----:B------:R4:W-:Y:S01]  /*65560*/  STL [R1+0x1814], R12 ;  /* 0x0018140c01007387 */ /* 0x0009e20000100800 */
[----:B------:R-:W-:Y:S02]  /*65570*/  F2FP.BF16.PACK_AB R16, R18, R16 ;  /* 0x000000101210723e */ /* 0x000fe400000010ff */
[----:B------:R-:W-:-:S03]  /*65580*/  F2FP.BF16.PACK_AB R13, R17, R13 ;  /* 0x0000000d110d723e */ /* 0x000fc600000010ff */
[----:B------:R5:W-:Y:S01]  /*65590*/  STL [R1+0x1818], R16 ;  /* 0x0018181001007387 */ /* 0x000be20000100800 */
[----:B------:R-:W-:-:S03]  /*655a0*/  F2FP.BF16.PACK_AB R17, R15, R14 ;  /* 0x0000000e0f11723e */ /* 0x000fc600000010ff */
[----:B------:R0:W-:Y:S04]  /*655b0*/  STL [R1+0x181c], R13 ;  /* 0x00181c0d01007387 */ /* 0x0001e80000100800 */
[----:B------:R0:W-:Y:S01]  /*655c0*/  STL [R1+0x1820], R17 ;  /* 0x0018201101007387 */ /* 0x0001e20000100800 */
[----:B------:R-:W-:Y:S02]  /*655d0*/  F2FP.BF16.PACK_AB R14, R7, R3 ;  /* 0x00000003070e723e */ /* 0x000fe400000010ff */
[----:B------:R-:W-:-:S03]  /*655e0*/  F2FP.BF16.PACK_AB R18, R2, R0 ;  /* 0x000000000212723e */ /* 0x000fc600000010ff */
[----:B------:R0:W-:Y:S04]  /*655f0*/  STL [R1+0x1824], R14 ;  /* 0x0018240e01007387 */ /* 0x0001e80000100800 */
[----:B------:R0:W-:Y:S04]  /*65600*/  STL [R1+0x1828], R18 ;  /* 0x0018281201007387 */ /* 0x0001e80000100800 */
[----:B------:R-:W2:Y:S04]  /*65610*/  LDL.LU R29, [R1+0x500] ;  /* 0x00050000011d7983 */ /* 0x000ea80000300800 */
[----:B--2---:R-:W-:Y:S04]  /*65620*/  STL [R1+0x1908], R29 ;  /* 0x0019081d01007387 */ /* 0x004fe80000100800 */
        /* <DEDUP_REMOVED lines=16> */
[----:B0-----:R-:W2:Y:S04]  /*65730*/  LDL.LU R20, [R1+0x4c4] ;  /* 0x0004c40001147983 */ /* 0x001ea80000300800 */
        /* <DEDUP_REMOVED lines=12> */
[----:B--2---:R-:W-:Y:S04]  /*65800*/  STL [R1+0x1944], R8 ;  /* 0x0019440801007387 */ /* 0x004fe80000100800 */
[----:B-1----:R-:W2:Y:S04]  /*65810*/  LDL.LU R9, [R1+0x480] ;  /* 0x0004800001097983 */ /* 0x002ea80000300800 */
[----:B--2---:R-:W-:Y:S04]  /*65820*/  STL [R1+0x1948], R9 ;  /* 0x0019480901007387 */ /* 0x004fe80000100800 */
[----:B------:R-:W2:Y:S04]  /*65830*/  LDL.LU R10, [R1+0x484] ;  /* 0x00048400010a7983 */ /* 0x000ea80000300800 */
[----:B--2---:R-:W-:Y:S04]  /*65840*/  STL [R1+0x194c], R10 ;  /* 0x00194c0a01007387 */ /* 0x004fe80000100800 */
[----:B---3--:R-:W2:Y:S04]  /*65850*/  LDL.LU R11, [R1+0x470] ;  /* 0x00047000010b7983 */ /* 0x008ea80000300800 */
[----:B--2---:R-:W-:Y:S04]  /*65860*/  STL [R1+0x1950], R11 ;  /* 0x0019500b01007387 */ /* 0x004fe80000100800 */
[----:B----4-:R-:W2:Y:S04]  /*65870*/  LDL.LU R12, [R1+0x474] ;  /* 0x00047400010c7983 */ /* 0x010ea80000300800 */
[----:B--2---:R-:W-:Y:S04]  /*65880*/  STL [R1+0x1954], R12 ;  /* 0x0019540c01007387 */ /* 0x004fe80000100800 */
[----:B-----5:R-:W2:Y:S04]  /*65890*/  LDL.LU R16, [R1+0x460] ;  /* 0x0004600001107983 */ /* 0x020ea80000300800 */
        /* <DEDUP_REMOVED lines=10> */
[----:B0-----:R-:W3:Y:S04]  /*65940*/  LDL.LU R0, [R1+0x7c0] ;  /* 0x0007c00001007983 */ /* 0x001ee80000300800 */
[----:B--2---:R-:W-:Y:S04]  /*65950*/  STL [R1+0x2c], R2 ;  /* 0x00002c0201007387 */ /* 0x004fe80000100800 */
[----:B------:R-:W2:Y:S04]  /*65960*/  LDL.LU R29, [R1+0x7c4] ;  /* 0x0007c400011d7983 */ /* 0x000ea80000300800 */
[----:B---3--:R-:W-:Y:S04]  /*65970*/  STL [R1+0x30], R0 ;  /* 0x0000300001007387 */ /* 0x008fe80000100800 */
[----:B------:R-:W3:Y:S04]  /*65980*/  LDL.LU R15, [R1+0xfc] ;  /* 0x0000fc00010f7983 */ /* 0x000ee80000300800 */
[----:B------:R-:W4:Y:S04]  /*65990*/  LDL.LU R19, [R1+0x11c] ;  /* 0x00011c0001137983 */ /* 0x000f280000300800 */
[----:B----4-:R0:W-:Y:S04]  /*659a0*/  STL [R1+0x1974], R19 ;  /* 0x0019741301007387 */ /* 0x0101e80000100800 */
[----:B0-----:R-:W3:Y:S04]  /*659b0*/  LDL.LU R19, [R1+0x100] ;  /* 0x0001000001137983 */ /* 0x001ee80000300800 */
[----:B--2---:R0:W-:Y:S04]  /*659c0*/  STL [R1+0x196c], R29 ;  /* 0x00196c1d01007387 */ /* 0x0041e80000100800 */
[----:B------:R-:W2:Y:S04]  /*659d0*/  LDL.LU R28, [R1+0x7e0] ;  /* 0x0007e000011c7983 */ /* 0x000ea80000300800 */
[----:B--2---:R1:W-:Y:S04]  /*659e0*/  STL [R1+0x1970], R28 ;  /* 0x0019701c01007387 */ /* 0x0043e80000100800 */
[----:B------:R-:W2:Y:S04]  /*659f0*/  LDL.LU R27, [R1+0x7e4] ;  /* 0x0007e400011b7983 */ /* 0x000ea80000300800 */
        /* <DEDUP_REMOVED lines=19> */
[----:B---3--:R-:W-:-:S03]  /*65b30*/  F2FP.BF16.PACK_AB R15, R19, R15 ;  /* 0x0000000f130f723e */ /* 0x008fc600000010ff */
[----:B------:R-:W3:Y:S04]  /*65b40*/  LDL.LU R17, [R1+0x8f4] ;  /* 0x0008f40001117983 */ /* 0x000ee80000300800 */
[----:B------:R-:W2:Y:S04]  /*65b50*/  LDL.LU R14, [R1+0x8d0] ;  /* 0x0008d000010e7983 */ /* 0x000ea80000300800 */
[----:B------:R-:W2:Y:S04]  /*65b60*/  LDL.LU R18, [R1+0x8d4] ;  /* 0x0008d40001127983 */ /* 0x000ea80000300800 */
[----:B------:R-:W2:Y:S04]  /*65b70*/  LDL.LU R2, [R1+0x800] ;  /* 0x0008000001027983 */ /* 0x000ea80000300800 */
[----:B------:R-:W2:Y:S04]  /*65b80*/  LDL.LU R3, [R1+0x804] ;  /* 0x0008040001037983 */ /* 0x000ea80000300800 */
[----:B0-----:R-:W2:Y:S04]  /*65b90*/  LDL.LU R29, [R1+0x8c0] ;  /* 0x0008c000011d7983 */ /* 0x001ea80000300800 */
[----:B-1----:R-:W3:Y:S04]  /*65ba0*/  LDL.LU R28, [R1+0x8c4] ;  /* 0x0008c400011c7983 */ /* 0x002ee80000300800 */
[----:B------:R-:W4:Y:S04]  /*65bb0*/  LDL.LU R19, [R1+0x1974] ;  /* 0x0019740001137983 */ /* 0x000f280000300800 */
[----:B------:R0:W-:Y:S04]  /*65bc0*/  STL [R1+0x182c], R15 ;  /* 0x00182c0f01007387 */ /* 0x0001e80000100800 */
[----:B0-----:R-:W4:Y:S01]  /*65bd0*/  LDL.LU R15, [R1+0x120] ;  /* 0x00012000010f7983 */ /* 0x001f220000300800 */
[----:B--2---:R-:W-:-:S02]  /*65be0*/  @P4 FMUL R29, R29, 0.25 ;  /* 0x3e8000001d1d4820 */ /* 0x004fc40000400000 */
[----:B---3--:R-:W-:Y:S01]  /*65bf0*/  @P4 FMUL R28, R28, 0.25 ;  /* 0x3e8000001c1c4820 */ /* 0x008fe20000400000 */
[----:B----4-:R-:W-:-:S05]  /*65c00*/  F2FP.BF16.PACK_AB R19, R15, R19 ;  /* 0x000000130f13723e */ /* 0x010fca00000010ff */
[----:B------:R0:W-:Y:S04]  /*65c10*/  STL [R1+0x1830], R19 ;  /* 0x0018301301007387 */ /* 0x0001e80000100800 */
[----:B0-----:R-:W2:Y:S04]  /*65c20*/  LDL.LU R19, [R1+0x30] ;  /* 0x0000300001137983 */ /* 0x001ea80000300800 */
[----:B------:R-:W3:Y:S04]  /*65c30*/  LDL.LU R15, [R1+0x2c] ;  /* 0x00002c00010f7983 */ /* 0x000ee80000300800 */
[----:B------:R0:W-:Y:S04]  /*65c40*/  STL [R1+0x9c], R28 ;  /* 0x00009c1c01007387 */ /* 0x0001e80000100800 */
[----:B0-----:R-:W4:Y:S04]  /*65c50*/  LDL.LU R28, [R1+0x1970] ;  /* 0x00197000011c7983 */ /* 0x001f280000300800 */
[----:B------:R0:W-:Y:S04]  /*65c60*/  STL [R1+0x98], R29 ;  /* 0x0000981d01007387 */ /* 0x0001e80000100800 */
[----:B0-----:R-:W3:Y:S01]  /*65c70*/  LDL.LU R29, [R1+0x196c] ;  /* 0x00196c00011d7983 */ /* 0x001ee20000300800 */
[----:B------:R-:W-:-:S02]  /*65c80*/  @P4 FMUL R18, R18, 0.25 ;  /* 0x3e80000012124820 */ /* 0x000fc40000400000 */
[----:B------:R-:W-:Y:S02]  /*65c90*/  @P4 FMUL R14, R14, 0.25 ;  /* 0x3e8000000e0e4820 */ /* 0x000fe40000400000 */
[----:B------:R-:W-:Y:S01]  /*65ca0*/  @P4 FMUL R17, R17, 0.25 ;  /* 0x3e80000011114820 */ /* 0x000fe20000400000 */
[----:B------:R0:W-:Y:S01]  /*65cb0*/  STL [R1+0x94], R18 ;  /* 0x0000941201007387 */ /* 0x0001e20000100800 */
[----:B------:R-:W-:Y:S02]  /*65cc0*/  @P4 FMUL R13, R13, 0.25 ;  /* 0x3e8000000d0d4820 */ /* 0x000fe40000400000 */
[----:B------:R-:W-:Y:S02]  /*65cd0*/  @P4 FMUL R16, R16, 0.25 ;  /* 0x3e80000010104820 */ /* 0x000fe40000400000 */
[----:B------:R-:W-:Y:S01]  /*65ce0*/  @P4 FMUL R12, R12, 0.25 ;  /* 0x3e8000000c0c4820 */ /* 0x000fe20000400000 */
[----:B0-----:R-:W3:Y:S04]  /*65cf0*/  LDL.LU R18, [R1+0x1968] ;  /* 0x0019680001127983 */ /* 0x001ee80000300800 */
[----:B------:R0:W-:Y:S01]  /*65d00*/  STL [R1+0x90], R14 ;  /* 0x0000900e01007387 */ /* 0x0001e20000100800 */
[----:B------:R-:W-:-:S02]  /*65d10*/  @P4 FMUL R11, R11, 0.25 ;  /* 0x3e8000000b0b4820 */ /* 0x000fc40000400000 */
[----:B------:R-:W-:Y:S01]  /*65d20*/  @P4 FMUL R10, R10, 0.25 ;  /* 0x3e8000000a0a4820 */ /* 0x000fe20000400000 */
[----:B0-----:R-:W3:Y:S04]  /*65d30*/  LDL.LU R14, [R1+0x1964] ;  /* 0x00196400010e7983 */ /* 0x001ee80000300800 */
[----:B------:R0:W-:Y:S01]  /*65d40*/  STL [R1+0x8c], R17 ;  /* 0x00008c1101007387 */ /* 0x0001e20000100800 */
[----:B------:R-:W-:-:S03]  /*65d50*/  @P4 FMUL R9, R9, 0.25 ;  /* 0x3e80000009094820 */ /* 0x000fc60000400000 */
        /* <DEDUP_REMOVED lines=35> */
[----:B-----5:R-:W-:-:S03]  /*65f90*/  @P4 FMUL R25, R25, 0.25 ;  /* 0x3e80000019194820 */ /* 0x020fc60000400000 */
[----:B0-----:R-:W5:Y:S04]  /*65fa0*/  LDL.LU R7, [R1+0x1930] ;  /* 0x0019300001077983 */ /* 0x001f680000300800 */
[----:B------:R0:W-:Y:S01]  /*65fb0*/  STL [R1+0x58], R20 ;  /* 0x0000581401007387 */ /* 0x0001e20000100800 */
[----:B------:R-:W-:-:S03]  /*65fc0*/  @P4 FMUL R26, R26, 0.25 ;  /* 0x3e8000001a1a4820 */ /* 0x000fc60000400000 */
        /* <DEDUP_REMOVED lines=11> */
[----:B------:R0:W-:Y:S01]  /*66080*/  STL [R1+0x44], R25 ;  /* 0x0000441901007387 */ /* 0x0001e20000100800 */
[----:B----4-:R-:W-:-:S03]  /*66090*/  @P4 FMUL R28, R28, 0.25 ;  /* 0x3e8000001c1c4820 */ /* 0x010fc60000400000 */
[----:B0-----:R-:W4:Y:S04]  /*660a0*/  LDL.LU R25, [R1+0x1918] ;  /* 0x0019180001197983 */ /* 0x001f280000300800 */
[----:B------:R0:W-:Y:S01]  /*660b0*/  STL [R1+0x40], R26 ;  /* 0x0000401a01007387 */ /* 0x0001e20000100800 */
[----:B---3--:R-:W-:-:S03]  /*660c0*/  @P4 FMUL R29, R29, 0.25 ;  /* 0x3e8000001d1d4820 */ /* 0x008fc60000400000 */
[----:B0-----:R-:W3:Y:S04]  /*660d0*/  LDL.LU R26, [R1+0x1914] ;  /* 0x00191400011a7983 */ /* 0x001ee80000300800 */
[----:B------:R0:W-:Y:S04]  /*660e0*/  STL [R1+0x3c], R27 ;  /* 0x00003c1b01007387 */ /* 0x0001e80000100800 */
[----:B0-----:R-:W2:Y:S04]  /*660f0*/  LDL.LU R27, [R1+0x1910] ;  /* 0x00191000011b7983 */ /* 0x001ea80000300800 */
[----:B------:R0:W-:Y:S04]  /*66100*/  STL [R1+0x38], R28 ;  /* 0x0000381c01007387 */ /* 0x0001e80000100800 */
[----:B0-----:R-:W2:Y:S04]  /*66110*/  LDL.LU R28, [R1+0x190c] ;  /* 0x00190c00011c7983 */ /* 0x001ea80000300800 */
[----:B------:R0:W-:Y:S04]  /*66120*/  STL [R1+0x34], R29 ;  /* 0x0000341d01007387 */ /* 0x0001e80000100800 */
[----:B0-----:R-:W2:Y:S04]  /*66130*/  LDL.LU R29, [R1+0x1908] ;  /* 0x00190800011d7983 */ /* 0x001ea80000300800 */
[----:B------:R0:W-:Y:S04]  /*66140*/  STL [R1+0x189c], R19 ;  /* 0x00189c1301007387 */ /* 0x0001e80000100800 */
[----:B0-----:R-:W2:Y:S04]  /*66150*/  LDL R19, [R1+0x34] ;  /* 0x0000340001137983 */ /* 0x001ea80000100800 */
[----:B--2---:R0:W-:Y:S04]  /*66160*/  STL [R1+0x18a0], R19 ;  /* 0x0018a01301007387 */ /* 0x0041e80000100800 */
        /* <DEDUP_REMOVED lines=50> */
[----:B0-----:R-:W2:Y:S02]  /*66490*/  LDL R19, [R1+0x9c] ;  /* 0x00009c0001137983 */ /* 0x001ea40000100800 */
[----:B--2---:R-:W-:-:S05]  /*664a0*/  @!P3 FMUL R19, R19, 16777216 ;  /* 0x4b8000001313b820 */ /* 0x004fca0000400000 */
[----:B------:R0:W-:Y:S04]  /*664b0*/  @!P3 STL [R1+0x9c], R19 ;  /* 0x00009c130100b387 */ /* 0x0001e80000100800 */
[----:B0-----:R-:W2:Y:S02]  /*664c0*/  LDL.LU R19, [R1+0x1904] ;  /* 0x0019040001137983 */ /* 0x001ea40000300800 */
        /* <DEDUP_REMOVED lines=78> */
[----:B------:R-:W-:Y:S02]  /*669b0*/  @P4 FMUL R15, R15, 0.25 ;  /* 0x3e8000000f0f4820 */ /* 0x000fe40000400000 */
[----:B------:R-:W-:Y:S02]  /*669c0*/  @P4 FMUL R18, R18, 0.25 ;  /* 0x3e80000012124820 */ /* 0x000fe40000400000 */
[----:B------:R-:W-:Y:S02]  /*669d0*/  @P4 FMUL R14, R14, 0.25 ;  /* 0x3e8000000e0e4820 */ /* 0x000fe40000400000 */
[----:B------:R-:W-:-:S02]  /*669e0*/  @P4 FMUL R17, R17, 0.25 ;  /* 0x3e80000011114820 */ /* 0x000fc40000400000 */
[----:B------:R-:W-:Y:S02]  /*669f0*/  @!P3 FMUL R15, R15, 16777216 ;  /* 0x4b8000000f0fb820 */ /* 0x000fe40000400000 */
[----:B------:R-:W-:Y:S02]  /*66a00*/  @P4 FMUL R13, R13, 0.25 ;  /* 0x3e8000000d0d4820 */ /* 0x000fe40000400000 */
[----:B------:R-:W-:Y:S02]  /*66a10*/  @P4 FMUL R16, R16, 0.25 ;  /* 0x3e80000010104820 */ /* 0x000fe40000400000 */
[----:B------:R-:W-:Y:S02]  /*66a20*/  @!P3 FMUL R18, R18, 16777216 ;  /* 0x4b8000001212b820 */ /* 0x000fe40000400000 */
[----:B------:R-:W-:Y:S02]  /*66a30*/  @P4 FMUL R12, R12, 0.25 ;  /* 0x3e8000000c0c4820 */ /* 0x000fe40000400000 */
[----:B------:R-:W-:-:S02]  /*66a40*/  @!P3 FMUL R14, R14, 16777216 ;  /* 0x4b8000000e0eb820 */ /* 0x000fc40000400000 */
[----:B------:R-:W-:Y:S02]  /*66a50*/  @P4 FMUL R11, R11, 0.25 ;  /* 0x3e8000000b0b4820 */ /* 0x000fe40000400000 */
[----:B------:R-:W-:Y:S02]  /*66a60*/  @!P3 FMUL R17, R17, 16777216 ;  /* 0x4b8000001111b820 */ /* 0x000fe40000400000 */
        /* <DEDUP_REMOVED lines=14> */
[----:B-----5:R-:W-:Y:S02]  /*66b50*/  @P4 FMUL R7, R7, 0.25 ;  /* 0x3e80000007074820 */ /* 0x020fe40000400000 */
[----:B------:R-:W-:-:S02]  /*66b60*/  @!P3 FMUL R0, R0, 16777216 ;  /* 0x4b8000000000b820 */ /* 0x000fc40000400000 */
[----:B------:R-:W-:Y:S02]  /*66b70*/  @P4 FMUL R20, R20, 0.25 ;  /* 0x3e80000014144820 */ /* 0x000fe40000400000 */
[----:B------:R-:W-:Y:S02]  /*66b80*/  @!P3 FMUL R4, R4, 16777216 ;  /* 0x4b8000000404b820 */ /* 0x000fe40000400000 */
[----:B------:R-:W-:Y:S02]  /*66b90*/  @P4 FMUL R21, R21, 0.25 ;  /* 0x3e80000015154820 */ /* 0x000fe40000400000 */
[----:B------:R-:W-:Y:S02]  /*66ba0*/  @!P3 FMUL R5, R5, 16777216 ;  /* 0x4b8000000505b820 */ /* 0x000fe40000400000 */
[----:B------:R-:W-:Y:S02]  /*66bb0*/  @!P3 FMUL R6, R6, 16777216 ;  /* 0x4b8000000606b820 */ /* 0x000fe40000400000 */
[----:B------:R-:W-:-:S02]  /*66bc0*/  @!P3 FMUL R7, R7, 16777216 ;  /* 0x4b8000000707b820 */ /* 0x000fc40000400000 */
[----:B------:R-:W-:Y:S02]  /*66bd0*/  @!P3 FMUL R20, R20, 16777216 ;  /* 0x4b8000001414b820 */ /* 0x000fe40000400000 */
[----:B------:R-:W-:Y:S02]  /*66be0*/  @!P3 FMUL R21, R21, 16777216 ;  /* 0x4b8000001515b820 */ /* 0x000fe40000400000 */
[----:B--2---:R-:W-:-:S05]  /*66bf0*/  @!P3 FMUL R19, R19, 16777216 ;  /* 0x4b8000001313b820 */ /* 0x004fca0000400000 */
[----:B------:R0:W-:Y:S04]  /*66c00*/  STL [R1+0x1834], R19 ;  /* 0x0018341301007387 */ /* 0x0001e80000100800 */
[----:B0-----:R-:W2:Y:S04]  /*66c10*/  LDL.LU R19, [R1+0x9c] ;  /* 0x00009c0001137983 */ /* 0x001ea80000300800 */
[----:B------:R0:W-:Y:S04]  /*66c20*/  STL [R1+0x1838], R15 ;  /* 0x0018380f01007387 */ /* 0x0001e80000100800 */
[----:B0-----:R-:W5:Y:S04]  /*66c30*/  LDL R15, [R1+0x374] ;  /* 0x00037400010f7983 */ /* 0x001f680000100800 */
[----:B------:R-:W-:Y:S04]  /*66c40*/  STL [R1+0x183c], R18 ;  /* 0x00183c1201007387 */ /* 0x000fe80000100800 */
        /* <DEDUP_REMOVED lines=15> */
[----:B------:R0:W-:Y:S04]  /*66d40*/  STL [R1+0x187c], R21 ;  /* 0x00187c1501007387 */ /* 0x0001e80000100800 */
[----:B0-----:R-:W5:Y:S01]  /*66d50*/  LDL.LU R21, [R1+0xac] ;  /* 0x0000ac0001157983 */ /* 0x001f620000300800 */
[----:B------:R-:W-:-:S02]  /*66d60*/  @P4 FMUL R22, R22, 0.25 ;  /* 0x3e80000016164820 */ /* 0x000fc40000400000 */
[----:B------:R-:W-:Y:S02]  /*66d70*/  @P4 FMUL R23, R23, 0.25 ;  /* 0x3e80000017174820 */ /* 0x000fe40000400000 */
[----:B------:R-:W-:Y:S02]  /*66d80*/  @P4 FMUL R24, R24, 0.25 ;  /* 0x3e80000018184820 */ /* 0x000fe40000400000 */
[----:B----4-:R-:W-:Y:S02]  /*66d90*/  @P4 FMUL R25, R25, 0.25 ;  /* 0x3e80000019194820 */ /* 0x010fe40000400000 */
[----:B---3--:R-:W-:Y:S02]  /*66da0*/  @P4 FMUL R26, R26, 0.25 ;  /* 0x3e8000001a1a4820 */ /* 0x008fe40000400000 */
[----:B------:R-:W-:Y:S02]  /*66db0*/  @!P3 FMUL R22, R22, 16777216 ;  /* 0x4b8000001616b820 */ /* 0x000fe40000400000 */
[----:B------:R-:W-:-:S02]  /*66dc0*/  @P4 FMUL R27, R27, 0.25 ;  /* 0x3e8000001b1b4820 */ /* 0x000fc40000400000 */
[----:B------:R-:W-:Y:S02]  /*66dd0*/  @!P3 FMUL R23, R23, 16777216 ;  /* 0x4b8000001717b820 */ /* 0x000fe40000400000 */
[----:B------:R-:W-:Y:S02]  /*66de0*/  @P4 FMUL R28, R28, 0.25 ;  /* 0x3e8000001c1c4820 */ /* 0x000fe40000400000 */
[----:B------:R-:W-:Y:S02]  /*66df0*/  @!P3 FMUL R24, R24, 16777216 ;  /* 0x4b8000001818b820 */ /* 0x000fe40000400000 */
[----:B------:R-:W-:Y:S01]  /*66e00*/  @!P3 FMUL R25, R25, 16777216 ;  /* 0x4b8000001919b820 */ /* 0x000fe20000400000 */
[----:B------:R-:W-:Y:S01]  /*66e10*/  STL [R1+0x1880], R22 ;  /* 0x0018801601007387 */ /* 0x000fe20000100800 */
[----:B------:R-:W-:Y:S02]  /*66e20*/  @!P3 FMUL R26, R26, 16777216 ;  /* 0x4b8000001a1ab820 */ /* 0x000fe40000400000 */
[----:B------:R-:W-:Y:S01]  /*66e30*/  @!P3 FMUL R27, R27, 16777216 ;  /* 0x4b8000001b1bb820 */ /* 0x000fe20000400000 */
[----:B------:R-:W-:Y:S01]  /*66e40*/  STL [R1+0x1884], R23 ;  /* 0x0018841701007387 */ /* 0x000fe20000100800 */
[----:B------:R-:W-:-:S03]  /*66e50*/  @!P3 FMUL R28, R28, 16777216 ;  /* 0x4b8000001c1cb820 */ /* 0x000fc60000400000 */
[----:B------:R-:W-:Y:S04]  /*66e60*/  STL [R1+0x1888], R24 ;  /* 0x0018881801007387 */ /* 0x000fe80000100800 */
[----:B------:R-:W-:Y:S04]  /*66e70*/  STL [R1+0x188c], R25 ;  /* 0x00188c1901007387 */ /* 0x000fe80000100800 */
[----:B------:R-:W-:Y:S04]  /*66e80*/  STL [R1+0x1890], R26 ;  /* 0x0018901a01007387 */ /* 0x000fe80000100800 */
[----:B------:R0:W-:Y:S04]  /*66e90*/  STL [R1+0x1894], R27 ;  /* 0x0018941b01007387 */ /* 0x0001e80000100800 */
[----:B------:R2:W-:Y:S04]  /*66ea0*/  STL [R1+0x1898], R28 ;  /* 0x0018981c01007387 */ /* 0x0005e80000100800 */
[----:B0-----:R-:W3:Y:S04]  /*66eb0*/  LDL.LU R27, [R1+0x98] ;  /* 0x00009800011b7983 */ /* 0x001ee80000300800 */
[----:B------:R-:W4:Y:S04]  /*66ec0*/  LDL.LU R26, [R1+0x94] ;  /* 0x00009400011a7983 */ /* 0x000f280000300800 */
[----:B------:R-:W4:Y:S04]  /*66ed0*/  LDL.LU R25, [R1+0x90] ;  /* 0x0000900001197983 */ /* 0x000f280000300800 */
[----:B------:R-:W4:Y:S04]  /*66ee0*/  LDL.LU R24, [R1+0x8c] ;  /* 0x00008c0001187983 */ /* 0x000f280000300800 */
[----:B------:R-:W4:Y:S04]  /*66ef0*/  LDL.LU R23, [R1+0x88] ;  /* 0x0000880001177983 */ /* 0x000f280000300800 */
[----:B------:R-:W4:Y:S04]  /*66f00*/  LDL.LU R22, [R1+0x84] ;  /* 0x0000840001167983 */ /* 0x000f280000300800 */
[----:B------:R-:W4:Y:S04]  /*66f10*/  LDL.LU R20, [R1+0x7c] ;  /* 0x00007c0001147983 */ /* 0x000f280000300800 */
[----:B------:R-:W4:Y:S01]  /*66f20*/  LDL.LU R7, [R1+0x78] ;  /* 0x0000780001077983 */ /* 0x000f220000300800 */
[----:B------:R-:W-:-:S03]  /*66f30*/  @P4 FMUL R3, R3, 0.25 ;  /* 0x3e80000003034820 */ /* 0x000fc60000400000 */
[----:B------:R-:W4:Y:S04]  /*66f40*/  LDL.LU R6, [R1+0x74] ;  /* 0x0000740001067983 */ /* 0x000f280000300800 */
[----:B------:R-:W4:Y:S01]  /*66f50*/  LDL.LU R5, [R1+0x70] ;  /* 0x0000700001057983 */ /* 0x000f220000300800 */
[----:B------:R-:W-:-:S03]  /*66f60*/  @P4 FMUL R2, R2, 0.25 ;  /* 0x3e80000002024820 */ /* 0x000fc60000400000 */
[----:B------:R-:W4:Y:S04]  /*66f70*/  LDL.LU R4, [R1+0x6c] ;  /* 0x00006c0001047983 */ /* 0x000f280000300800 */
[----:B------:R-:W4:Y:S01]  /*66f80*/  LDL.LU R0, [R1+0x68] ;  /* 0x0000680001007983 */ /* 0x000f220000300800 */
[----:B------:R-:W-:-:S03]  /*66f90*/  @!P3 FMUL R3, R3, 16777216 ;  /* 0x4b8000000303b820 */ /* 0x000fc60000400000 */
[----:B------:R-:W4:Y:S04]  /*66fa0*/  LDL.LU R8, [R1+0x64] ;  /* 0x0000640001087983 */ /* 0x000f280000300800 */
[----:B------:R-:W4:Y:S01]  /*66fb0*/  LDL.LU R9, [R1+0x60] ;  /* 0x0000600001097983 */ /* 0x000f220000300800 */
[----:B------:R-:W-:-:S03]  /*66fc0*/  @!P3 FMUL R2, R2, 16777216 ;  /* 0x4b8000000202b820 */ /* 0x000fc60000400000 */
[----:B------:R-:W4:Y:S04]  /*66fd0*/  LDL.LU R10, [R1+0x5c] ;  /* 0x00005c00010a7983 */ /* 0x000f280000300800 */
[----:B------:R-:W4:Y:S04]  /*66fe0*/  LDL.LU R11, [R1+0x58] ;  /* 0x00005800010b7983 */ /* 0x000f280000300800 */
[----:B------:R-:W4:Y:S01]  /*66ff0*/  LDL.LU R12, [R1+0x54] ;  /* 0x00005400010c7983 */ /* 0x000f220000300800 */
[----:B------:R-:W-:-:S03]  /*67000*/  @P4 FMUL R29, R29, 0.25 ;  /* 0x3e8000001d1d4820 */ /* 0x000fc60000400000 */
[----:B------:R-:W4:Y:S04]  /*67010*/  LDL.LU R16, [R1+0x50] ;  /* 0x0000500001107983 */ /* 0x000f280000300800 */
[----:B------:R-:W4:Y:S04]  /*67020*/  LDL.LU R13, [R1+0x4c] ;  /* 0x00004c00010d7983 */ /* 0x000f280000300800 */
[----:B------:R-:W4:Y:S04]  /*67030*/  LDL.LU R17, [R1+0x48] ;  /* 0x0000480001117983 */ /* 0x000f280000300800 */
[----:B------:R-:W4:Y:S04]  /*67040*/  LDL.LU R14, [R1+0x44] ;  /* 0x00004400010e7983 */ /* 0x000f280000300800 */
[----:B------:R-:W4:Y:S01]  /*67050*/  LDL.LU R18, [R1+0x40] ;  /* 0x0000400001127983 */ /* 0x000f220000300800 */
[----:B--2---:R-:W-:-:S02]  /*67060*/  MOV R28, R19 ;  /* 0x00000013001c7202 */ /* 0x004fc40000000f00 */
[----:B-----5:R-:W-:Y:S02]  /*67070*/  ISETP.GE.U32.AND P4, PT, R15, 0x7f800000, PT ;  /* 0x7f8000000f00780c */ /* 0x020fe40003f86070 */
[----:B------:R-:W2:Y:S04]  /*67080*/  LDL.LU R15, [R1+0x3c] ;  /* 0x00003c00010f7983 */ /* 0x000ea80000300800 */
[----:B------:R-:W5:Y:S01]  /*67090*/  LDL.LU R19, [R1+0x38] ;  /* 0x0000380001137983 */ /* 0x000f620000300800 */
[C---:B------:R-:W-:Y:S02]  /*670a0*/  FMUL R3, R21.reuse, R3 ;  /* 0x0000000315037220 */ /* 0x040fe40000400000 */
[----:B------:R-:W-:-:S03]  /*670b0*/  FMUL R2, R21, R2 ;  /* 0x0000000215027220 */ /* 0x000fc60000400000 */
[----:B------:R0:W-:Y:S04]  /*670c0*/  STL [R1+0x16c0], R3 ;  /* 0x0016c00301007387 */ /* 0x0001e80000100800 */
[----:B0-----:R-:W2:Y:S04]  /*670d0*/  LDL.LU R3, [R1+0x34] ;  /* 0x0000340001037983 */ /* 0x001ea80000300800 */
[----:B------:R0:W-:Y:S04]  /*670e0*/  STL [R1+0x16c4], R2 ;  /* 0x0016c40201007387 */ /* 0x0001e80000100800 */
[----:B0-----:R-:W2:Y:S01]  /*670f0*/  LDL.LU R2, [R1+0x80] ;  /* 0x0000800001027983 */ /* 0x001ea20000300800 */
[----:B------:R-:W-:-:S05]  /*67100*/  FMUL R28, R21, R28 ;  /* 0x0000001c151c7220 */ /* 0x000fca0000400000 */
[----:B------:R0:W-:Y:S04]  /*67110*/  STL [R1+0x194], R28 ;  /* 0x0001941c01007387 */ /* 0x0001e80000100800 */
[----:B0-----:R-:W5:Y:S01]  /*67120*/  LDL.LU R28, [R1+0x1898] ;  /* 0x00189800011c7983 */ /* 0x001f620000300800 */
[C---:B---3--:R-:W-:Y:S02]  /*67130*/  FMUL R27, R21.reuse, R27 ;  /* 0x0000001b151b7220 */ /* 0x048fe40000400000 */
[----:B----4-:R-:W-:-:S03]  /*67140*/  FMUL R26, R21, R26 ;  /* 0x0000001a151a7220 */ /* 0x010fc60000400000 */
[----:B------:R0:W-:Y:S01]  /*67150*/  STL [R1+0x190], R27 ;  /* 0x0001901b01007387 */ /* 0x0001e20000100800 */
[C---:B------:R-:W-:Y:S02]  /*67160*/  FMUL R25, R21.reuse, R25 ;  /* 0x0000001915197220 */ /* 0x040fe40000400000 */
[C---:B------:R-:W-:Y:S01]  /*67170*/  FMUL R24, R21.reuse, R24 ;  /* 0x0000001815187220 */ /* 0x040fe20000400000 */
[----:B0-----:R-:W3:Y:S01]  /*67180*/  LDL.LU R27, [R1+0x1894] ;  /* 0x00189400011b7983 */ /* 0x001ee20000300800 */
[----:B------:R-:W-:-:S03]  /*67190*/  FMUL R23, R21, R23 ;  /* 0x0000001715177220 */ /* 0x000fc60000400000 */
[----:B------:R0:W-:Y:S01]  /*671a0*/  STL [R1+0x18c], R26 ;  /* 0x00018c1a01007387 */ /* 0x0001e20000100800 */
[----:B------:R-:W-:-:S03]  /*671b0*/  FMUL R22, R21, R22 ;  /* 0x0000001615167220 */ /* 0x000fc60000400000 */
[----:B0-----:R-:W4:Y:S04]  /*671c0*/  LDL.LU R26, [R1+0x1890] ;  /* 0x00189000011a7983 */ /* 0x001f280000300800 */
[----:B------:R0:W-:Y:S04]  /*671d0*/  STL [R1+0x188], R25 ;  /* 0x0001881901007387 */ /* 0x0001e80000100800 */
[----:B0-----:R-:W3:Y:S04]  /*671e0*/  LDL.LU R25, [R1+0x188c] ;  /* 0x00188c0001197983 */ /* 0x001ee80000300800 */
[----:B------:R0:W-:Y:S04]  /*671f0*/  STL [R1+0x184], R24 ;  /* 0x0001841801007387 */ /* 0x0001e80000100800 */
[----:B0-----:R-:W3:Y:S04]  /*67200*/  LDL.LU R24, [R1+0x1888] ;  /* 0x0018880001187983 */ /* 0x001ee80000300800 */
[----:B------:R0:W-:Y:S04]  /*67210*/  STL [R1+0x180], R23 ;  /* 0x0001801701007387 */ /* 0x0001e80000100800 */
[----:B0-----:R-:W3:Y:S04]  /*67220*/  LDL.LU R23, [R1+0x1884] ;  /* 0x0018840001177983 */ /* 0x001ee80000300800 */
[----:B------:R0:W-:Y:S04]  /*67230*/  STL [R1+0x15c], R22 ;  /* 0x00015c1601007387 */ /* 0x0001e80000100800 */
[----:B0-----:R-:W3:Y:S01]  /*67240*/  LDL.LU R22, [R1+0x1880] ;  /* 0x0018800001167983 */ /* 0x001ee20000300800 */
[----:B--2---:R-:W-:-:S05]  /*67250*/  FMUL R2, R21, R2 ;  /* 0x0000000215027220 */ /* 0x004fca0000400000 */
[----:B------:R0:W-:Y:S02]  /*67260*/  STL [R1+0x16c8], R2 ;  /* 0x0016c80201007387 */ /* 0x0001e40000100800 */
[----:B0-----:R-:W-:Y:S02]  /*67270*/  IMAD.MOV.U32 R2, RZ, RZ, R21 ;  /* 0x000000ffff027224 */ /* 0x001fe400078e0015 */
[----:B------:R-:W2:Y:S02]  /*67280*/  LDL.LU R21, [R1+0x187c] ;  /* 0x00187c0001157983 */ /* 0x000ea40000300800 */
[C---:B------:R-:W-:Y:S02]  /*67290*/  FMUL R20, R2.reuse, R20 ;  /* 0x0000001402147220 */ /* 0x040fe40000400000 */
[C---:B------:R-:W-:Y:S02]  /*672a0*/  FMUL R7, R2.reuse, R7 ;  /* 0x0000000702077220 */ /* 0x040fe40000400000 */
[C---:B------:R-:W-:Y:S01]  /*672b0*/  FMUL R6, R2.reuse, R6 ;  /* 0x0000000602067220 */ /* 0x040fe20000400000 */
[----:B------:R0:W-:Y:S01]  /*672c0*/  STL [R1+0x154], R20 ;  /* 0x0001541401007387 */ /* 0x0001e20000100800 */
[----:B------:R-:W-:-:S02]  /*672d0*/  FMUL R5, R2, R5 ;  /* 0x0000000502057220 */ /* 0x000fc40000400000 */
[C---:B------:R-:W-:Y:S02]  /*672e0*/  FMUL R4, R2.reuse, R4 ;  /* 0x0000000402047220 */ /* 0x040fe40000400000 */
[C---:B------:R-:W-:Y:S01]  /*672f0*/  FMUL R0, R2.reuse, R0 ;  /* 0x0000000002007220 */ /* 0x040fe20000400000 */
[----:B0-----:R-:W2:Y:S04]  /*67300*/  LDL.LU R20, [R1+0x1878] ;  /* 0x0018780001147983 */ /* 0x001ea80000300800 */
[----:B------:R0:W-:Y:S01]  /*67310*/  STL [R1+0x150], R7 ;  /* 0x0001500701007387 */ /* 0x0001e20000100800 */
[C---:B------:R-:W-:Y:S02]  /*67320*/  FMUL R8, R2.reuse, R8 ;  /* 0x0000000802087220 */ /* 0x040fe40000400000 */
[C---:B------:R-:W-:Y:S01]  /*67330*/  FMUL R9, R2.reuse, R9 ;  /* 0x0000000902097220 */ /* 0x040fe20000400000 */
[----:B0-----:R-:W2:Y:S04]  /*67340*/  LDL.LU R7, [R1+0x1874] ;  /* 0x0018740001077983 */ /* 0x001ea80000300800 */
[----:B------:R0:W-:Y:S01]  /*67350*/  STL [R1+0x14c], R6 ;  /* 0x00014c0601007387 */ /* 0x0001e20000100800 */
[----:B------:R-:W-:-:S03]  /*67360*/  FMUL R10, R2, R10 ;  /* 0x0000000a020a7220 */ /* 0x000fc60000400000 */
        /* <DEDUP_REMOVED lines=26> */
[----:B-----5:R-:W-:-:S03]  /*67510*/  FMUL R19, R2, R19 ;  /* 0x0000001302137220 */ /* 0x020fc60000400000 */
        /* <DEDUP_REMOVED lines=12> */
[----:B0-----:R-:W2:Y:S01]  /*675e0*/  LDL.LU R19, [R1+0x1834] ;  /* 0x0018340001137983 */ /* 0x001ea20000300800 */
[----:B------:R-:W-:-:S05]  /*675f0*/  FMUL R3, R2, R3 ;  /* 0x0000000302037220 */ /* 0x000fca0000400000 */
[----:B------:R2:W-:Y:S02]  /*67600*/  STL [R1+0x10c], R3 ;  /* 0x00010c0301007387 */ /* 0x0005e40000100800 */
[C---:B--2---:R-:W-:Y:S02]  /*67610*/  FMUL R3, R2.reuse, R19 ;  /* 0x0000001302037220 */ /* 0x044fe40000400000 */
[----:B------:R-:W2:Y:S04]  /*67620*/  LDL.LU R19, [R1+0x1830] ;  /* 0x0018300001137983 */ /* 0x000ea80000300800 */
[----:B------:R0:W-:Y:S02]  /*67630*/  STL [R1+0x108], R3 ;  /* 0x0001080301007387 */ /* 0x0001e40000100800 */
[----:B0-----:R-:W-:-:S02]  /*67640*/  FMUL R3, R2, R15 ;  /* 0x0000000f02037220 */ /* 0x001fc40000400000 */
[----:B------:R-:W2:Y:S04]  /*67650*/  LDL.LU R15, [R1+0x182c] ;  /* 0x00182c00010f7983 */ /* 0x000ea80000300800 */
[----:B------:R0:W-:Y:S02]  /*67660*/  STL [R1+0x104], R3 ;  /* 0x0001040301007387 */ /* 0x0001e40000100800 */
[C---:B0-----:R-:W-:Y:S02]  /*67670*/  FMUL R3, R2.reuse, R18 ;  /* 0x0000001202037220 */ /* 0x041fe40000400000 */
        /* <DEDUP_REMOVED lines=11> */
[C---:B-----5:R-:W-:Y:S02]  /*67730*/  FMUL R3, R2.reuse, R16 ;  /* 0x0000001002037220 */ /* 0x060fe40000400000 */
[----:B------:R-:W5:Y:S04]  /*67740*/  LDL.LU R16, [R1+0x1818] ;  /* 0x0018180001107983 */ /* 0x000f680000300800 */
        /* <DEDUP_REMOVED lines=20> */
[----:B------:R-:W-:-:S03]  /*67890*/  FMUL R4, R2, R5 ;  /* 0x0000000502047220 */ /* 0x000fc60000400000 */
[----:B------:R0:W-:Y:S01]  /*678a0*/  STL [R1+0x14], R3 ;  /* 0x0000140301007387 */ /* 0x0001e20000100800 */
[----:B------:R-:W-:-:S03]  /*678b0*/  FMUL R5, R2, R7 ;  /* 0x0000000702057220 */ /* 0x000fc60000400000 */
[----:B------:R1:W-:Y:S01]  /*678c0*/  STL [R1+0x10], R4 ;  /* 0x0000100401007387 */ /* 0x0003e20000100800 */
[C---:B0-----:R-:W-:Y:S02]  /*678d0*/  FMUL R3, R2.reuse, R6 ;  /* 0x0000000602037220 */ /* 0x041fe40000400000 */
[----:B-1----:R-:W-:-:S03]  /*678e0*/  FMUL R4, R2, R20 ;  /* 0x0000001402047220 */ /* 0x002fc60000400000 */
[----:B------:R0:W-:Y:S04]  /*678f0*/  STL [R1+0xc], R3 ;  /* 0x00000c0301007387 */ /* 0x0001e80000100800 */
[----:B------:R-:W-:Y:S04]  /*67900*/  STL [R1+0x8], R5 ;  /* 0x0000080501007387 */ /* 0x000fe80000100800 */
[----:B------:R-:W2:Y:S01]  /*67910*/  LDL.LU R20, [R1+0xb0] ;  /* 0x0000b00001147983 */ /* 0x000ea20000300800 */
[----:B0-----:R-:W-:-:S03]  /*67920*/  FMUL R3, R2, R21 ;  /* 0x0000001502037220 */ /* 0x001fc60000400000 */
[----:B------:R-:W-:Y:S04]  /*67930*/  STL [R1+0x4], R4 ;  /* 0x0000040401007387 */ /* 0x000fe80000100800 */
[----:B--2---:R0:W-:Y:S04]  /*67940*/  STL [R1+0x17f4], R20 ;  /* 0x0017f41401007387 */ /* 0x0041e80000100800 */
[----:B------:R-:W-:Y:S04]  /*67950*/  STL [R1], R3 ;  /* 0x0000000301007387 */ /* 0x000fe80000100800 */
[----:B0-----:R-:W2:Y:S04]  /*67960*/  LDL R20, [R1+0x3f4] ;  /* 0x0003f40001147983 */ /* 0x001ea80000100800 */
[----:B------:R-:W2:Y:S04]  /*67970*/  LDL.LU R21, [R1+0xb8] ;  /* 0x0000b80001157983 */ /* 0x000ea80000300800 */
[----:B--2---:R0:W-:Y:S04]  /*67980*/  STL [R1+0x17f0], R21 ;  /* 0x0017f01501007387 */ /* 0x0041e80000100800 */
[----:B0-----:R-:W2:Y:S04]  /*67990*/  LDL.LU R21, [R1+0xb4] ;  /* 0x0000b40001157983 */ /* 0x001ea80000300800 */
[----:B--2---:R0:W-:Y:S04]  /*679a0*/  STL [R1+0x17f8], R21 ;  /* 0x0017f81501007387 */ /* 0x0041e80000100800 */
[----:B0-----:R-:W2:Y:S04]  /*679b0*/  LDL R21, [R1+0x374] ;  /* 0x0003740001157983 */ /* 0x001ea80000100800 */
[----:B------:R-:W2:Y:S01]  /*679c0*/  LDL.LU R3, [R1+0x1c0] ;  /* 0x0001c00001037983 */ /* 0x000ea20000300800 */
[----:B------:R-:W-:-:S03]  /*679d0*/  @!P3 FMUL R29, R29, 16777216 ;  /* 0x4b8000001d1db820 */ /* 0x000fc60000400000 */
[----:B------:R-:W-:Y:S04]  /*679e0*/  STS.128 [R0+0x80], R8 ;  /* 0x0000800800007388 */ /* 0x000fe80000000c00 */
[----:B------:R-:W-:Y:S04]  /*679f0*/  STS.128 [R0+0x800], R12 ;  /* 0x0008000c00007388 */ /* 0x000fe80000000c00 */
[----:B-----5:R-:W-:Y:S04]  /*67a00*/  STS.128 [R0+0x880], R16 ;  /* 0x0008801000007388 */ /* 0x020fe80000000c00 */
[----:B------:R-:W-:Y:S06]  /*67a10*/  BAR.SYNC.DEFER_BLOCKING 0x0 ;  /* 0x0000000000007b1d */ /* 0x000fec0000010000 */
[----:B--2---:R0:W-:Y:S04]  /*67a20*/  STL [R1+0x17fc], R3 ;  /* 0x0017fc0301007387 */ /* 0x0041e80000100800 */
[----:B------:R-:W2:Y:S01]  /*67a30*/  LDL.LU R7, [R1+0x2bc] ;  /* 0x0002bc0001077983 */ /* 0x000ea20000300800 */
[----:B0-----:R-:W-:-:S03]  /*67a40*/  MOV R3, R2 ;  /* 0x0000000200037202 */ /* 0x001fc60000000f00 */
[----:B------:R-:W2:Y:S02]  /*67a50*/  LDL.LU R2, [R1+0x2b8] ;  /* 0x0002b80001027983 */ /* 0x000ea40000300800 */
[C---:B---3--:R-:W-:Y:S02]  /*67a60*/  FMUL R4, R3.reuse, R22 ;  /* 0x0000001603047220 */ /* 0x048fe40000400000 */
[C---:B------:R-:W-:Y:S01]  /*67a70*/  FMUL R6, R3.reuse, R25 ;  /* 0x0000001903067220 */ /* 0x040fe20000400000 */
[----:B------:R-:W3:Y:S01]  /*67a80*/  LDL.LU R22, [R1+0xc0] ;  /* 0x0000c00001167983 */ /* 0x000ee20000300800 */
[C---:B------:R-:W-:Y:S02]  /*67a90*/  FMUL R5, R3.reuse, R24 ;  /* 0x0000001803057220 */ /* 0x040fe40000400000 */
[C---:B----4-:R-:W-:Y:S02]  /*67aa0*/  FMUL R25, R3.reuse, R26 ;  /* 0x0000001a03197220 */ /* 0x050fe40000400000 */
[----:B------:R-:W4:Y:S01]  /*67ab0*/  LDL.LU R26, [R1+0xbc] ;  /* 0x0000bc00011a7983 */ /* 0x000f220000300800 */
[----:B------:R-:W-:-:S03]  /*67ac0*/  FMUL R24, R3, R28 ;  /* 0x0000001c03187220 */ /* 0x000fc60000400000 */
[----:B------:R-:W5:Y:S01]  /*67ad0*/  LDL.LU R28, [R1+0x1d8] ;  /* 0x0001d800011c7983 */ /* 0x000f620000300800 */
[----:B------:R-:W-:-:S03]  /*67ae0*/  FMUL R23, R3, R23 ;  /* 0x0000001703177220 */ /* 0x000fc60000400000 */
[----:B------:R-:W2:Y:S01]  /*67af0*/  LDL.LU R8, [R1+0x1c4] ;  /* 0x0001c40001087983 */ /* 0x000ea20000300800 */
[----:B------:R-:W-:-:S03]  /*67b00*/  FMUL R27, R3, R27 ;  /* 0x0000001b031b7220 */ /* 0x000fc60000400000 */
[----:B------:R-:W2:Y:S01]  /*67b10*/  LDL.LU R9, [R1+0x1c8] ;  /* 0x0001c80001097983 */ /* 0x000ea20000300800 */
[----:B------:R-:W-:Y:S01]  /*67b20*/  FMUL R29, R3, R29 ;  /* 0x0000001d031d7220 */ /* 0x000fe20000400000 */
[----:B------:R-:W-:Y:S02]  /*67b30*/  @P4 MOV R3, 0x7f800000 ;  /* 0x7f80000000034802 */ /* 0x000fe40000000f00 */
[----:B------:R-:W2:Y:S04]  /*67b40*/  LDL.LU R10, [R1+0x1d0] ;  /* 0x0001d000010a7983 */ /* 0x000ea80000300800 */
[----:B------:R-:W5:Y:S04]  /*67b50*/  LDL.LU R11, [R1+0x1dc] ;  /* 0x0001dc00010b7983 */ /* 0x000f680000300800 */
[----:B------:R-:W2:Y:S04]  /*67b60*/  LDL.LU R12, [R1+0x2a8] ;  /* 0x0002a800010c7983 */ /* 0x000ea80000300800 */
[----:B------:R-:W2:Y:S01]  /*67b70*/  LDL.LU R13, [R1+0x1d4] ;  /* 0x0001d400010d7983 */ /* 0x000ea20000300800 */
[----:B------:R-:W-:-:S03]  /*67b80*/  @P4 FFMA.FTZ R20, R21, R3, +INF ;  /* 0x7f80000015144423 */ /* 0x000fc60000010003 */
        /* <DEDUP_REMOVED lines=8> */
[----:B------:R0:W-:Y:S04]  /*67c10*/  @P4 STL [R1+0x3f4], R20 ;  /* 0x0003f41401004387 */ /* 0x0001e80000100800 */
[----:B0-----:R-:W2:Y:S01]  /*67c20*/  LDL.LU R20, [R1+0x17f4] ;  /* 0x0017f40001147983 */ /* 0x001ea20000300800 */
[----:B------:R-:W-:-:S03]  /*67c30*/  F2FP.BF16.PACK_AB R24, R24, R29 ;  /* 0x0000001d1818723e */ /* 0x000fc600000010ff */
[----:B------:R-:W3:Y:S01]  /*67c40*/  LDL.LU R29, [R1+0xc8] ;  /* 0x0000c800011d7983 */ /* 0x000ee20000300800 */
[----:B--2---:R-:W-:-:S03]  /*67c50*/  F2FP.BF16.PACK_AB R20, R21, R20 ;  /* 0x000000141514723e */ /* 0x004fc600000010ff */
[----:B------:R-:W4:Y:S01]  /*67c60*/  LDL.LU R21, [R1+0x17f0] ;  /* 0x0017f00001157983 */ /* 0x000f220000300800 */
[----:B------:R-:W-:-:S03]  /*67c70*/  F2FP.BF16.PACK_AB R25, R25, R27 ;  /* 0x0000001b1919723e */ /* 0x000fc600000010ff */
[----:B------:R-:W3:Y:S01]  /*67c80*/  LDL.LU R27, [R1+0xc4] ;  /* 0x0000c400011b7983 */ /* 0x000ee20000300800 */
[----:B----4-:R-:W-:Y:S02]  /*67c90*/  F2FP.BF16.PACK_AB R21, R26, R21 ;  /* 0x000000151a15723e */ /* 0x010fe400000010ff */
[----:B------:R-:W-:Y:S02]  /*67ca0*/  F2FP.BF16.PACK_AB R26, R5, R6 ;  /* 0x00000006051a723e */ /* 0x000fe400000010ff */
[----:B------:R-:W2:Y:S01]  /*67cb0*/  LDL.LU R5, [R1+0xcc] ;  /* 0x0000cc0001057983 */ /* 0x000ea20000300800 */
[----:B---3--:R-:W-:Y:S02]  /*67cc0*/  F2FP.BF16.PACK_AB R22, R27, R22 ;  /* 0x000000161b16723e */ /* 0x008fe400000010ff */
[----:B------:R-:W-:Y:S02]  /*67cd0*/  F2FP.BF16.PACK_AB R27, R4, R23 ;  /* 0x00000017041b723e */ /* 0x000fe400000010ff */
[----:B------:R-:W-:-:S02]  /*67ce0*/  F2FP.BF16.PACK_AB R10, R13, R10 ;  /* 0x0000000a0d0a723e */ /* 0x000fc400000010ff */
[----:B-----5:R-:W-:Y:S01]  /*67cf0*/  F2FP.BF16.PACK_AB R11, R11, R28 ;  /* 0x0000001c0b0b723e */ /* 0x020fe200000010ff */
[----:B------:R-:W-:Y:S01]  /*67d00*/  STL.64 [R1+0x17c8], R26 ;  /* 0x0017c81a01007387 */ /* 0x000fe20000100a00 */
[----:B------:R-:W-:Y:S02]  /*67d10*/  F2FP.BF16.PACK_AB R8, R8, R3 ;  /* 0x000000030808723e */ /* 0x000fe400000010ff */
[----:B------:R-:W-:Y:S01]  /*67d20*/  F2FP.BF16.PACK_AB R9, R18, R9 ;  /* 0x000000091209723e */ /* 0x000fe200000010ff */
[----:B------:R-:W-:Y:S01]  /*67d30*/  STL.64 [R1+0x17c0], R24 ;  /* 0x0017c01801007387 */ /* 0x000fe20000100a00 */
[----:B--2---:R-:W-:-:S05]  /*67d40*/  F2FP.BF16.PACK_AB R23, R5, R29 ;  /* 0x0000001d0517723e */ /* 0x004fca00000010ff */
[----:B------:R-:W-:Y:S04]  /*67d50*/  STL.64 [R1+0x17d8], R22 ;  /* 0x0017d81601007387 */ /* 0x000fe80000100a00 */
[----:B------:R-:W-:Y:S04]  /*67d60*/  STL.64 [R1+0x17d0], R20 ;  /* 0x0017d01401007387 */ /* 0x000fe80000100a00 */
[----:B------:R-:W-:Y:S04]  /*67d70*/  STL.64 [R1+0x17e8], R10 ;  /* 0x0017e80a01007387 */ /* 0x000fe80000100a00 */
[----:B------:R-:W-:Y:S04]  /*67d80*/  STL.64 [R1+0x17e0], R8 ;  /* 0x0017e00801007387 */ /* 0x000fe80000100a00 */
[----:B------:R-:W2:Y:S04]  /*67d90*/  LDL.LU R29, [R1+0x2fc] ;  /* 0x0002fc00011d7983 */ /* 0x000ea80000300800 */
[----:B------:R-:W0:Y:S01]  /*67da0*/  S2R R3, SR_TID.X ;  /* 0x0000000000037919 */ /* 0x000e220000002100 */
[----:B------:R-:W-:-:S03]  /*67db0*/  F2FP.BF16.PACK_AB R5, R19, R12 ;  /* 0x0000000c1305723e */ /* 0x000fc600000010ff */
[----:B--2---:R-:W-:Y:S04]  /*67dc0*/  STL [R1+0x17a8], R29 ;  /* 0x0017a81d01007387 */ /* 0x004fe80000100800 */
[----:B------:R-:W2:Y:S01]  /*67dd0*/  LDL.LU R28, [R1+0x2f8] ;  /* 0x0002f800011c7983 */ /* 0x000ea20000300800 */
[C---:B0-----:R-:W-:Y:S01]  /*67de0*/  LOP3.LUT R12, R3.reuse, 0xff, RZ, 0xc0, !PT ;  /* 0x000000ff030c7812 */ /* 0x041fe200078ec0ff */
[----:B------:R-:W-:-:S05]  /*67df0*/  IMAD.SHL.U32 R3, R3, 0x800, RZ ;  /* 0x0000080003037824 */ /* 0x000fca00078e00ff */
[----:B------:R-:W-:Y:S02]  /*67e00*/  LOP3.LUT R3, R3, 0x3000, RZ, 0xc0, !PT ;  /* 0x0000300003037812 */ /* 0x000fe400078ec0ff */
[----:B------:R-:W-:Y:S02]  /*67e10*/  F2FP.BF16.PACK_AB R4, R16, R17 ;  /* 0x000000111004723e */ /* 0x000fe400000010ff */
[----:B------:R-:W-:-:S05]  /*67e20*/  LEA R3, R12, R3, 0x4 ;  /* 0x000000030c037211 */ /* 0x000fca00078e20ff */
[----:B------:R-:W0:Y:S04]  /*67e30*/  LDS.128 R8, [R3] ;  /* 0x0000000003087984 */ /* 0x000e280000000c00 */
[----:B--2---:R-:W-:Y:S04]  /*67e40*/  STL [R1+0x17ac], R28 ;  /* 0x0017ac1c01007387 */ /* 0x004fe80000100800 */
[----:B------:R-:W2:Y:S04]  /*67e50*/  LDL.LU R12, [R1] ;  /* 0x00000000010c7983 */ /* 0x000ea80000300800 */
[----:B------:R-:W3:Y:S04]  /*67e60*/  LDL.LU R16, [R1+0xdc] ;  /* 0x0000dc0001107983 */ /* 0x000ee80000300800 */
[----:B0-----:R-:W-:Y:S04]  /*67e70*/  STL.64 [R1+0x60], R8 ;  /* 0x0000600801007387 */ /* 0x001fe80000100a00 */
[----:B------:R-:W-:Y:S04]  /*67e80*/  STL.64 [R1+0x68], R10 ;  /* 0x0000680a01007387 */ /* 0x000fe80000100a00 */
[----:B---3--:R0:W-:Y:S04]  /*67e90*/  STL [R1+0x17bc], R16 ;  /* 0x0017bc1001007387 */ /* 0x0081e80000100800 */
[----:B0-----:R-:W2:Y:S04]  /*67ea0*/  LDL.LU R16, [R1+0x4] ;  /* 0x0000040001107983 */ /* 0x001ea80000300800 */
[----:B------:R-:W3:Y:S04]  /*67eb0*/  LDL.LU R13, [R1+0x8] ;  /* 0x00000800010d7983 */ /* 0x000ee80000300800 */
[----:B---3--:R0:W-:Y:S04]  /*67ec0*/  STL [R1+0x17b8], R13 ;  /* 0x0017b80d01007387 */ /* 0x0081e80000100800 */
[----:B0-----:R-:W3:Y:S04]  /*67ed0*/  LDL.LU R13, [R1+0xe0] ;  /* 0x0000e000010d7983 */ /* 0x001ee80000300800 */
[----:B------:R-:W4:Y:S01]  /*67ee0*/  LDL.LU R17, [R1+0xe4] ;  /* 0x0000e40001117983 */ /* 0x000f220000300800 */
[----:B------:R-:W-:-:S02]  /*67ef0*/  F2FP.BF16.PACK_AB R7, R7, R2 ;  /* 0x000000020707723e */ /* 0x000fc400000010ff */
[C---:B------:R-:W-:Y:S02]  /*67f00*/  LOP3.LUT R2, R3.reuse, 0x20, RZ, 0x3c, !PT ;  /* 0x0000002003027812 */ /* 0x040fe400078e3cff */
[----:B------:R-:W-:-:S03]  /*67f10*/  LOP3.LUT R20, R3, 0x40, RZ, 0x3c, !PT ;  /* 0x0000004003147812 */ /* 0x000fc600078e3cff */
[----:B------:R-:W0:Y:S01]  /*67f20*/  LDS.128 R8, [R2] ;  /* 0x0000000002087984 */ /* 0x000e220000000c00 */
[----:B------:R-:W-:-:S03]  /*67f30*/  LOP3.LUT R24, R3, 0x60, RZ, 0x3c, !PT ;  /* 0x0000006003187812 */ /* 0x000fc600078e3cff */
[----:B------:R-:W1:Y:S04]  /*67f40*/  LDS.128 R20, [R20] ;  /* 0x0000000014147984 */ /* 0x000e680000000c00 */
[----:B------:R-:W5:Y:S01]  /*67f50*/  LDS.128 R24, [R24] ;  /* 0x0000000018187984 */ /* 0x000f620000000c00 */
[----:B------:R-:W-:-:S03]  /*67f60*/  F2FP.BF16.PACK_AB R6, R14, R15 ;  /* 0x0000000f0e06723e */ /* 0x000fc600000010ff */
[----:B------:R-:W-:Y:S06]  /*67f70*/  BAR.SYNC.DEFER_BLOCKING 0x0 ;  /* 0x0000000000007b1d */ /* 0x000fec0000010000 */
[----:B----4-:R4:W-:Y:S04]  /*67f80*/  STL [R1+0x17b4], R17 ;  /* 0x0017b41101007387 */ /* 0x0109e80000100800 */
[----:B----4-:R-:W4:Y:S04]  /*67f90*/  LDL.LU R17, [R1+0xc] ;  /* 0x00000c0001117983 */ /* 0x010f280000300800 */
[----:B------:R-:W2:Y:S04]  /*67fa0*/  LDL.LU R28, [R1+0x14] ;  /* 0x00001400011c7983 */ /* 0x000ea80000300800 */
[----:B--2---:R2:W-:Y:S04]  /*67fb0*/  STL [R1+0x17b0], R28 ;  /* 0x0017b01c01007387 */ /* 0x0045e80000100800 */
[----:B--2---:R-:W2:Y:S04]  /*67fc0*/  LDL.LU R28, [R1+0xe8] ;  /* 0x0000e800011c7983 */ /* 0x004ea80000300800 */
[----:B------:R-:W2:Y:S04]  /*67fd0*/  LDL.LU R14, [R1+0x10] ;  /* 0x00001000010e7983 */ /* 0x000ea80000300800 */
[----:B------:R-:W2:Y:S04]  /*67fe0*/  LDL.LU R29, [R1+0xf0] ;  /* 0x0000f000011d7983 */ /* 0x000ea80000300800 */
[----:B------:R-:W2:Y:S04]  /*67ff0*/  LDL.LU R18, [R1+0xec] ;  /* 0x0000ec0001127983 */ /* 0x000ea80000300800 */
[----:B------:R-:W2:Y:S04]  /*68000*/  LDL.LU R15, [R1+0x18] ;  /* 0x00001800010f7983 */ /* 0x000ea80000300800 */
[----:B0-----:R-:W-:Y:S04]  /*68010*/  STL.64 [R1+0x50], R8 ;  /* 0x0000500801007387 */ /* 0x001fe80000100a00 */
[----:B------:R0:W-:Y:S04]  /*68020*/  STL.64 [R1+0x58], R10 ;  /* 0x0000580a01007387 */ /* 0x0001e80000100a00 */
[----:B0-----:R-:W2:Y:S04]  /*68030*/  LDL.LU.64 R10, [R1+0x17e8] ;  /* 0x0017e800010a7983 */ /* 0x001ea80000300a00 */
[----:B------:R-:W2:Y:S04]  /*68040*/  LDL.LU.64 R8, [R1+0x17e0] ;  /* 0x0017e00001087983 */ /* 0x000ea80000300a00 */
[----:B------:R-:W3:Y:S04]  /*68050*/  LDL.LU R19, [R1+0xf4] ;  /* 0x0000f40001137983 */ /* 0x000ee80000300800 */
[----:B-1----:R-:W-:Y:S04]  /*68060*/  STL.64 [R1+0x70], R20 ;  /* 0x0000701401007387 */ /* 0x002fe80000100a00 */
[----:B------:R0:W-:Y:S04]  /*68070*/  STL.64 [R1+0x78], R22 ;  /* 0x0000781601007387 */ /* 0x0001e80000100a00 */
[----:B0-----:R-:W3:Y:S04]  /*68080*/  LDL.LU.64 R22, [R1+0x17d8] ;  /* 0x0017d80001167983 */ /* 0x001ee80000300a00 */
[----:B------:R-:W3:Y:S04]  /*68090*/  LDL.LU.64 R20, [R1+0x17d0] ;  /* 0x0017d00001147983 */ /* 0x000ee80000300a00 */
[----:B-----5:R-:W-:Y:S04]  /*680a0*/  STL.64 [R1+0x40], R24 ;  /* 0x0000401801007387 */ /* 0x020fe80000100a00 */
[----:B------:R0:W-:Y:S04]  /*680b0*/  STL.64 [R1+0x48], R26 ;  /* 0x0000481a01007387 */ /* 0x0001e80000100a00 */
[----:B0-----:R-:W5:Y:S04]  /*680c0*/  LDL.LU.64 R26, [R1+0x17c8] ;  /* 0x0017c800011a7983 */ /* 0x001f680000300a00 */
[----:B------:R-:W5:Y:S04]  /*680d0*/  LDL.LU.64 R24, [R1+0x17c0] ;  /* 0x0017c00001187983 */ /* 0x000f680000300a00 */
[----:B------:R-:W-:Y:S01]  /*680e0*/  STS.128 [R0+0x880], R4 ;  /* 0x0008800400007388 */ /* 0x000fe20000000c00 */
[----:B------:R-:W-:-:S03]  /*680f0*/  F2FP.BF16.PACK_AB R12, R16, R12 ;  /* 0x0000000c100c723e */ /* 0x000fc600000010ff */
[----:B--2---:R-:W-:Y:S04]  /*68100*/  STS.128 [R0+0x800], R8 ;  /* 0x0008000800007388 */ /* 0x004fe80000000c00 */
[----:B---3--:R-:W-:Y:S04]  /*68110*/  STS.128 [R0+0x80], R20 ;  /* 0x0000801400007388 */ /* 0x008fe80000000c00 */
[----:B-----5:R0:W-:Y:S04]  /*68120*/  STS.128 [R0], R24 ;  /* 0x0000001800007388 */ /* 0x0201e80000000c00 */
[----:B0-----:R-:W2:Y:S04]  /*68130*/  LDL.LU R24, [R1+0x2f4] ;  /* 0x0002f40001187983 */ /* 0x001ea80000300800 */
[----:B------:R-:W2:Y:S04]  /*68140*/  LDL.LU R25, [R1+0x2f0] ;  /* 0x0002f00001197983 */ /* 0x000ea80000300800 */
[----:B------:R-:W3:Y:S04]  /*68150*/  LDL.LU R26, [R1+0x21c] ;  /* 0x00021c00011a7983 */ /* 0x000ee80000300800 */
[----:B------:R-:W3:Y:S04]  /*68160*/  LDL.LU R27, [R1+0x218] ;  /* 0x00021800011b7983 */ /* 0x000ee80000300800 */
[----:B------:R-:W5:Y:S04]  /*68170*/  LDL.LU R20, [R1+0x2ec] ;  /* 0x0002ec0001147983 */ /* 0x000f680000300800 */
        /* <DEDUP_REMOVED lines=12> */
[----:B------:R-:W-:-:S03]  /*68240*/  F2FP.BF16.PACK_AB R18, R29, R18 ;  /* 0x000000121d12723e */ /* 0x000fc600000010ff */
[----:B------:R-:W-:Y:S01]  /*68250*/  BAR.SYNC.DEFER_BLOCKING 0x0 ;  /* 0x0000000000007b1d */ /* 0x000fe20000010000 */
[----:B--2---:R-:W-:-:S05]  /*68260*/  F2FP.BF16.PACK_AB R16, R13, R16 ;  /* 0x000000100d10723e */ /* 0x004fca00000010ff */
[----:B------:R-:W4:Y:S02]  /*68270*/  LDL.LU R13, [R1+0x17b8] ;  /* 0x0017b800010d7983 */ /* 0x000f240000300800 */
[----:B----4-:R-:W-:Y:S02]  /*68280*/  F2FP.BF16.PACK_AB R13, R17, R13 ;  /* 0x0000000d110d723e */ /* 0x010fe400000010ff */
[----:B------:R-:W2:Y:S02]  /*68290*/  LDL.LU R17, [R1+0x17b4] ;  /* 0x0017b40001117983 */ /* 0x000ea40000300800 */
[----:B--2---:R-:W-:Y:S02]  /*682a0*/  F2FP.BF16.PACK_AB R17, R28, R17 ;  /* 0x000000111c11723e */ /* 0x004fe400000010ff */
[----:B------:R-:W2:Y:S01]  /*682b0*/  LDL.LU R28, [R1+0x17b0] ;  /* 0x0017b000011c7983 */ /* 0x000ea20000300800 */
[----:B------:R-:W-:Y:S02]  /*682c0*/  F2FP.BF16.PACK_AB R15, R4, R15 ;  /* 0x0000000f040f723e */ /* 0x000fe400000010ff */
[----:B------:R-:W-:-:S02]  /*682d0*/  F2FP.BF16.PACK_AB R19, R5, R19 ;  /* 0x000000130513723e */ /* 0x000fc400000010ff */
[----:B------:R-:W-:Y:S02]  /*682e0*/  F2FP.BF16.PACK_AB R8, R8, R9 ;  /* 0x000000090808723e */ /* 0x000fe400000010ff */
[----:B-----5:R-:W-:Y:S02]  /*682f0*/  F2FP.BF16.PACK_AB R9, R20, R21 ;  /* 0x000000151409723e */ /* 0x020fe400000010ff */
[----:B--2---:R-:W-:Y:S02]  /*68300*/  F2FP.BF16.PACK_AB R14, R28, R14 ;  /* 0x0000000e1c0e723e */ /* 0x004fe400000010ff */
[----:B------:R-:W2:Y:S04]  /*68310*/  LDL.LU R28, [R1+0x17ac] ;  /* 0x0017ac00011c7983 */ /* 0x000ea80000300800 */
[----:B------:R-:W2:Y:S04]  /*68320*/  LDL.LU R29, [R1+0x17a8] ;  /* 0x0017a800011d7983 */ /* 0x000ea80000300800 */
[----:B------:R-:W-:Y:S04]  /*68330*/  STL.64 [R1+0x1790], R14 ;  /* 0x0017900e01007387 */ /* 0x000fe80000100a00 */
[----:B------:R-:W-:Y:S04]  /*68340*/  STL.64 [R1+0x1788], R12 ;  /* 0x0017880c01007387 */ /* 0x000fe80000100a00 */
[----:B------:R-:W0:Y:S04]  /*68350*/  LDS.128 R12, [R3] ;  /* 0x00000000030c7984 */ /* 0x000e280000000c00 */
[----:B------:R-:W-:Y:S04]  /*68360*/  STL.64 [R1+0x17a0], R18 ;  /* 0x0017a01201007387 */ /* 0x000fe80000100a00 */
[----:B------:R-:W-:Y:S04]  /*68370*/  STL.64 [R1+0x1798], R16 ;  /* 0x0017981001007387 */ /* 0x000fe80000100a00 */
[----:B0-----:R-:W-:Y:S04]  /*68380*/  STL [R1+0xa4], R13 ;  /* 0x0000a40d01007387 */ /* 0x001fe80000100800 */
[----:B------:R-:W-:Y:S04]  /*68390*/  STL.64 [R1+0xa8], R14 ;  /* 0x0000a80e01007387 */ /* 0x000fe80000100a00 */
[----:B------:R-:W4:Y:S04]  /*683a0*/  LDL.LU R20, [R1+0x20] ;  /* 0x0000200001147983 */ /* 0x000f280000300800 */
[----:B------:R-:W5:Y:S04]  /*683b0*/  LDL.LU R21, [R1+0x28] ;  /* 0x0000280001157983 */ /* 0x000f680000300800 */
[----:B-----5:R0:W-:Y:S04]  /*683c0*/  STL [R1+0x1780], R21 ;  /* 0x0017801501007387 */ /* 0x0201e80000100800 */
[----:B0-----:R-:W5:Y:S01]  /*683d0*/  LDL.LU R21, [R1+0x164] ;  /* 0x0001640001157983 */ /* 0x001f620000300800 */
[----:B------:R-:W-:-:S02]  /*683e0*/  F2FP.BF16.PACK_AB R4, R6, R7 ;  /* 0x000000070604723e */ /* 0x000fc400000010ff */
[----:B------:R-:W-:Y:S01]  /*683f0*/  F2FP.BF16.PACK_AB R6, R22, R23 ;  /* 0x000000171606723e */ /* 0x000fe200000010ff */
[----:B-----5:R0:W-:Y:S04]  /*68400*/  STL [R1+0x1784], R21 ;  /* 0x0017841501007387 */ /* 0x0201e80000100800 */
[----:B0-----:R-:W4:Y:S04]  /*68410*/  LDL.LU R21, [R1+0x24] ;  /* 0x0000240001157983 */ /* 0x001f280000300800 */
[----:B------:R-:W5:Y:S04]  /*68420*/  LDL.LU R22, [R1+0x30] ;  /* 0x0000300001167983 */ /* 0x000f680000300800 */
[----:B-----5:R0:W-:Y:S04]  /*68430*/  STL [R1+0x1778], R22 ;  /* 0x0017781601007387 */ /* 0x0201e80000100800 */
[----:B0-----:R-:W5:Y:S04]  /*68440*/  LDL.LU R22, [R1+0x16c] ;  /* 0x00016c0001167983 */ /* 0x001f680000300800 */
[----:B-----5:R0:W-:Y:S04]  /*68450*/  STL [R1+0x177c], R22 ;  /* 0x00177c1601007387 */ /* 0x0201e80000100800 */
[----:B0-----:R-:W5:Y:S04]  /*68460*/  LDL.LU R22, [R1+0x2c] ;  /* 0x00002c0001167983 */ /* 0x001f680000300800 */
[----:B------:R-:W3:Y:S01]  /*68470*/  LDL.LU R23, [R1+0x38] ;  /* 0x0000380001177983 */ /* 0x000ee20000300800 */
[----:B------:R-:W-:-:S02]  /*68480*/  F2FP.BF16.PACK_AB R5, R10, R11 ;  /* 0x0000000b0a05723e */ /* 0x000fc400000010ff */
[----:B--2---:R-:W-:Y:S02]  /*68490*/  F2FP.BF16.PACK_AB R11, R29, R28 ;  /* 0x0000001c1d0b723e */ /* 0x004fe400000010ff */
[----:B------:R-:W-:Y:S02]  /*684a0*/  MOV R29, R12 ;  /* 0x0000000c001d7202 */ /* 0x000fe40000000f00 */
[----:B------:R-:W0:Y:S04]  /*684b0*/  LDS.128 R12, [R2] ;  /* 0x00000000020c7984 */ /* 0x000e280000000c00 */
[----:B---3--:R1:W-:Y:S04]  /*684c0*/  STL [R1+0x1770], R23 ;  /* 0x0017701701007387 */ /* 0x0083e80000100800 */
[----:B-1----:R-:W2:Y:S01]  /*684d0*/  LDL.LU R23, [R1+0x174] ;  /* 0x0001740001177983 */ /* 0x002ea20000300800 */
[----:B------:R-:W-:-:S02]  /*684e0*/  F2FP.BF16.PACK_AB R10, R24, R25 ;  /* 0x00000019180a723e */ /* 0x000fc400000010ff */
[----:B------:R-:W-:Y:S01]  /*684f0*/  F2FP.BF16.PACK_AB R7, R26, R27 ;  /* 0x0000001b1a07723e */ /* 0x000fe200000010ff */
[----:B0-----:R-:W-:Y:S01]  /*68500*/  IMAD.MOV.U32 R28, RZ, RZ, R12 ;  /* 0x000000ffff1c7224 */ /* 0x001fe200078e000c */
[----:B--2---:R0:W-:Y:S04]  /*68510*/  STL [R1+0x1774], R23 ;  /* 0x0017741701007387 */ /* 0x0041e80000100800 */
[----:B0-----:R-:W2:Y:S04]  /*68520*/  LDL.LU R23, [R1+0x34] ;  /* 0x0000340001177983 */ /* 0x001ea80000300800 */
[----:B------:R-:W3:Y:S04]  /*68530*/  LDL.LU R24, [R1+0x25c] ;  /* 0x00025c0001187983 */ /* 0x000ee80000300800 */
[----:B------:R-:W3:Y:S04]  /*68540*/  LDL.LU R25, [R1+0x258] ;  /* 0x0002580001197983 */ /* 0x000ee80000300800 */
[----:B------:R-:W2:Y:S04]  /*68550*/  LDL.LU R26, [R1+0x33c] ;  /* 0x00033c00011a7983 */ /* 0x000ea80000300800 */
[----:B------:R-:W2:Y:S04]  /*68560*/  LDL.LU R27, [R1+0x338] ;  /* 0x00033800011b7983 */ /* 0x000ea80000300800 */
[----:B------:R0:W-:Y:S04]  /*68570*/  STL [R1+0x16cc], R29 ;  /* 0x0016cc1d01007387 */ /* 0x0001e80000100800 */
[----:B0-----:R-:W2:Y:S04]  /*68580*/  LDL.LU R29, [R1+0x330] ;  /* 0x00033000011d7983 */ /* 0x001ea80000300800 */
[----:B------:R-:W-:Y:S04]  /*68590*/  STL [R1+0x94], R13 ;  /* 0x0000940d01007387 */ /* 0x000fe80000100800 */
[----:B------:R0:W-:Y:S02]  /*685a0*/  STL.64 [R1+0x98], R14 ;  /* 0x0000980e01007387 */ /* 0x0001e40000100a00 */
[----:B0-----:R-:W-:-:S02]  /*685b0*/  LOP3.LUT R14, R3, 0x40, RZ, 0x3c, !PT ;  /* 0x00000040030e7812 */ /* 0x001fc400078e3cff */
[----:B------:R-:W-:-:S03]  /*685c0*/  LOP3.LUT R15, R3, 0x60, RZ, 0x3c, !PT ;  /* 0x00000060030f7812 */ /* 0x000fc600078e3cff */
[----:B------:R-:W0:Y:S04]  /*685d0*/  LDS.128 R16, [R14] ;  /* 0x000000000e107984 */ /* 0x000e280000000c00 */
[----:B------:R-:W1:Y:S04]  /*685e0*/  LDS.128 R12, [R15] ;  /* 0x000000000f0c7984 */ /* 0x000e680000000c00 */
[----:B------:R4:W-:Y:S04]  /*685f0*/  STL [R1+0x16d0], R28 ;  /* 0x0016d01c01007387 */ /* 0x0009e80000100800 */
[----:B------:R-:W-:Y:S06]  /*68600*/  BAR.SYNC.DEFER_BLOCKING 0x0 ;  /* 0x0000000000007b1d */ /* 0x000fec0000010000 */
[----:B----4-:R-:W4:Y:S04]  /*68610*/  LDL.LU R28, [R1+0x334] ;  /* 0x00033400011c7983 */ /* 0x010f280000300800 */
[----:B0-----:R-:W-:Y:S04]  /*68620*/  STL.64 [R1+0xb0], R16 ;  /* 0x0000b01001007387 */ /* 0x001fe80000100a00 */
[----:B------:R0:W-:Y:S04]  /*68630*/  STL.64 [R1+0xb8], R18 ;  /* 0x0000b81201007387 */ /* 0x0001e80000100a00 */
[----:B0-----:R-:W2:Y:S04]  /*68640*/  LDL.LU.64 R18, [R1+0x17a0] ;  /* 0x0017a00001127983 */ /* 0x001ea80000300a00 */
[----:B------:R-:W2:Y:S04]  /*68650*/  LDL.LU.64 R16, [R1+0x1798] ;  /* 0x0017980001107983 */ /* 0x000ea80000300a00 */
[----:B-1----:R-:W-:Y:S04]  /*68660*/  STL.64 [R1+0x80], R12 ;  /* 0x0000800c01007387 */ /* 0x002fe80000100a00 */
[----:B------:R0:W-:Y:S04]  /*68670*/  STL.64 [R1+0x88], R14 ;  /* 0x0000880e01007387 */ /* 0x0001e80000100a00 */
[----:B0-----:R-:W3:Y:S04]  /*68680*/  LDL.LU.64 R14, [R1+0x1790] ;  /* 0x00179000010e7983 */ /* 0x001ee80000300a00 */
[----:B------:R-:W3:Y:S04]  /*68690*/  LDL.LU.64 R12, [R1+0x1788] ;  /* 0x00178800010c7983 */ /* 0x000ee80000300a00 */
[----:B------:R-:W-:Y:S04]  /*686a0*/  STS.128 [R0+0x800], R4 ;  /* 0x0008000400007388 */ /* 0x000fe80000000c00 */
[----:B------:R-:W-:Y:S01]  /*686b0*/  STS.128 [R0+0x880], R8 ;  /* 0x0008800800007388 */ /* 0x000fe20000000c00 */
[----:B------:R-:W-:-:S03]  /*686c0*/  F2FP.BF16.PACK_AB R20, R21, R20 ;  /* 0x000000141514723e */ /* 0x000fc600000010ff */
[----:B--2---:R-:W-:Y:S04]  /*686d0*/  STS.128 [R0+0x80], R16 ;  /* 0x0000801000007388 */ /* 0x004fe80000000c00 */
[----:B---3--:R0:W-:Y:S04]  /*686e0*/  STS.128 [R0], R12 ;  /* 0x0000000c00007388 */ /* 0x0081e80000000c00 */
[----:B0-----:R-:W2:Y:S04]  /*686f0*/  LDL.LU R12, [R1+0x160] ;  /* 0x00016000010c7983 */ /* 0x001ea80000300800 */
[----:B------:R-:W3:Y:S04]  /*68700*/  LDL.LU R13, [R1+0x168] ;  /* 0x00016800010d7983 */ /* 0x000ee80000300800 */
        /* <DEDUP_REMOVED lines=15> */
[----:B------:R-:W-:Y:S01]  /*68800*/  BAR.SYNC.DEFER_BLOCKING 0x0 ;  /* 0x0000000000007b1d */ /* 0x000fe20000010000 */
[----:B--2---:R-:W-:-:S05]  /*68810*/  F2FP.BF16.PACK_AB R12, R21, R12 ;  /* 0x0000000c150c723e */ /* 0x004fca00000010ff */
[----:B------:R-:W5:Y:S02]  /*68820*/  LDL.LU R21, [R1+0x1780] ;  /* 0x0017800001157983 */ /* 0x000f640000300800 */
[----:B-----5:R-:W-:Y:S02]  /*68830*/  F2FP.BF16.PACK_AB R21, R22, R21 ;  /* 0x000000151615723e */ /* 0x020fe400000010ff */
[----:B------:R-:W3:Y:S02]  /*68840*/  LDL.LU R22, [R1+0x177c] ;  /* 0x00177c0001167983 */ /* 0x000ee40000300800 */
[----:B---3--:R-:W-:Y:S02]  /*68850*/  F2FP.BF16.PACK_AB R13, R22, R13 ;  /* 0x0000000d160d723e */ /* 0x008fe400000010ff */
[----:B------:R-:W2:Y:S02]  /*68860*/  LDL.LU R22, [R1+0x1778] ;  /* 0x0017780001167983 */ /* 0x000ea40000300800 */
[----:B--2---:R-:W-:-:S02]  /*68870*/  F2FP.BF16.PACK_AB R22, R23, R22 ;  /* 0x000000161716723e */ /* 0x004fc400000010ff */
[----:B------:R-:W2:Y:S02]  /*68880*/  LDL.LU R23, [R1+0x1774] ;  /* 0x0017740001177983 */ /* 0x000ea40000300800 */
[----:B--2---:R-:W-:Y:S02]  /*68890*/  F2FP.BF16.PACK_AB R14, R23, R14 ;  /* 0x0000000e170e723e */ /* 0x004fe400000010ff */
[----:B------:R-:W2:Y:S01]  /*688a0*/  LDL.LU R23, [R1+0x1770] ;  /* 0x0017700001177983 */ /* 0x000ea20000300800 */
[----:B------:R-:W-:Y:S02]  /*688b0*/  F2FP.BF16.PACK_AB R15, R9, R15 ;  /* 0x0000000f090f723e */ /* 0x000fe400000010ff */
[----:B--2---:R-:W-:Y:S02]  /*688c0*/  F2FP.BF16.PACK_AB R23, R8, R23 ;  /* 0x000000170817723e */ /* 0x004fe400000010ff */
[----:B------:R-:W-:-:S03]  /*688d0*/  F2FP.BF16.PACK_AB R8, R10, R11 ;  /* 0x0000000b0a08723e */ /* 0x000fc600000010ff */
[----:B------:R-:W-:Y:S01]  /*688e0*/  STL.64 [R1+0x1758], R22 ;  /* 0x0017581601007387 */ /* 0x000fe20000100a00 */
[----:B------:R-:W-:-:S03]  /*688f0*/  F2FP.BF16.PACK_AB R10, R18, R19 ;  /* 0x00000013120a723e */ /* 0x000fc600000010ff */
[----:B------:R-:W-:Y:S01]  /*68900*/  STL.64 [R1+0x1750], R20 ;  /* 0x0017501401007387 */ /* 0x000fe20000100a00 */
[----:B----4-:R-:W-:-:S03]  /*68910*/  F2FP.BF16.PACK_AB R18, R28, R29 ;  /* 0x0000001d1c12723e */ /* 0x010fc600000010ff */
[----:B------:R-:W-:Y:S04]  /*68920*/  STL.64 [R1+0x1768], R14 ;  /* 0x0017680e01007387 */ /* 0x000fe80000100a00 */
[----:B------:R-:W-:Y:S01]  /*68930*/  STL.64 [R1+0x1760], R12 ;  /* 0x0017600c01007387 */ /* 0x000fe20000100a00 */
[----:B------:R-:W2:Y:S01]  /*68940*/  LDL.LU R28, [R1+0x2a4] ;  /* 0x0002a400011c7983 */ /* 0x000ea20000300800 */
[----:B------:R-:W-:Y:S02]  /*68950*/  F2FP.BF16.PACK_AB R11, R24, R25 ;  /* 0x00000019180b723e */ /* 0x000fe400000010ff */
[----:B------:R-:W-:Y:S01]  /*68960*/  F2FP.BF16.PACK_AB R16, R4, R16 ;  /* 0x000000100410723e */ /* 0x000fe200000010ff */
[----:B------:R-:W0:Y:S04]  /*68970*/  LDS.128 R12, [R3] ;  /* 0x00000000030c7984 */ /* 0x000e280000000c00 */
[----:B--2---:R-:W-:Y:S01]  /*68980*/  STL [R1+0x1738], R28 ;  /* 0x0017381c01007387 */ /* 0x004fe20000100800 */
[----:B------:R-:W2:Y:S03]  /*68990*/  LDL.LU R29, [R1+0x2a0] ;  /* 0x0002a000011d7983 */ /* 0x000ea60000300800 */
[----:B--2---:R-:W-:Y:S01]  /*689a0*/  STL [R1+0x173c], R29 ;  /* 0x00173c1d01007387 */ /* 0x004fe20000100800 */
[----:B------:R-:W2:Y:S02]  /*689b0*/  LDL.LU R24, [R1+0x100] ;  /* 0x0001000001187983 */ /* 0x000ea40000300800 */
[----:B------:R-:W3:Y:S02]  /*689c0*/  LDL.LU R4, [R1+0x1a0] ;  /* 0x0001a00001047983 */ /* 0x000ee40000300800 */
[----:B0-----:R-:W-:Y:S01]  /*689d0*/  STL.64 [R1+0xd0], R12 ;  /* 0x0000d00c01007387 */ /* 0x001fe20000100a00 */
[----:B------:R-:W-:Y:S01]  /*689e0*/  STL.64 [R1+0xd8], R14 ;  /* 0x0000d80e01007387 */ /* 0x000fe20000100a00 */
[----:B------:R-:W-:Y:S01]  /*689f0*/  F2FP.BF16.PACK_AB R9, R5, R6 ;  /* 0x000000060509723e */ /* 0x000fe200000010ff */
[----:B------:R-:W0:Y:S02]  /*68a00*/  LDS.128 R12, [R2] ;  /* 0x00000000020c7984 */ /* 0x000e240000000c00 */
[----:B---3--:R1:W-:Y:S04]  /*68a10*/  STL [R1+0x174c], R4 ;  /* 0x00174c0401007387 */ /* 0x0083e80000100800 */
[----:B-1----:R-:W2:Y:S01]  /*68a20*/  LDL.LU R4, [R1+0x104] ;  /* 0x0001040001047983 */ /* 0x002ea20000300800 */
[----:B------:R-:W3:Y:S03]  /*68a30*/  LDL.LU R25, [R1+0x108] ;  /* 0x0001080001197983 */ /* 0x000ee60000300800 */
[----:B---3--:R1:W-:Y:S04]  /*68a40*/  STL [R1+0x1748], R25 ;  /* 0x0017481901007387 */ /* 0x0083e80000100800 */
[----:B-1----:R-:W3:Y:S01]  /*68a50*/  LDL.LU R25, [R1+0x1a4] ;  /* 0x0001a40001197983 */ /* 0x002ee20000300800 */
[----:B------:R-:W4:Y:S03]  /*68a60*/  LDL.LU R5, [R1+0x1a8] ;  /* 0x0001a80001057983 */ /* 0x000f260000300800 */
[----:B----4-:R1:W-:Y:S04]  /*68a70*/  STL [R1+0x1744], R5 ;  /* 0x0017440501007387 */ /* 0x0103e80000100800 */
[----:B-1----:R-:W4:Y:S01]  /*68a80*/  LDL.LU R5, [R1+0x10c] ;  /* 0x00010c0001057983 */ /* 0x002f220000300800 */
[----:B------:R-:W5:Y:S01]  /*68a90*/  LDL.LU R29, [R1+0x114] ;  /* 0x00011400011d7983 */ /* 0x000f620000300800 */
[----:B------:R-:W-:-:S02]  /*68aa0*/  F2FP.BF16.PACK_AB R19, R26, R27 ;  /* 0x0000001b1a13723e */ /* 0x000fc400000010ff */
[----:B------:R-:W-:Y:S02]  /*68ab0*/  LOP3.LUT R22, R3, 0x40, RZ, 0x3c, !PT ;  /* 0x0000004003167812 */ /* 0x000fe400078e3cff */
[----:B------:R-:W-:Y:S02]  /*68ac0*/  F2FP.BF16.PACK_AB R17, R7, R17 ;  /* 0x000000110711723e */ /* 0x000fe400000010ff */
[----:B------:R-:W-:Y:S01]  /*68ad0*/  LOP3.LUT R23, R3, 0x60, RZ, 0x3c, !PT ;  /* 0x0000006003177812 */ /* 0x000fe200078e3cff */
[----:B-----5:R1:W-:Y:S04]  /*68ae0*/  STL [R1+0x1740], R29 ;  /* 0x0017401d01007387 */ /* 0x0203e80000100800 */
[----:B-1----:R-:W5:Y:S01]  /*68af0*/  LDL.LU R29, [R1+0x1ac] ;  /* 0x0001ac00011d7983 */ /* 0x002f620000300800 */
[----:B------:R-:W3:Y:S02]  /*68b00*/  LDL.LU R26, [R1+0x110] ;  /* 0x00011000011a7983 */ /* 0x000ee40000300800 */
[----:B------:R-:W3:Y:S02]  /*68b10*/  LDL.LU R28, [R1+0x1b4] ;  /* 0x0001b400011c7983 */ /* 0x000ee40000300800 */
[----:B------:R-:W3:Y:S01]  /*68b20*/  LDL.LU R6, [R1+0x1b0] ;  /* 0x0001b00001067983 */ /* 0x000ee20000300800 */
[----:B------:R-:W3:Y:S01]  /*68b30*/  LDL.LU R27, [R1+0x118] ;  /* 0x00011800011b7983 */ /* 0x000ee20000300800 */
[----:B------:R-:W3:Y:S02]  /*68b40*/  LDL.LU R7, [R1+0x1b8] ;  /* 0x0001b80001077983 */ /* 0x000ee40000300800 */
[----:B0-----:R-:W-:Y:S02]  /*68b50*/  STL.64 [R1+0xc0], R12 ;  /* 0x0000c00c01007387 */ /* 0x001fe40000100a00 */
[----:B------:R-:W-:Y:S02]  /*68b60*/  STL.64 [R1+0xc8], R14 ;  /* 0x0000c80e01007387 */ /* 0x000fe40000100a00 */
[----:B------:R-:W0:Y:S02]  /*68b70*/  LDS.128 R12, [R22] ;  /* 0x00000000160c7984 */ /* 0x000e240000000c00 */
[----:B------:R-:W1:Y:S04]  /*68b80*/  LDS.128 R20, [R23] ;  /* 0x0000000017147984 */ /* 0x000e680000000c00 */
[----:B------:R-:W-:Y:S06]  /*68b90*/  BAR.SYNC.DEFER_BLOCKING 0x0 ;  /* 0x0000000000007b1d */ /* 0x000fec0000010000 */
[----:B0-----:R-:W-:Y:S01]  /*68ba0*/  STL.64 [R1+0xf0], R12 ;  /* 0x0000f00c01007387 */ /* 0x001fe20000100a00 */
[----:B------:R0:W-:Y:S03]  /*68bb0*/  STL.64 [R1+0xf8], R14 ;  /* 0x0000f80e01007387 */ /* 0x0001e60000100a00 */
[----:B0-----:R-:W3:Y:S01]  /*68bc0*/  LDL.LU.64 R14, [R1+0x1768] ;  /* 0x00176800010e7983 */ /* 0x001ee20000300a00 */
[----:B------:R-:W3:Y:S02]  /*68bd0*/  LDL.LU.64 R12, [R1+0x1760] ;  /* 0x00176000010c7983 */ /* 0x000ee40000300a00 */
[----:B-1----:R-:W-:Y:S02]  /*68be0*/  STL.64 [R1+0xe0], R20 ;  /* 0x0000e01401007387 */ /* 0x002fe40000100a00 */
[----:B------:R0:W-:Y:S02]  /*68bf0*/  STL.64 [R1+0xe8], R22 ;  /* 0x0000e81601007387 */ /* 0x0001e40000100a00 */
[----:B0-----:R-:W4:Y:S01]  /*68c00*/  LDL.LU.64 R22, [R1+0x1758] ;  /* 0x0017580001167983 */ /* 0x001f220000300a00 */
[----:B------:R-:W4:Y:S03]  /*68c10*/  LDL.LU.64 R20, [R1+0x1750] ;  /* 0x0017500001147983 */ /* 0x000f260000300a00 */
[----:B------:R-:W-:Y:S04]  /*68c20*/  STS.128 [R0+0x800], R8 ;  /* 0x0008000800007388 */ /* 0x000fe80000000c00 */
[----:B------:R-:W-:Y:S01]  /*68c30*/  STS.128 [R0+0x880], R16 ;  /* 0x0008801000007388 */ /* 0x000fe20000000c00 */
[----:B--2---:R-:W-:-:S03]  /*68c40*/  F2FP.BF16.PACK_AB R24, R4, R24 ;  /* 0x000000180418723e */ /* 0x004fc600000010ff */
[----:B---3--:R-:W-:Y:S04]  /*68c50*/  STS.128 [R0+0x80], R12 ;  /* 0x0000800c00007388 */ /* 0x008fe80000000c00 */
[----:B----4-:R0:W-:Y:S01]  /*68c60*/  STS.128 [R0], R20 ;  /* 0x0000001400007388 */ /* 0x0101e20000000c00 */
[----:B------:R-:W-:Y:S01]  /*68c70*/  F2FP.BF16.PACK_AB R6, R28, R6 ;  /* 0x000000061c06723e */ /* 0x000fe200000010ff */
[----:B------:R-:W-:Y:S06]  /*68c80*/  BAR.SYNC.DEFER_BLOCKING 0x0 ;  /* 0x0000000000007b1d */ /* 0x000fec0000010000 */
[----:B0-----:R-:W2:Y:S01]  /*68c90*/  LDL.LU R20, [R1+0x340] ;  /* 0x0003400001147983 */ /* 0x001ea20000300800 */
[----:B------:R-:W3:Y:S02]  /*68ca0*/  LDL.LU R21, [R1+0x348] ;  /* 0x0003480001157983 */ /* 0x000ee40000300800 */
[----:B------:R-:W4:Y:S02]  /*68cb0*/  LDL.LU R22, [R1+0x350] ;  /* 0x0003500001167983 */ /* 0x000f240000300800 */
[----:B------:R-:W2:Y:S01]  /*68cc0*/  LDL.LU R23, [R1+0x358] ;  /* 0x0003580001177983 */ /* 0x000ea20000300800 */
[----:B------:R-:W2:Y:S01]  /*68cd0*/  LDL.LU R12, [R1+0x28c] ;  /* 0x00028c00010c7983 */ /* 0x000ea20000300800 */
[----:B------:R-:W2:Y:S02]  /*68ce0*/  LDL.LU R13, [R1+0x284] ;  /* 0x00028400010d7983 */ /* 0x000ea40000300800 */
[----:B------:R-:W4:Y:S02]  /*68cf0*/  LDL.LU R14, [R1+0x354] ;  /* 0x00035400010e7983 */ /* 0x000f240000300800 */
[----:B------:R-:W2:Y:S01]  /*68d00*/  LDL.LU R15, [R1+0x35c] ;  /* 0x00035c00010f7983 */ /* 0x000ea20000300800 */
[----:B------:R-:W2:Y:S01]  /*68d10*/  LDL.LU R8, [R1+0x344] ;  /* 0x0003440001087983 */ /* 0x000ea20000300800 */
[----:B------:R-:W2:Y:S02]  /*68d20*/  LDL.LU R9, [R1+0x278] ;  /* 0x0002780001097983 */ /* 0x000ea40000300800 */
[----:B------:R-:W2:Y:S02]  /*68d30*/  LDL.LU R10, [R1+0x270] ;  /* 0x00027000010a7983 */ /* 0x000ea40000300800 */
[----:B------:R-:W3:Y:S01]  /*68d40*/  LDL.LU R11, [R1+0x34c] ;  /* 0x00034c00010b7983 */ /* 0x000ee20000300800 */
[----:B------:R-:W2:Y:S01]  /*68d50*/  LDL.LU R16, [R1+0x11c] ;  /* 0x00011c0001107983 */ /* 0x000ea20000300800 */
[----:B------:R-:W2:Y:S02]  /*68d60*/  LDL.LU R17, [R1+0x1bc] ;  /* 0x0001bc0001117983 */ /* 0x000ea40000300800 */
[----:B------:R-:W2:Y:S02]  /*68d70*/  LDL.LU R18, [R1+0x264] ;  /* 0x0002640001127983 */ /* 0x000ea40000300800 */
[----:B------:R-:W2:Y:S01]  /*68d80*/  LDL.LU R19, [R1+0x260] ;  /* 0x0002600001137983 */ /* 0x000ea20000300800 */
[----:B------:R-:W2:Y:S02]  /*68d90*/  LDL.LU R4, [R1+0x174c] ;  /* 0x00174c0001047983 */ /* 0x000ea40000300800 */
[----:B--2---:R-:W-:-:S02]  /*68da0*/  F2FP.BF16.PACK_AB R4, R25, R4 ;  /* 0x000000041904723e */ /* 0x004fc400000010ff */
[----:B------:R-:W2:Y:S02]  /*68db0*/  LDL.LU R25, [R1+0x1748] ;  /* 0x0017480001197983 */ /* 0x000ea40000300800 */
[----:B--2---:R-:W-:Y:S02]  /*68dc0*/  F2FP.BF16.PACK_AB R25, R5, R25 ;  /* 0x000000190519723e */ /* 0x004fe400000010ff */
[----:B------:R-:W5:Y:S02]  /*68dd0*/  LDL.LU R5, [R1+0x1744] ;  /* 0x0017440001057983 */ /* 0x000f640000300800 */
[----:B-----5:R-:W-:Y:S02]  /*68de0*/  F2FP.BF16.PACK_AB R5, R29, R5 ;  /* 0x000000051d05723e */ /* 0x020fe400000010ff */
[----:B------:R-:W2:Y:S01]  /*68df0*/  LDL.LU R29, [R1+0x1740] ;  /* 0x00174000011d7983 */ /* 0x000ea20000300800 */
[----:B------:R-:W-:Y:S02]  /*68e00*/  F2FP.BF16.PACK_AB R27, R16, R27 ;  /* 0x0000001b101b723e */ /* 0x000fe400000010ff */
[----:B------:R-:W-:-:S02]  /*68e10*/  F2FP.BF16.PACK_AB R7, R17, R7 ;  /* 0x000000071107723e */ /* 0x000fc400000010ff */
[----:B--2---:R-:W-:Y:S02]  /*68e20*/  F2FP.BF16.PACK_AB R26, R29, R26 ;  /* 0x0000001a1d1a723e */ /* 0x004fe400000010ff */
[----:B------:R-:W2:Y:S01]  /*68e30*/  LDL.LU R29, [R1+0x173c] ;  /* 0x00173c00011d7983 */ /* 0x000ea20000300800 */
[----:B------:R-:W2:Y:S02]  /*68e40*/  LDL.LU R28, [R1+0x1738] ;  /* 0x00173800011c7983 */ /* 0x000ea40000300800 */
[----:B------:R-:W-:Y:S02]  /*68e50*/  STL.64 [R1+0x1720], R26 ;  /* 0x0017201a01007387 */ /* 0x000fe40000100a00 */
[----:B------:R-:W-:Y:S01]  /*68e60*/  STL.64 [R1+0x1718], R24 ;  /* 0x0017181801007387 */ /* 0x000fe20000100a00 */
[----:B------:R-:W-:Y:S01]  /*68e70*/  STL.64 [R1+0x1730], R6 ;  /* 0x0017300601007387 */ /* 0x000fe20000100a00 */
[----:B------:R-:W-:Y:S01]  /*68e80*/  F2FP.BF16.PACK_AB R16, R18, R19 ;  /* 0x000000131210723e */ /* 0x000fe200000010ff */
[----:B------:R-:W-:Y:S01]  /*68e90*/  STL.64 [R1+0x1728], R4 ;  /* 0x0017280401007387 */ /* 0x000fe20000100a00 */
[----:B--2---:R-:W-:-:S02]  /*68ea0*/  F2FP.BF16.PACK_AB R19, R28, R29 ;  /* 0x0000001d1c13723e */ /* 0x004fc400000010ff */
[----:B------:R-:W-:Y:S01]  /*68eb0*/  F2FP.BF16.PACK_AB R20, R8, R20 ;  /* 0x000000140814723e */ /* 0x000fe200000010ff */
[----:B------:R-:W2:Y:S01]  /*68ec0*/  LDL.LU R28, [R1+0x3a4] ;  /* 0x0003a400011c7983 */ /* 0x000ea20000300800 */
[----:B------:R-:W-:-:S03]  /*68ed0*/  F2FP.BF16.PACK_AB R18, R12, R13 ;  /* 0x0000000d0c12723e */ /* 0x000fc600000010ff */
[----:B------:R-:W0:Y:S04]  /*68ee0*/  LDS.128 R4, [R3] ;  /* 0x0000000003047984 */ /* 0x000e280000000c00 */
[----:B--2---:R-:W-:Y:S01]  /*68ef0*/  STL [R1+0x1700], R28 ;  /* 0x0017001c01007387 */ /* 0x004fe20000100800 */
[----:B------:R-:W2:Y:S03]  /*68f00*/  LDL.LU R29, [R1+0x3a0] ;  /* 0x0003a000011d7983 */ /* 0x000ea60000300800 */
[----:B--2---:R-:W-:Y:S01]  /*68f10*/  STL [R1+0x1704], R29 ;  /* 0x0017041d01007387 */ /* 0x004fe20000100800 */
[----:B------:R-:W2:Y:S02]  /*68f20*/  LDL.LU R8, [R1+0x120] ;  /* 0x0001200001087983 */ /* 0x000ea40000300800 */
[----:B------:R-:W5:Y:S02]  /*68f30*/  LDL.LU R12, [R1+0x1e0] ;  /* 0x0001e000010c7983 */ /* 0x000f640000300800 */
[----:B0-----:R-:W-:Y:S01]  /*68f40*/  STL.64 [R1+0x100], R4 ;  /* 0x0001000401007387 */ /* 0x001fe20000100a00 */
[----:B------:R-:W-:Y:S01]  /*68f50*/  STL.64 [R1+0x108], R6 ;  /* 0x0001080601007387 */ /* 0x000fe20000100a00 */
[----:B------:R-:W-:Y:S01]  /*68f60*/  F2FP.BF16.PACK_AB R17, R9, R10 ;  /* 0x0000000a0911723e */ /* 0x000fe200000010ff */
[----:B------:R-:W0:Y:S02]  /*68f70*/  LDS.128 R4, [R2] ;  /* 0x0000000002047984 */ /* 0x000e240000000c00 */
[----:B-----5:R1:W-:Y:S04]  /*68f80*/  STL [R1+0x1714], R12 ;  /* 0x0017140c01007387 */ /* 0x0203e80000100800 */
[----:B-1----:R-:W2:Y:S01]  /*68f90*/  LDL.LU R12, [R1+0x124] ;  /* 0x00012400010c7983 */ /* 0x002ea20000300800 */
[----:B------:R-:W5:Y:S03]  /*68fa0*/  LDL.LU R9, [R1+0x128] ;  /* 0x0001280001097983 */ /* 0x000f660000300800 */
[----:B-----5:R1:W-:Y:S04]  /*68fb0*/  STL [R1+0x1710], R9 ;  /* 0x0017100901007387 */ /* 0x0203e80000100800 */
[----:B-1----:R-:W5:Y:S01]  /*68fc0*/  LDL.LU R9, [R1+0x1e4] ;  /* 0x0001e40001097983 */ /* 0x002f620000300800 */
[----:B------:R-:W2:Y:S03]  /*68fd0*/  LDL.LU R13, [R1+0x1e8] ;  /* 0x0001e800010d7983 */ /* 0x000ea60000300800 */
[----:B--2---:R1:W-:Y:S04]  /*68fe0*/  STL [R1+0x170c], R13 ;  /* 0x00170c0d01007387 */ /* 0x0043e80000100800 */
[----:B-1----:R-:W2:Y:S01]  /*68ff0*/  LDL.LU R13, [R1+0x12c] ;  /* 0x00012c00010d7983 */ /* 0x002ea20000300800 */
[----:B------:R-:W2:Y:S01]  /*69000*/  LDL.LU R29, [R1+0x134] ;  /* 0x00013400011d7983 */ /* 0x000ea20000300800 */
[----:B----4-:R-:W-:-:S02]  /*69010*/  F2FP.BF16.PACK_AB R22, R14, R22 ;  /* 0x000000160e16723e */ /* 0x010fc400000010ff */
[----:B---3--:R-:W-:Y:S02]  /*69020*/  F2FP.BF16.PACK_AB R21, R11, R21 ;  /* 0x000000150b15723e */ /* 0x008fe400000010ff */
[----:B------:R-:W-:Y:S02]  /*69030*/  LOP3.LUT R26, R3, 0x40, RZ, 0x3c, !PT ;  /* 0x00000040031a7812 */ /* 0x000fe400078e3cff */
[----:B------:R-:W-:Y:S02]  /*69040*/  F2FP.BF16.PACK_AB R23, R15, R23 ;  /* 0x000000170f17723e */ /* 0x000fe400000010ff */
[----:B------:R-:W-:Y:S01]  /*69050*/  LOP3.LUT R27, R3, 0x60, RZ, 0x3c, !PT ;  /* 0x00000060031b7812 */ /* 0x000fe200078e3cff */
[----:B--2---:R1:W-:Y:S04]  /*69060*/  STL [R1+0x1708], R29 ;  /* 0x0017081d01007387 */ /* 0x0043e80000100800 */
[----:B-1----:R-:W2:Y:S01]  /*69070*/  LDL.LU R29, [R1+0x1ec] ;  /* 0x0001ec00011d7983 */ /* 0x002ea20000300800 */
[----:B------:R-:W3:Y:S02]  /*69080*/  LDL.LU R10, [R1+0x130] ;  /* 0x00013000010a7983 */ /* 0x000ee40000300800 */
[----:B------:R-:W4:Y:S02]  /*69090*/  LDL.LU R28, [R1+0x1f4] ;  /* 0x0001f400011c7983 */ /* 0x000f240000300800 */
[----:B------:R-:W4:Y:S01]  /*690a0*/  LDL.LU R14, [R1+0x1f0] ;  /* 0x0001f000010e7983 */ /* 0x000f220000300800 */
[----:B------:R-:W2:Y:S01]  /*690b0*/  LDL.LU R11, [R1+0x138] ;  /* 0x00013800010b7983 */ /* 0x000ea20000300800 */
[----:B------:R-:W2:Y:S02]  /*690c0*/  LDL.LU R15, [R1+0x1f8] ;  /* 0x0001f800010f7983 */ /* 0x000ea40000300800 */
[----:B0-----:R-:W-:Y:S02]  /*690d0*/  STL.64 [R1+0x30], R4 ;  /* 0x0000300401007387 */ /* 0x001fe40000100a00 */
[----:B------:R-:W-:Y:S02]  /*690e0*/  STL.64 [R1+0x38], R6 ;  /* 0x0000380601007387 */ /* 0x000fe40000100a00 */
[----:B------:R-:W0:Y:S02]  /*690f0*/  LDS.128 R4, [R26] ;  /* 0x000000001a047984 */ /* 0x000e240000000c00 */
[----:B------:R-:W1:Y:S04]  /*69100*/  LDS.128 R24, [R27] ;  /* 0x000000001b187984 */ /* 0x000e680000000c00 */
[----:B------:R-:W-:Y:S06]  /*69110*/  BAR.SYNC.DEFER_BLOCKING 0x0 ;  /* 0x0000000000007b1d */ /* 0x000fec0000010000 */
[----:B0-----:R-:W-:Y:S01]  /*69120*/  STL.64 [R1+0x20], R4 ;  /* 0x0000200401007387 */ /* 0x001fe20000100a00 */
[----:B------:R0:W-:Y:S03]  /*69130*/  STL.64 [R1+0x28], R6 ;  /* 0x0000280601007387 */ /* 0x0001e60000100a00 */
[----:B0-----:R-:W2:Y:S01]  /*69140*/  LDL.LU.64 R6, [R1+0x1730] ;  /* 0x0017300001067983 */ /* 0x001ea20000300a00 */
[----:B------:R-:W2:Y:S02]  /*69150*/  LDL.LU.64 R4, [R1+0x1728] ;  /* 0x0017280001047983 */ /* 0x000ea40000300a00 */
[----:B-1----:R-:W-:Y:S02]  /*69160*/  STL.64 [R1+0x10], R24 ;  /* 0x0000101801007387 */ /* 0x002fe40000100a00 */
[----:B------:R0:W-:Y:S02]  /*69170*/  STL.64 [R1+0x18], R26 ;  /* 0x0000181a01007387 */ /* 0x0001e40000100a00 */
[----:B0-----:R-:W3:Y:S01]  /*69180*/  LDL.LU.64 R26, [R1+0x1720] ;  /* 0x00172000011a7983 */ /* 0x001ee20000300a00 */
[----:B------:R-:W3:Y:S03]  /*69190*/  LDL.LU.64 R24, [R1+0x1718] ;  /* 0x0017180001187983 */ /* 0x000ee60000300a00 */
[----:B------:R-:W-:Y:S04]  /*691a0*/  STS.128 [R0+0x800], R16 ;  /* 0x0008001000007388 */ /* 0x000fe80000000c00 */
[----:B------:R-:W-:Y:S01]  /*691b0*/  STS.128 [R0+0x880], R20 ;  /* 0x0008801400007388 */ /* 0x000fe20000000c00 */
[----:B------:R-:W-:-:S03]  /*691c0*/  F2FP.BF16.PACK_AB R8, R12, R8 ;  /* 0x000000080c08723e */ /* 0x000fc600000010ff */
[----:B--2---:R-:W-:Y:S04]  /*691d0*/  STS.128 [R0+0x80], R4 ;  /* 0x0000800400007388 */ /* 0x004fe80000000c00 */
[----:B---3--:R0:W-:Y:S01]  /*691e0*/  STS.128 [R0], R24 ;  /* 0x0000001800007388 */ /* 0x0081e20000000c00 */
[----:B------:R-:W-:Y:S06]  /*691f0*/  BAR.SYNC.DEFER_BLOCKING 0x0 ;  /* 0x0000000000007b1d */ /* 0x000fec0000010000 */
[----:B0-----:R-:W2:Y:S01]  /*69200*/  LDL.LU R24, [R1+0x39c] ;  /* 0x00039c0001187983 */ /* 0x001ea20000300800 */
[----:B------:R-:W2:Y:S02]  /*69210*/  LDL.LU R25, [R1+0x398] ;  /* 0x0003980001197983 */ /* 0x000ea40000300800 */
[----:B------:R-:W3:Y:S02]  /*69220*/  LDL.LU R26, [R1+0x2e4] ;  /* 0x0002e400011a7983 */ /* 0x000ee40000300800 */
[----:B------:R-:W3:Y:S01]  /*69230*/  LDL.LU R27, [R1+0x2e0] ;  /* 0x0002e000011b7983 */ /* 0x000ee20000300800 */
        /* <DEDUP_REMOVED lines=12> */
[----:B------:R-:W5:Y:S02]  /*69300*/  LDL.LU R12, [R1+0x1714] ;  /* 0x00171400010c7983 */ /* 0x000f640000300800 */
[----:B-----5:R-:W-:-:S02]  /*69310*/  F2FP.BF16.PACK_AB R12, R9, R12 ;  /* 0x0000000c090c723e */ /* 0x020fc400000010ff */
[----:B------:R-:W5:Y:S02]  /*69320*/  LDL.LU R9, [R1+0x1710] ;  /* 0x0017100001097983 */ /* 0x000f640000300800 */
[----:B-----5:R-:W-:Y:S02]  /*69330*/  F2FP.BF16.PACK_AB R9, R13, R9 ;  /* 0x000000090d09723e */ /* 0x020fe400000010ff */
[----:B------:R-:W5:Y:S02]  /*69340*/  LDL.LU R13, [R1+0x170c] ;  /* 0x00170c00010d7983 */ /* 0x000f640000300800 */
[----:B-----5:R-:W-:Y:S02]  /*69350*/  F2FP.BF16.PACK_AB R13, R29, R13 ;  /* 0x0000000d1d0d723e */ /* 0x020fe400000010ff */
[----:B------:R-:W5:Y:S01]  /*69360*/  LDL.LU R29, [R1+0x1708] ;  /* 0x00170800011d7983 */ /* 0x000f620000300800 */
[----:B--2---:R-:W-:Y:S02]  /*69370*/  F2FP.BF16.PACK_AB R11, R20, R11 ;  /* 0x0000000b140b723e */ /* 0x004fe400000010ff */
[----:B----4-:R-:W-:-:S02]  /*69380*/  F2FP.BF16.PACK_AB R14, R28, R14 ;  /* 0x0000000e1c0e723e */ /* 0x010fc400000010ff */
[----:B------:R-:W-:Y:S02]  /*69390*/  F2FP.BF16.PACK_AB R15, R21, R15 ;  /* 0x0000000f150f723e */ /* 0x000fe400000010ff */
[----:B------:R-:W-:Y:S01]  /*693a0*/  F2FP.BF16.PACK_AB R5, R17, R5 ;  /* 0x000000051105723e */ /* 0x000fe200000010ff */
[----:B------:R-:W-:Y:S01]  /*693b0*/  F2FP.BF16.PACK_AB R17, R18, R19 ;  /* 0x000000131211723e */ /* 0x000fe200000010ff */
[----:B------:R-:W-:Y:S02]  /*693c0*/  F2FP.BF16.PACK_AB R18, R24, R25 ;  /* 0x000000191812723e */ /* 0x000fe400000010ff */
[----:B-----5:R-:W-:Y:S02]  /*693d0*/  F2FP.BF16.PACK_AB R10, R29, R10 ;  /* 0x0000000a1d0a723e */ /* 0x020fe400000010ff */
[----:B------:R-:W2:Y:S01]  /*693e0*/  LDL.LU R29, [R1+0x1704] ;  /* 0x00170400011d7983 */ /* 0x000ea20000300800 */
[----:B------:R-:W2:Y:S02]  /*693f0*/  LDL.LU R28, [R1+0x1700] ;  /* 0x00170000011c7983 */ /* 0x000ea40000300800 */
[----:B------:R-:W-:Y:S02]  /*69400*/  STL.64 [R1+0x16e8], R10 ;  /* 0x0016e80a01007387 */ /* 0x000fe40000100a00 */
[----:B------:R-:W-:Y:S01]  /*69410*/  STL.64 [R1+0x16e0], R8 ;  /* 0x0016e00801007387 */ /* 0x000fe20000100a00 */
[----:B------:R-:W-:Y:S01]  /*69420*/  STL.64 [R1+0x16f8], R14 ;  /* 0x0016f80e01007387 */ /* 0x000fe20000100a00 */
[----:B------:R-:W-:Y:S02]  /*69430*/  STL.64 [R1+0x16f0], R12 ;  /* 0x0016f00c01007387 */ /* 0x000fe40000100a00 */
[----:B------:R-:W0:Y:S04]  /*69440*/  LDS.128 R12, [R3] ;  /* 0x00000000030c7984 */ /* 0x000e280000000c00 */
[----:B------:R-:W4:Y:S01]  /*69450*/  LDL.LU R20, [R1+0x140] ;  /* 0x0001400001147983 */ /* 0x000f220000300800 */
[----:B------:R-:W1:Y:S04]  /*69460*/  LDS.128 R8, [R2] ;  /* 0x0000000002087984 */ /* 0x000e680000000c00 */
[----:B0-----:R-:W-:Y:S01]  /*69470*/  STL.64 [R1], R12 ;  /* 0x0000000c01007387 */ /* 0x001fe20000100a00 */
[----:B------:R-:W-:Y:S02]  /*69480*/  STL.64 [R1+0x8], R14 ;  /* 0x0000080e01007387 */ /* 0x000fe40000100a00 */
[----:B------:R-:W5:Y:S02]  /*69490*/  LDL.LU R24, [R1+0x220] ;  /* 0x0002200001187983 */ /* 0x000f640000300800 */
[----:B-1----:R-:W-:Y:S01]  /*694a0*/  STL.64 [R1+0x360], R8 ;  /* 0x0003600801007387 */ /* 0x002fe20000100a00 */
[----:B------:R-:W-:Y:S04]  /*694b0*/  STL.64 [R1+0x368], R10 ;  /* 0x0003680a01007387 */ /* 0x000fe80000100a00 */
[----:B-----5:R0:W-:Y:S04]  /*694c0*/  STL [R1+0x16dc], R24 ;  /* 0x0016dc1801007387 */ /* 0x0201e80000100800 */
[----:B0-----:R-:W4:Y:S01]  /*694d0*/  LDL.LU R24, [R1+0x144] ;  /* 0x0001440001187983 */ /* 0x001f220000300800 */
[----:B------:R-:W5:Y:S01]  /*694e0*/  LDL.LU R21, [R1+0x148] ;  /* 0x0001480001157983 */ /* 0x000f620000300800 */
[----:B--2---:R-:W-:-:S02]  /*694f0*/  F2FP.BF16.PACK_AB R19, R28, R29 ;  /* 0x0000001d1c13723e */ /* 0x004fc400000010ff */
[----:B------:R-:W-:Y:S01]  /*69500*/  F2FP.BF16.PACK_AB R6, R6, R7 ;  /* 0x000000070606723e */ /* 0x000fe200000010ff */
[----:B---3--:R-:W-:Y:S02]  /*69510*/  F2FP.BF16.PACK_AB R7, R26, R27 ;  /* 0x0000001b1a07723e */ /* 0x008fe400000010ff */
[----:B------:R-:W0:Y:S02]  /*69520*/  S2R R27, SR_TID.X ;  /* 0x00000000001b7919 */ /* 0x000e240000002100 */
[C---:B0-----:R-:W-:Y:S01]  /*69530*/  IMAD.SHL.U32 R10, R27.reuse, 0x800, RZ ;  /* 0x000008001b0a7824 */ /* 0x041fe200078e00ff */
[C---:B------:R-:W-:Y:S02]  /*69540*/  SHF.L.U32 R11, R27.reuse, 0xb, RZ ;  /* 0x0000000b1b0b7819 */ /* 0x040fe400000006ff */
[----:B------:R-:W-:Y:S02]  /*69550*/  LOP3.LUT R3, R27, 0xff, RZ, 0xc0, !PT ;  /* 0x000000ff1b037812 */ /* 0x000fe400078ec0ff */
[----:B------:R-:W-:-:S02]  /*69560*/  LOP3.LUT R10, R10, 0x3000, RZ, 0xc0, !PT ;  /* 0x000030000a0a7812 */ /* 0x000fc400078ec0ff */
[----:B------:R-:W-:Y:S01]  /*69570*/  LOP3.LUT R11, R11, 0x3000, RZ, 0xc0, !PT ;  /* 0x000030000b0b7812 */ /* 0x000fe200078ec0ff */
[----:B-----5:R0:W-:Y:S04]  /*69580*/  STL [R1+0x16d8], R21 ;  /* 0x0016d81501007387 */ /* 0x0201e80000100800 */
[----:B0-----:R-:W2:Y:S01]  /*69590*/  LDL.LU R21, [R1+0x224] ;  /* 0x0002240001157983 */ /* 0x001ea20000300800 */
[----:B------:R-:W3:Y:S01]  /*695a0*/  LDL.LU R28, [R1+0x22c] ;  /* 0x00022c00011c7983 */ /* 0x000ee20000300800 */
[C---:B------:R-:W-:Y:S02]  /*695b0*/  LEA R10, R3.reuse, R10, 0x4 ;  /* 0x0000000a030a7211 */ /* 0x040fe400078e20ff */
[----:B------:R-:W-:Y:S02]  /*695c0*/  LEA R11, R3, R11, 0x4 ;  /* 0x0000000b030b7211 */ /* 0x000fe400078e20ff */
[----:B------:R-:W-:-:S02]  /*695d0*/  LOP3.LUT R10, R10, 0x40, RZ, 0x3c, !PT ;  /* 0x000000400a0a7812 */ /* 0x000fc400078e3cff */
[----:B------:R-:W-:-:S03]  /*695e0*/  LOP3.LUT R11, R11, 0x60, RZ, 0x3c, !PT ;  /* 0x000000600b0b7812 */ /* 0x000fc600078e3cff */
[----:B------:R-:W0:Y:S03]  /*695f0*/  LDS.128 R12, [R10] ;  /* 0x000000000a0c7984 */ /* 0x000e260000000c00 */
[----:B------:R-:W1:Y:S01]  /*69600*/  LDS.128 R8, [R11] ;  /* 0x000000000b087984 */ /* 0x000e620000000c00 */
[----:B------:R-:W-:Y:S02]  /*69610*/  F2FP.BF16.PACK_AB R4, R22, R4 ;  /* 0x000000041604723e */ /* 0x000fe400000010ff */
[----:B------:R-:W-:Y:S01]  /*69620*/  F2FP.BF16.PACK_AB R16, R23, R16 ;  /* 0x000000101710723e */ /* 0x000fe200000010ff */
[----:B------:R-:W-:Y:S06]  /*69630*/  BAR.SYNC.DEFER_BLOCKING 0x0 ;  /* 0x0000000000007b1d */ /* 0x000fec0000010000 */
[----:B---3--:R3:W-:Y:S04]  /*69640*/  STL [R1+0x16d4], R28 ;  /* 0x0016d41c01007387 */ /* 0x0087e80000100800 */
[----:B---3--:R-:W3:Y:S01]  /*69650*/  LDL.LU R28, [R1+0x14c] ;  /* 0x00014c00011c7983 */ /* 0x008ee20000300800 */
[----:B------:R-:W5:Y:S02]  /*69660*/  LDL.LU R25, [R1+0x228] ;  /* 0x0002280001197983 */ /* 0x000f640000300800 */
[----:B------:R-:W2:Y:S02]  /*69670*/  LDL.LU R29, [R1+0x154] ;  /* 0x00015400011d7983 */ /* 0x000ea40000300800 */
[----:B------:R-:W2:Y:S01]  /*69680*/  LDL.LU R22, [R1+0x150] ;  /* 0x0001500001167983 */ /* 0x000ea20000300800 */
[----:B------:R-:W2:Y:S01]  /*69690*/  LDL.LU R2, [R1+0x234] ;  /* 0x0002340001027983 */ /* 0x000ea20000300800 */
[----:B------:R-:W2:Y:S02]  /*696a0*/  LDL.LU R26, [R1+0x230] ;  /* 0x00023000011a7983 */ /* 0x000ea40000300800 */
[----:B------:R-:W2:Y:S02]  /*696b0*/  LDL.LU R23, [R1+0x15c] ;  /* 0x00015c0001177983 */ /* 0x000ea40000300800 */
[----:B------:R-:W2:Y:S01]  /*696c0*/  LDL.LU R3, [R1+0x23c] ;  /* 0x00023c0001037983 */ /* 0x000ea20000300800 */
[----:B------:R-:W2:Y:S01]  /*696d0*/  LDL.LU R27, [R1+0x238] ;  /* 0x00023800011b7983 */ /* 0x000ea20000300800 */
[----:B0-----:R-:W-:Y:S02]  /*696e0*/  STL.64 [R1+0x350], R12 ;  /* 0x0003500c01007387 */ /* 0x001fe40000100a00 */
[----:B------:R0:W-:Y:S02]  /*696f0*/  STL.64 [R1+0x358], R14 ;  /* 0x0003580e01007387 */ /* 0x0001e40000100a00 */
        /* <DEDUP_REMOVED lines=8> */
[----:B----4-:R-:W-:-:S03]  /*69780*/  F2FP.BF16.PACK_AB R20, R24, R20 ;  /* 0x000000141814723e */ /* 0x010fc600000010ff */
[----:B--2---:R-:W-:Y:S04]  /*69790*/  STS.128 [R0+0x80], R12 ;  /* 0x0000800c00007388 */ /* 0x004fe80000000c00 */
[----:B---3--:R0:W-:Y:S01]  /*697a0*/  STS.128 [R0], R8 ;  /* 0x0000000800007388 */ /* 0x0081e20000000c00 */
[----:B------:R-:W-:Y:S02]  /*697b0*/  F2FP.BF16.PACK_AB R22, R29, R22 ;  /* 0x000000161d16723e */ /* 0x000fe400000010ff */
        /* <DEDUP_REMOVED lines=13> */
[----:B------:R-:W4:Y:S01]  /*69890*/  LDL.LU R7, [R1+0x3bc] ;  /* 0x0003bc0001077983 */ /* 0x000f220000300800 */
[----:B------:R-:W2:Y:S01]  /*698a0*/  LDL.LU R16, [R1+0x304] ;  /* 0x0003040001107983 */ /* 0x000ea20000300800 */
[----:B------:R-:W2:Y:S02]  /*698b0*/  LDL.LU R17, [R1+0x3ac] ;  /* 0x0003ac0001117983 */ /* 0x000ea40000300800 */
[----:B------:R-:W2:Y:S02]  /*698c0*/  LDL.LU R18, [R1+0x30c] ;  /* 0x00030c0001127983 */ /* 0x000ea40000300800 */
[----:B------:R-:W3:Y:S01]  /*698d0*/  LDL.LU R19, [R1+0x3b4] ;  /* 0x0003b40001137983 */ /* 0x000ee20000300800 */
[----:B------:R-:W2:Y:S02]  /*698e0*/  LDL.LU R24, [R1+0x16dc] ;  /* 0x0016dc0001187983 */ /* 0x000ea40000300800 */
[----:B--2---:R-:W-:-:S02]  /*698f0*/  F2FP.BF16.PACK_AB R24, R21, R24 ;  /* 0x000000181518723e */ /* 0x004fc400000010ff */
[----:B------:R-:W2:Y:S02]  /*69900*/  LDL.LU R21, [R1+0x16d8] ;  /* 0x0016d80001157983 */ /* 0x000ea40000300800 */
[----:B--2---:R-:W-:Y:S02]  /*69910*/  F2FP.BF16.PACK_AB R21, R28, R21 ;  /* 0x000000151c15723e */ /* 0x004fe400000010ff */
[----:B------:R-:W5:Y:S01]  /*69920*/  LDL.LU R28, [R1+0x16d4] ;  /* 0x0016d400011c7983 */ /* 0x000f620000300800 */
[----:B------:R-:W-:Y:S02]  /*69930*/  F2FP.BF16.PACK_AB R6, R6, R12 ;  /* 0x0000000c0606723e */ /* 0x000fe400000010ff */
[----:B------:R-:W0:Y:S01]  /*69940*/  S2R R12, SR_TID.X ;  /* 0x00000000000c7919 */ /* 0x000e220000002100 */
[----:B----4-:R-:W-:Y:S02]  /*69950*/  F2FP.BF16.PACK_AB R10, R7, R10 ;  /* 0x0000000a070a723e */ /* 0x010fe400000010ff */
[----:B------:R-:W-:Y:S01]  /*69960*/  F2FP.BF16.PACK_AB R4, R16, R4 ;  /* 0x000000041004723e */ /* 0x000fe200000010ff */
[----:B------:R-:W-:Y:S01]  /*69970*/  F2FP.BF16.PACK_AB R7, R13, R14 ;  /* 0x0000000e0d07723e */ /* 0x000fe200000010ff */
[----:B------:R-:W-:-:S02]  /*69980*/  F2FP.BF16.PACK_AB R11, R15, R11 ;  /* 0x0000000b0f0b723e */ /* 0x000fc400000010ff */
[----:B------:R-:W-:Y:S02]  /*69990*/  F2FP.BF16.PACK_AB R8, R17, R8 ;  /* 0x000000081108723e */ /* 0x000fe400000010ff */
[----:B------:R-:W-:Y:S02]  /*699a0*/  F2FP.BF16.PACK_AB R5, R18, R5 ;  /* 0x000000051205723e */ /* 0x000fe400000010ff */
[----:B---3--:R-:W-:Y:S02]  /*699b0*/  F2FP.BF16.PACK_AB R9, R19, R9 ;  /* 0x000000091309723e */ /* 0x008fe400000010ff */
[C---:B0-----:R-:W-:Y:S02]  /*699c0*/  LOP3.LUT R16, R12.reuse, 0xff, RZ, 0xc0, !PT ;  /* 0x000000ff0c107812 */ /* 0x041fe400078ec0ff */
[C---:B------:R-:W-:Y:S02]  /*699d0*/  SHF.L.U32 R15, R12.reuse, 0xb, RZ ;  /* 0x0000000b0c0f7819 */ /* 0x040fe400000006ff */
[C---:B------:R-:W-:Y:S01]  /*699e0*/  SHF.L.U32 R14, R12.reuse, 0xb, RZ ;  /* 0x0000000b0c0e7819 */ /* 0x040fe200000006ff */
[C---:B------:R-:W-:Y:S01]  /*699f0*/  IMAD.SHL.U32 R13, R12.reuse, 0x800, RZ ;  /* 0x000008000c0d7824 */ /* 0x040fe200078e00ff */
[----:B------:R-:W-:-:S04]  /*69a00*/  SHF.L.U32 R12, R12, 0xb, RZ ;  /* 0x0000000b0c0c7819 */ /* 0x000fc800000006ff */
[----:B------:R-:W-:Y:S02]  /*69a10*/  LOP3.LUT R12, R12, 0x3000, RZ, 0xc0, !PT ;  /* 0x000030000c0c7812 */ /* 0x000fe400078ec0ff */
[----:B------:R-:W-:Y:S02]  /*69a20*/  LOP3.LUT R15, R15, 0x3000, RZ, 0xc0, !PT ;  /* 0x000030000f0f7812 */ /* 0x000fe400078ec0ff */
[----:B------:R-:W-:Y:S02]  /*69a30*/  LOP3.LUT R14, R14, 0x3000, RZ, 0xc0, !PT ;  /* 0x000030000e0e7812 */ /* 0x000fe400078ec0ff */
[----:B------:R-:W-:Y:S01]  /*69a40*/  LOP3.LUT R13, R13, 0x3000, RZ, 0xc0, !PT ;  /* 0x000030000d0d7812 */ /* 0x000fe200078ec0ff */
[----:B------:R-:W-:Y:S01]  /*69a50*/  IMAD R12, R16, 0x10, R12 ;  /* 0x00000010100c7824 */ /* 0x000fe200078e020c */
[----:B-----5:R-:W-:Y:S02]  /*69a60*/  F2FP.BF16.PACK_AB R25, R28, R25 ;  /* 0x000000191c19723e */ /* 0x020fe400000010ff */
[----:B------:R-:W2:Y:S01]  /*69a70*/  LDL.LU R28, [R1+0x16d0] ;  /* 0x0016d000011c7983 */ /* 0x000ea20000300800 */
[----:B------:R-:W3:Y:S02]  /*69a80*/  LDL.LU R29, [R1+0x16cc] ;  /* 0x0016cc00011d7983 */ /* 0x000ee40000300800 */
[----:B------:R-:W4:Y:S02]  /*69a90*/  LDL.LU R2, [R1+0x16c8] ;  /* 0x0016c80001027983 */ /* 0x000f240000300800 */
[C---:B------:R-:W-:Y:S01]  /*69aa0*/  IMAD R15, R16.reuse, 0x10, R15 ;  /* 0x00000010100f7824 */ /* 0x040fe200078e020f */
[----:B------:R-:W-:-:S02]  /*69ab0*/  LEA R14, R16, R14, 0x4 ;  /* 0x0000000e100e7211 */ /* 0x000fc400078e20ff */
[----:B------:R-:W-:Y:S02]  /*69ac0*/  LEA R13, R16, R13, 0x4 ;  /* 0x0000000d100d7211 */ /* 0x000fe400078e20ff */
[----:B------:R-:W0:Y:S01]  /*69ad0*/  LDS.128 R16, [R12] ;  /* 0x000000000c107984 */ /* 0x000e220000000c00 */
[----:B------:R-:W-:Y:S02]  /*69ae0*/  F2FP.BF16.PACK_AB R27, R3, R27 ;  /* 0x0000001b031b723e */ /* 0x000fe400000010ff */
[----:B------:R-:W-:Y:S02]  /*69af0*/  LOP3.LUT R13, R13, 0x20, RZ, 0x3c, !PT ;  /* 0x000000200d0d7812 */ /* 0x000fe400078e3cff */
[----:B------:R-:W-:Y:S02]  /*69b00*/  LOP3.LUT R14, R14, 0x40, RZ, 0x3c, !PT ;  /* 0x000000400e0e7812 */ /* 0x000fe400078e3cff */
[----:B------:R-:W-:Y:S02]  /*69b10*/  LOP3.LUT R15, R15, 0x60, RZ, 0x3c, !PT ;  /* 0x000000600f0f7812 */ /* 0x000fe400078e3cff */
[----:B----4-:R-:W-:-:S02]  /*69b20*/  F2FP.BF16.PACK_AB R23, R23, R2 ;  /* 0x000000021717723e */ /* 0x010fc400000010ff */
[----:B------:R-:W4:Y:S01]  /*69b30*/  LDL.LU R2, [R1+0x16c4] ;  /* 0x0016c40001027983 */ /* 0x000f220000300800 */
[----:B------:R-:W4:Y:S02]  /*69b40*/  LDL.LU R3, [R1+0x16c0] ;  /* 0x0016c00001037983 */ /* 0x000f240000300800 */
[----:B0-----:R-:W-:Y:S02]  /*69b50*/  STL.64 [R1+0x330], R16 ;  /* 0x0003301001007387 */ /* 0x001fe40000100a00 */
[----:B------:R-:W-:Y:S02]  /*69b60*/  STL.64 [R1+0x338], R18 ;  /* 0x0003381201007387 */ /* 0x000fe40000100a00 */
[----:B------:R-:W0:Y:S04]  /*69b70*/  LDS.128 R16, [R13] ;  /* 0x000000000d107984 */ /* 0x000e280000000c00 */
[----:B0-----:R-:W-:Y:S01]  /*69b80*/  STL.64 [R1+0x320], R16 ;  /* 0x0003201001007387 */ /* 0x001fe20000100a00 */
[----:B------:R-:W-:Y:S02]  /*69b90*/  STL.64 [R1+0x328], R18 ;  /* 0x0003281201007387 */ /* 0x000fe40000100a00 */
[----:B------:R-:W0:Y:S02]  /*69ba0*/  LDS.128 R16, [R14] ;  /* 0x000000000e107984 */ /* 0x000e240000000c00 */
[----:B------:R-:W1:Y:S04]  /*69bb0*/  LDS.128 R12, [R15] ;  /* 0x000000000f0c7984 */ /* 0x000e680000000c00 */
[----:B------:R-:W-:Y:S06]  /*69bc0*/  BAR.SYNC.DEFER_BLOCKING 0x0 ;  /* 0x0000000000007b1d */ /* 0x000fec0000010000 */
[----:B0-----:R0:W-:Y:S01]  /*69bd0*/  STL.64 [R1+0x310], R16 ;  /* 0x0003101001007387 */ /* 0x0011e20000100a00 */
[----:B------:R5:W-:Y:S03]  /*69be0*/  STL.64 [R1+0x318], R18 ;  /* 0x0003181201007387 */ /* 0x000be60000100a00 */
[----:B0-----:R-:W2:Y:S01]  /*69bf0*/  LDL.LU R16, [R1+0x180] ;  /* 0x0001800001107983 */ /* 0x001ea20000300800 */
[----:B------:R-:W2:Y:S02]  /*69c00*/  LDL.LU R17, [R1+0x188] ;  /* 0x0001880001117983 */ /* 0x000ea40000300800 */
[----:B-1----:R0:W-:Y:S02]  /*69c10*/  STL.64 [R1+0x300], R12 ;  /* 0x0003000c01007387 */ /* 0x0021e40000100a00 */
[----:B------:R1:W-:Y:S01]  /*69c20*/  STL.64 [R1+0x308], R14 ;  /* 0x0003080e01007387 */ /* 0x0003e20000100a00 */
[----:B-----5:R-:W5:Y:S01]  /*69c30*/  LDL.LU R18, [R1+0x194] ;  /* 0x0001940001127983 */ /* 0x020f620000300800 */
[----:B------:R-:W5:Y:S03]  /*69c40*/  LDL.LU R19, [R1+0x190] ;  /* 0x0001900001137983 */ /* 0x000f660000300800 */
[----:B0-----:R-:W2:Y:S01]  /*69c50*/  LDL.LU R12, [R1+0x3c8] ;  /* 0x0003c800010c7983 */ /* 0x001ea20000300800 */
[----:B------:R-:W2:Y:S02]  /*69c60*/  LDL.LU R13, [R1+0x3d0] ;  /* 0x0003d000010d7983 */ /* 0x000ea40000300800 */
[----:B-1----:R-:W2:Y:S02]  /*69c70*/  LDL.LU R14, [R1+0x3d8] ;  /* 0x0003d800010e7983 */ /* 0x002ea40000300800 */
[----:B------:R-:W2:Y:S01]  /*69c80*/  LDL.LU R15, [R1+0x3e0] ;  /* 0x0003e000010f7983 */ /* 0x000ea20000300800 */
[----:B------:R-:W-:Y:S04]  /*69c90*/  STS.128 [R0], R20 ;  /* 0x0000001400007388 */ /* 0x000fe80000000c00 */
[----:B------:R-:W-:Y:S04]  /*69ca0*/  STS.128 [R0+0x80], R24 ;  /* 0x0000801800007388 */ /* 0x000fe80000000c00 */
[----:B------:R-:W-:Y:S04]  /*69cb0*/  STS.128 [R0+0x800], R4 ;  /* 0x0008000400007388 */ /* 0x000fe80000000c00 */
[----:B------:R-:W-:Y:S01]  /*69cc0*/  STS.128 [R0+0x880], R8 ;  /* 0x0008800800007388 */ /* 0x000fe20000000c00 */
[----:B------:R-:W-:Y:S06]  /*69cd0*/  BAR.SYNC.DEFER_BLOCKING 0x0 ;  /* 0x0000000000007b1d */ /* 0x000fec0000010000 */
[----:B--2---:R0:W-:Y:S04]  /*69ce0*/  STL.64 [R1+0x16a0], R14 ;  /* 0x0016a00e01007387 */ /* 0x0041e80000100a00 */
[----:B0-----:R-:W2:Y:S01]  /*69cf0*/  LDL.LU R14, [R1+0x184] ;  /* 0x00018400010e7983 */ /* 0x001ea20000300800 */
[----:B------:R-:W3:Y:S02]  /*69d00*/  LDL.LU R15, [R1+0x18c] ;  /* 0x00018c00010f7983 */ /* 0x000ee40000300800 */
[----:B------:R0:W-:Y:S02]  /*69d10*/  STL.64 [R1+0x1698], R12 ;  /* 0x0016980c01007387 */ /* 0x0001e40000100a00 */
[----:B------:R-:W3:Y:S01]  /*69d20*/  LDL.LU R22, [R1+0x390] ;  /* 0x0003900001167983 */ /* 0x000ee20000300800 */
[----:B------:R-:W3:Y:S01]  /*69d30*/  LDL.LU R23, [R1+0x3e4] ;  /* 0x0003e40001177983 */ /* 0x000ee20000300800 */
[----:B------:R-:W3:Y:S02]  /*69d40*/  LDL.LU R24, [R1+0x3d4] ;  /* 0x0003d40001187983 */ /* 0x000ee40000300800 */
[----:B------:R-:W3:Y:S02]  /*69d50*/  LDL.LU R25, [R1+0x388] ;  /* 0x0003880001197983 */ /* 0x000ee40000300800 */
[----:B------:R-:W3:Y:S01]  /*69d60*/  LDL.LU R26, [R1+0x3dc] ;  /* 0x0003dc00011a7983 */ /* 0x000ee20000300800 */
[----:B------:R-:W3:Y:S04]  /*69d70*/  LDL.LU R27, [R1+0x394] ;  /* 0x00039400011b7983 */ /* 0x000ee80000300800 */
[----:B0-----:R-:W0:Y:S02]  /*69d80*/  S2R R12, SR_TID.X ;  /* 0x00000000000c7919 */ /* 0x001e240000002100 */
[----:B0-----:R-:W-:-:S02]  /*69d90*/  LOP3.LUT R21, R12, 0xff, RZ, 0xc0, !PT ;  /* 0x000000ff0c157812 */ /* 0x001fc400078ec0ff */
[----:B------:R-:W-:-:S04]  /*69da0*/  SHF.L.U32 R13, R12, 0xb, RZ ;  /* 0x0000000b0c0d7819 */ /* 0x000fc800000006ff */
[----:B------:R-:W-:Y:S02]  /*69db0*/  LOP3.LUT R13, R13, 0x3000, RZ, 0xc0, !PT ;  /* 0x000030000d0d7812 */ /* 0x000fe400078ec0ff */
[----:B-----5:R-:W-:-:S03]  /*69dc0*/  F2FP.BF16.PACK_AB R18, R18, R19 ;  /* 0x000000131212723e */ /* 0x020fc600000010ff */
[----:B------:R-:W-:Y:S01]  /*69dd0*/  IMAD R13, R21, 0x10, R13 ;  /* 0x00000010150d7824 */ /* 0x000fe200078e020d */
[----:B----4-:R-:W-:-:S04]  /*69de0*/  F2FP.BF16.PACK_AB R19, R3, R2 ;  /* 0x000000020313723e */ /* 0x010fc800000010ff */
[----:B------:R-:W-:Y:S02]  /*69df0*/  LOP3.LUT R13, R13, 0x20, RZ, 0x3c, !PT ;  /* 0x000000200d0d7812 */ /* 0x000fe400078e3cff */
[----:B--2---:R-:W-:Y:S02]  /*69e00*/  F2FP.BF16.PACK_AB R16, R14, R16 ;  /* 0x000000100e10723e */ /* 0x004fe400000010ff */
[----:B---3--:R-:W-:Y:S01]  /*69e10*/  F2FP.BF16.PACK_AB R17, R15, R17 ;  /* 0x000000110f11723e */ /* 0x008fe200000010ff */
[C---:B------:R-:W-:Y:S02]  /*69e20*/  SHF.L.U32 R15, R12.reuse, 0xb, RZ ;  /* 0x0000000b0c0f7819 */ /* 0x040fe400000006ff */
[C---:B------:R-:W-:Y:S01]  /*69e30*/  IMAD.SHL.U32 R14, R12.reuse, 0x800, RZ ;  /* 0x000008000c0e7824 */ /* 0x040fe200078e00ff */
[----:B------:R-:W-:-:S04]  /*69e40*/  SHF.L.U32 R12, R12, 0xb, RZ ;  /* 0x0000000b0c0c7819 */ /* 0x000fc800000006ff */
[----:B------:R-:W-:Y:S01]  /*69e50*/  LOP3.LUT R12, R12, 0x3000, RZ, 0xc0, !PT ;  /* 0x000030000c0c7812 */ /* 0x000fe200078ec0ff */
[----:B------:R-:W-:Y:S03]  /*69e60*/  STL.64 [R1+0x16b0], R26 ;  /* 0x0016b01a01007387 */ /* 0x000fe60000100a00 */
[----:B------:R-:W-:Y:S01]  /*69e70*/  LEA R12, R21, R12, 0x4 ;  /* 0x0000000c150c7211 */ /* 0x000fe200078e20ff */
[----:B------:R-:W-:Y:S01]  /*69e80*/  STL.64 [R1+0x16a8], R24 ;  /* 0x0016a81801007387 */ /* 0x000fe20000100a00 */
[----:B------:R-:W2:Y:S02]  /*69e90*/  LDL.LU R4, [R1+0x268] ;  /* 0x0002680001047983 */ /* 0x000ea40000300800 */
[----:B------:R-:W3:Y:S02]  /*69ea0*/  LDL.LU R5, [R1+0x274] ;  /* 0x0002740001057983 */ /* 0x000ee40000300800 */
[----:B------:R-:W4:Y:S01]  /*69eb0*/  LDL.LU R6, [R1+0x280] ;  /* 0x0002800001067983 */ /* 0x000f220000300800 */
[----:B------:R-:W0:Y:S04]  /*69ec0*/  LDS.128 R24, [R12] ;  /* 0x000000000c187984 */ /* 0x000e280000000c00 */
[----:B------:R-:W5:Y:S01]  /*69ed0*/  LDL.LU R7, [R1+0x290] ;  /* 0x0002900001077983 */ /* 0x000f620000300800 */
[----:B------:R-:W2:Y:S02]  /*69ee0*/  LDL.LU R8, [R1+0x37c] ;  /* 0x00037c0001087983 */ /* 0x000ea40000300800 */
[----:B------:R-:W2:Y:S02]  /*69ef0*/  LDL.LU R9, [R1+0x378] ;  /* 0x0003780001097983 */ /* 0x000ea40000300800 */
[----:B------:R-:W3:Y:S01]  /*69f00*/  LDL.LU R10, [R1+0x3cc] ;  /* 0x0003cc00010a7983 */ /* 0x000ee20000300800 */
[----:B------:R-:W3:Y:S01]  /*69f10*/  LDL.LU R11, [R1+0x38c] ;  /* 0x00038c00010b7983 */ /* 0x000ee20000300800 */
[----:B------:R-:W3:Y:S02]  /*69f20*/  LDL.LU R3, [R1+0x16bc] ;  /* 0x0016bc0001037983 */ /* 0x000ee40000300800 */
[----:B------:R-:W3:Y:S02]  /*69f30*/  LDL.LU R2, [R1+0x16b8] ;  /* 0x0016b80001027983 */ /* 0x000ee40000300800 */
[----:B------:R-:W4:Y:S01]  /*69f40*/  LDL.LU R20, [R1+0x60] ;  /* 0x0000600001147983 */ /* 0x000f220000300800 */
[----:B------:R-:W-:Y:S01]  /*69f50*/  LOP3.LUT R14, R14, 0x3000, RZ, 0xc0, !PT ;  /* 0x000030000e0e7812 */ /* 0x000fe200078ec0ff */
[----:B0-----:R-:W-:Y:S01]  /*69f60*/  STL.64 [R1+0x2f0], R24 ;  /* 0x0002f01801007387 */ /* 0x001fe20000100a00 */
[----:B------:R-:W-:Y:S02]  /*69f70*/  STL.64 [R1+0x2f8], R26 ;  /* 0x0002f81a01007387 */ /* 0x000fe40000100a00 */
[----:B------:R-:W0:Y:S01]  /*69f80*/  LDS.128 R24, [R13] ;  /* 0x000000000d187984 */ /* 0x000e220000000c00 */
[----:B------:R-:W-:-:S02]  /*69f90*/  LOP3.LUT R15, R15, 0x3000, RZ, 0xc0, !PT ;  /* 0x000030000f0f7812 */ /* 0x000fc400078ec0ff */
[C---:B------:R-:W-:Y:S02]  /*69fa0*/  LEA R14, R21.reuse, R14, 0x4 ;  /* 0x0000000e150e7211 */ /* 0x040fe400078e20ff */
[----:B------:R-:W-:Y:S02]  /*69fb0*/  LEA R15, R21, R15, 0x4 ;  /* 0x0000000f150f7211 */ /* 0x000fe400078e20ff */
[----:B------:R-:W-:Y:S02]  /*69fc0*/  LOP3.LUT R14, R14, 0x40, RZ, 0x3c, !PT ;  /* 0x000000400e0e7812 */ /* 0x000fe400078e3cff */
[----:B------:R-:W-:Y:S01]  /*69fd0*/  LOP3.LUT R15, R15, 0x60, RZ, 0x3c, !PT ;  /* 0x000000600f0f7812 */ /* 0x000fe200078e3cff */
[----:B0-----:R-:W-:Y:S01]  /*69fe0*/  STL.64 [R1+0x2e0], R24 ;  /* 0x0002e01801007387 */ /* 0x001fe20000100a00 */
[----:B------:R-:W-:Y:S02]  /*69ff0*/  STL.64 [R1+0x2e8], R26 ;  /* 0x0002e81a01007387 */ /* 0x000fe40000100a00 */
[----:B------:R-:W0:Y:S02]  /*6a000*/  LDS.128 R24, [R14] ;  /* 0x000000000e187984 */ /* 0x000e240000000c00 */
[----:B------:R-:W1:Y:S04]  /*6a010*/  LDS.128 R12, [R15] ;  /* 0x000000000f0c7984 */ /* 0x000e680000000c00 */
[----:B------:R-:W-:Y:S06]  /*6a020*/  BAR.SYNC.DEFER_BLOCKING 0x0 ;  /* 0x0000000000007b1d */ /* 0x000fec0000010000 */
[----:B0-----:R-:W-:Y:S01]  /*6a030*/  STL.64 [R1+0x2d0], R24 ;  /* 0x0002d01801007387 */ /* 0x001fe20000100a00 */
[----:B------:R0:W-:Y:S03]  /*6a040*/  STL.64 [R1+0x2d8], R26 ;  /* 0x0002d81a01007387 */ /* 0x0001e60000100a00 */
[----:B0-----:R-:W4:Y:S01]  /*6a050*/  LDL.LU.64 R26, [R1+0x16b0] ;  /* 0x0016b000011a7983 */ /* 0x001f220000300a00 */
[----:B------:R-:W4:Y:S02]  /*6a060*/  LDL.LU.64 R24, [R1+0x16a8] ;  /* 0x0016a80001187983 */ /* 0x000f240000300a00 */
[----:B-1----:R-:W-:Y:S02]  /*6a070*/  STL.64 [R1+0x2c0], R12 ;  /* 0x0002c00c01007387 */ /* 0x002fe40000100a00 */
[----:B------:R0:W-:Y:S02]  /*6a080*/  STL.64 [R1+0x2c8], R14 ;  /* 0x0002c80e01007387 */ /* 0x0001e40000100a00 */
[----:B0-----:R-:W4:Y:S01]  /*6a090*/  LDL.LU.64 R14, [R1+0x16a0] ;  /* 0x0016a000010e7983 */ /* 0x001f220000300a00 */
[----:B------:R-:W4:Y:S02]  /*6a0a0*/  LDL.LU.64 R12, [R1+0x1698] ;  /* 0x00169800010c7983 */ /* 0x000f240000300a00 */
[----:B------:R-:W5:Y:S01]  /*6a0b0*/  LDL.LU R21, [R1+0x50] ;  /* 0x0000500001157983 */ /* 0x000f620000300800 */
[----:B------:R0:W-:Y:S04]  /*6a0c0*/  STS.128 [R0], R16 ;  /* 0x0000001000007388 */ /* 0x0001e80000000c00 */
[----:B0-----:R-:W5:Y:S01]  /*6a0d0*/  LDL.LU R16, [R1+0x26c] ;  /* 0x00026c0001107983 */ /* 0x001f620000300800 */
[----:B------:R-:W5:Y:S02]  /*6a0e0*/  LDL.LU R17, [R1+0x27c] ;  /* 0x00027c0001117983 */ /* 0x000f640000300800 */
[----:B------:R-:W5:Y:S02]  /*6a0f0*/  LDL.LU R18, [R1+0x288] ;  /* 0x0002880001127983 */ /* 0x000f640000300800 */
[----:B------:R-:W5:Y:S01]  /*6a100*/  LDL.LU R19, [R1+0x298] ;  /* 0x0002980001137983 */ /* 0x000f620000300800 */
[----:B--2---:R-:W-:-:S02]  /*6a110*/  F2FP.BF16.PACK_AB R8, R8, R9 ;  /* 0x000000090808723e */ /* 0x004fc400000010ff */
[----:B---3--:R-:W-:Y:S02]  /*6a120*/  F2FP.BF16.PACK_AB R9, R2, R3 ;  /* 0x000000030209723e */ /* 0x008fe400000010ff */
[----:B------:R-:W2:Y:S01]  /*6a130*/  LDL.LU R2, [R1+0x1694] ;  /* 0x0016940001027983 */ /* 0x000ea20000300800 */
[----:B------:R-:W2:Y:S01]  /*6a140*/  LDL.LU R3, [R1+0x1690] ;  /* 0x0016900001037983 */ /* 0x000ea20000300800 */
[----:B----4-:R-:W-:Y:S01]  /*6a150*/  F2FP.BF16.PACK_AB R12, R10, R12 ;  /* 0x0000000c0a0c723e */ /* 0x010fe200000010ff */
[----:B------:R-:W-:Y:S01]  /*6a160*/  F2FP.BF16.PACK_AB R10, R11, R25 ;  /* 0x000000190b0a723e */ /* 0x000fe200000010ff */
[----:B------:R-:W-:Y:S02]  /*6a170*/  F2FP.BF16.PACK_AB R11, R27, R22 ;  /* 0x000000161b0b723e */ /* 0x000fe400000010ff */
[----:B------:R-:W3:Y:S01]  /*6a180*/  LDL.LU R22, [R1+0x70] ;  /* 0x0000700001167983 */ /* 0x000ee20000300800 */
[----:B------:R-:W-:Y:S02]  /*6a190*/  F2FP.BF16.PACK_AB R15, R23, R15 ;  /* 0x0000000f170f723e */ /* 0x000fe400000010ff */
[----:B------:R-:W4:Y:S01]  /*6a1a0*/  LDL.LU R23, [R1+0x40] ;  /* 0x0000400001177983 */ /* 0x000f220000300800 */
[----:B------:R-:W-:-:S02]  /*6a1b0*/  F2FP.BF16.PACK_AB R13, R24, R13 ;  /* 0x0000000d180d723e */ /* 0x000fc400000010ff */
[----:B------:R-:W-:Y:S01]  /*6a1c0*/  F2FP.BF16.PACK_AB R14, R26, R14 ;  /* 0x0000000e1a0e723e */ /* 0x000fe200000010ff */
[----:B------:R-:W-:Y:S04]  /*6a1d0*/  STS.128 [R0+0x800], R8 ;  /* 0x0008000800007388 */ /* 0x000fe80000000c00 */
[----:B------:R-:W-:Y:S01]  /*6a1e0*/  STS.128 [R0+0x880], R12 ;  /* 0x0008800c00007388 */ /* 0x000fe20000000c00 */
[----:B-----5:R-:W-:Y:S02]  /*6a1f0*/  F2FP.BF16.PACK_AB R4, R16, R4 ;  /* 0x000000041004723e */ /* 0x020fe400000010ff */
[----:B------:R-:W-:Y:S02]  /*6a200*/  F2FP.BF16.PACK_AB R5, R17, R5 ;  /* 0x000000051105723e */ /* 0x000fe400000010ff */
[----:B------:R-:W-:-:S02]  /*6a210*/  F2FP.BF16.PACK_AB R6, R18, R6 ;  /* 0x000000061206723e */ /* 0x000fc400000010ff */
[----:B------:R-:W-:-:S05]  /*6a220*/  F2FP.BF16.PACK_AB R7, R19, R7 ;  /* 0x000000071307723e */ /* 0x000fca00000010ff */
[----:B------:R0:W-:Y:S01]  /*6a230*/  STS.128 [R0+0x80], R4 ;  /* 0x0000800400007388 */ /* 0x0001e20000000c00 */
[----:B------:R-:W-:Y:S02]  /*6a240*/  BAR.SYNC.DEFER_BLOCKING 0x0 ;  /* 0x0000000000007b1d */ /* 0x000fe40000010000 */
[----:B------:R-:W-:-:S05]  /*6a250*/  IMAD.MOV.U32 R24, RZ, RZ, c[0x0][0x1c8] ;  /* 0x00007200ff187624 */ /* 0x000fca00078e00ff */
[----:B------:R-:W-:Y:S02]  /*6a260*/  SHF.L.U32 R16, R24, 0x1, RZ ;  /* 0x0000000118107819 */ /* 0x000fe400000006ff */
[----:B0-----:R-:W-:Y:S01]  /*6a270*/  PRMT R0, R20, 0x7632, R0 ;  /* 0x0000763214007816 */ /* 0x001fe20000000000 */
[C---:B------:R-:W-:Y:S02]  /*6a280*/  IMAD R11, R24.reuse, 0x6, RZ ;  /* 0x00000006180b7824 */ /* 0x040fe400078e02ff */
[C---:B------:R-:W-:Y:S02]  /*6a290*/  IMAD R13, R24.reuse, 0xa, RZ ;  /* 0x0000000a180d7824 */ /* 0x040fe400078e02ff */
[C---:B------:R-:W-:Y:S02]  /*6a2a0*/  IMAD R15, R24.reuse, 0xc, RZ ;  /* 0x0000000c180f7824 */ /* 0x040fe400078e02ff */
[----:B------:R-:W-:Y:S01]  /*6a2b0*/  IMAD R9, R24, 0x5, RZ ;  /* 0x0000000518097824 */ /* 0x000fe200078e02ff */
[----:B--2---:R0:W-:Y:S01]  /*6a2c0*/  STG.E.U16 [R2.64], R20 ;  /* 0x0000001402007986 */ /* 0x0041e2000c101504 */
[----:B------:R-:W-:-:S02]  /*6a2d0*/  IADD3 R6, P3, R16, R2, RZ ;  /* 0x0000000210067210 */ /* 0x000fc40007f7e0ff */
[C---:B------:R-:W-:Y:S01]  /*6a2e0*/  LEA R4, P4, R24.reuse, R2, 0x2 ;  /* 0x0000000218047211 */ /* 0x040fe200078810ff */
[----:B0-----:R-:W2:Y:S01]  /*6a2f0*/  LDL.LU R20, [R1+0x64] ;  /* 0x0000640001147983 */ /* 0x001ea20000300800 */
[-C--:B------:R-:W-:Y:S02]  /*6a300*/  LEA.HI.X.SX32 R7, R24, R3.reuse, 0x1, P3 ;  /* 0x0000000318077211 */ /* 0x080fe400018f0eff */
[----:B------:R-:W-:-:S03]  /*6a310*/  LEA.HI.X.SX32 R5, R16, R3, 0x1, P4 ;  /* 0x0000000310057211 */ /* 0x000fc600020f0eff */
[----:B------:R0:W-:Y:S02]  /*6a320*/  STG.E.U16 [R6.64], R0 ;  /* 0x0000000006007986 */ /* 0x0001e4000c101504 */
[----:B------:R1:W-:Y:S01]  /*6a330*/  STG.E.U16 [R4.64], R21 ;  /* 0x0000001504007986 */ /* 0x0003e2000c101504 */
[----:B0-----:R-:W-:Y:S02]  /*6a340*/  PRMT R0, R21, 0x7632, R0 ;  /* 0x0000763215007816 */ /* 0x001fe40000000000 */
[----:B-1----:R-:W5:Y:S01]  /*6a350*/  LDL.LU R21, [R1+0x54] ;  /* 0x0000540001157983 */ /* 0x002f620000300800 */
[C---:B------:R-:W-:Y:S01]  /*6a360*/  IMAD R5, R24.reuse, 0x3, RZ ;  /* 0x0000000318057824 */ /* 0x040fe200078e02ff */
[-C--:B------:R-:W-:Y:S02]  /*6a370*/  IADD3 R4, P3, R11, R2.reuse, RZ ;  /* 0x000000020b047210 */ /* 0x080fe40007f7e0ff */
[C---:B------:R-:W-:Y:S02]  /*6a380*/  SHF.L.U32 R7, R24.reuse, 0x2, RZ ;  /* 0x0000000218077819 */ /* 0x040fe400000006ff */
[----:B------:R-:W-:-:S02]  /*6a390*/  LEA R6, P4, R24, R2, 0x3 ;  /* 0x0000000218067211 */ /* 0x000fc400078818ff */
[-C--:B------:R-:W-:Y:S01]  /*6a3a0*/  LEA.HI.X.SX32 R5, R5, R3.reuse, 0x1, P3 ;  /* 0x0000000305057211 */ /* 0x080fe200018f0eff */
[-C--:B------:R-:W-:Y:S01]  /*6a3b0*/  IADD3 R8, P3, R13, R2.reuse, RZ ;  /* 0x000000020d087210 */ /* 0x080fe20007f7e0ff */
[-C--:B------:R-:W-:Y:S02]  /*6a3c0*/  LEA.HI.X.SX32 R7, R7, R3.reuse, 0x1, P4 ;  /* 0x0000000307077211 */ /* 0x080fe400020f0eff */
[----:B------:R-:W-:Y:S01]  /*6a3d0*/  IADD3 R10, P5, R15, R2, RZ ;  /* 0x000000020f0a7210 */ /* 0x000fe20007fbe0ff */
[----:B------:R3:W-:Y:S01]  /*6a3e0*/  STG.E.U16 [R4.64], R0 ;  /* 0x0000000004007986 */ /* 0x0007e2000c101504 */
[-C--:B------:R-:W-:Y:S02]  /*6a3f0*/  LEA.HI.X.SX32 R9, R9, R3.reuse, 0x1, P3 ;  /* 0x0000000309097211 */ /* 0x080fe400018f0eff */
[----:B------:R-:W-:Y:S02]  /*6a400*/  LEA.HI.X.SX32 R11, R11, R3, 0x1, P5 ;  /* 0x000000030b0b7211 */ /* 0x000fe400028f0eff */
[----:B---3--:R-:W-:Y:S01]  /*6a410*/  PRMT R0, R22, 0x7632, R0 ;  /* 0x0000763216007816 */ /* 0x008fe20000000000 */
[----:B------:R0:W-:Y:S04]  /*6a420*/  STG.E.U16 [R6.64], R22 ;  /* 0x0000001606007986 */ /* 0x0001e8000c101504 */
[----:B------:R1:W-:Y:S01]  /*6a430*/  STG.E.U16 [R8.64], R0 ;  /* 0x0000000008007986 */ /* 0x0003e2000c101504 */
[----:B----4-:R3:W-:Y:S03]  /*6a440*/  STG.E.U16 [R10.64], R23 ;  /* 0x000000170a007986 */ /* 0x0107e6000c101504 */
[----:B0-----:R-:W4:Y:S01]  /*6a450*/  LDL.LU R22, [R1+0x74] ;  /* 0x0000740001167983 */ /* 0x001f220000300800 */
[----:B-1----:R-:W-:-:S03]  /*6a460*/  PRMT R0, R23, 0x7632, R0 ;  /* 0x0000763217007816 */ /* 0x002fc60000000000 */
[----:B---3--:R-:W3:Y:S01]  /*6a470*/  LDL.LU R23, [R1+0x44] ;  /* 0x0000440001177983 */ /* 0x008ee20000300800 */
[C---:B------:R-:W-:Y:S02]  /*6a480*/  IMAD R12, R24.reuse, 0xe, RZ ;  /* 0x0000000e180c7824 */ /* 0x040fe400078e02ff */
[C---:B------:R-:W-:Y:S01]  /*6a490*/  IMAD R5, R24.reuse, 0x7, RZ ;  /* 0x0000000718057824 */ /* 0x040fe200078e02ff */
[C---:B------:R-:W-:Y:S02]  /*6a4a0*/  SHF.L.U32 R7, R24.reuse, 0x3, RZ ;  /* 0x0000000318077819 */ /* 0x040fe400000006ff */
[-C--:B------:R-:W-:Y:S02]  /*6a4b0*/  LEA R6, P4, R24, R2.reuse, 0x4 ;  /* 0x0000000218067211 */ /* 0x080fe400078820ff */
[----:B------:R-:W-:Y:S02]  /*6a4c0*/  IADD3 R4, P3, R12, R2, RZ ;  /* 0x000000020c047210 */ /* 0x000fe40007f7e0ff */
[----:B------:R-:W-:-:S02]  /*6a4d0*/  LEA.HI.X.SX32 R7, R7, R3, 0x1, P4 ;  /* 0x0000000307077211 */ /* 0x000fc400020f0eff */
[-C--:B------:R-:W-:Y:S01]  /*6a4e0*/  LEA.HI.X.SX32 R5, R5, R3.reuse, 0x1, P3 ;  /* 0x0000000305057211 */ /* 0x080fe200018f0eff */
[C---:B------:R-:W-:Y:S02]  /*6a4f0*/  IMAD R14, R24.reuse, 0x12, RZ ;  /* 0x00000012180e7824 */ /* 0x040fe400078e02ff */
[C---:B------:R-:W-:Y:S02]  /*6a500*/  IMAD R18, R24.reuse, 0x14, RZ ;  /* 0x0000001418127824 */ /* 0x040fe400078e02ff */
[----:B------:R0:W-:Y:S01]  /*6a510*/  STG.E.U16 [R4.64], R0 ;  /* 0x0000000004007986 */ /* 0x0001e2000c101504 */
[----:B------:R-:W-:Y:S01]  /*6a520*/  IMAD R9, R24, 0x9, RZ ;  /* 0x0000000918097824 */ /* 0x000fe200078e02ff */
[-C--:B------:R-:W-:Y:S02]  /*6a530*/  IADD3 R8, P3, R14, R2.reuse, RZ ;  /* 0x000000020e087210 */ /* 0x080fe40007f7e0ff */
[----:B------:R-:W-:Y:S02]  /*6a540*/  IADD3 R10, P5, R18, R2, RZ ;  /* 0x00000002120a7210 */ /* 0x000fe40007fbe0ff */
[----:B------:R-:W-:-:S02]  /*6a550*/  LEA.HI.X.SX32 R9, R9, R3, 0x1, P3 ;  /* 0x0000000309097211 */ /* 0x000fc400018f0eff */
[----:B------:R-:W-:Y:S01]  /*6a560*/  LEA.HI.X.SX32 R11, R13, R3, 0x1, P5 ;  /* 0x000000030d0b7211 */ /* 0x000fe200028f0eff */
[C---:B------:R-:W-:Y:S02]  /*6a570*/  IMAD R13, R24.reuse, 0x16, RZ ;  /* 0x00000016180d7824 */ /* 0x040fe400078e02ff */
[C---:B------:R-:W-:Y:S02]  /*6a580*/  IMAD R16, R24.reuse, 0x18, RZ ;  /* 0x0000001818107824 */ /* 0x040fe400078e02ff */
[C---:B------:R-:W-:Y:S02]  /*6a590*/  IMAD R17, R24.reuse, 0x1a, RZ ;  /* 0x0000001a18117824 */ /* 0x040fe400078e02ff */
[C---:B0-----:R-:W-:Y:S01]  /*6a5a0*/  IMAD R5, R24.reuse, 0xb, RZ ;  /* 0x0000000b18057824 */ /* 0x041fe200078e02ff */
[----:B------:R-:W-:Y:S01]  /*6a5b0*/  IADD3 R4, P3, R13, R2, RZ ;  /* 0x000000020d047210 */ /* 0x000fe20007f7e0ff */
[----:B------:R-:W-:-:S03]  /*6a5c0*/  IMAD R19, R24, 0x1c, RZ ;  /* 0x0000001c18137824 */ /* 0x000fc600078e02ff */
[----:B------:R-:W-:Y:S02]  /*6a5d0*/  LEA.HI.X.SX32 R5, R5, R3, 0x1, P3 ;  /* 0x0000000305057211 */ /* 0x000fe400018f0eff */
[----:B--2---:R-:W-:Y:S01]  /*6a5e0*/  PRMT R0, R20, 0x7632, R0 ;  /* 0x0000763214007816 */ /* 0x004fe20000000000 */
[----:B------:R0:W-:Y:S04]  /*6a5f0*/  STG.E.U16 [R6.64], R20 ;  /* 0x0000001406007986 */ /* 0x0001e8000c101504 */
[----:B0-----:R-:W2:Y:S04]  /*6a600*/  LDL.LU R20, [R1+0x68] ;  /* 0x0000680001147983 */ /* 0x001ea80000300800 */
[----:B------:R0:W-:Y:S04]  /*6a610*/  STG.E.U16 [R8.64], R0 ;  /* 0x0000000008007986 */ /* 0x0001e8000c101504 */
[----:B-----5:R1:W-:Y:S01]  /*6a620*/  STG.E.U16 [R10.64], R21 ;  /* 0x000000150a007986 */ /* 0x0203e2000c101504 */
[----:B0-----:R-:W-:-:S03]  /*6a630*/  PRMT R0, R21, 0x7632, R0 ;  /* 0x0000763215007816 */ /* 0x001fc60000000000 */
[----:B-1----:R-:W5:Y:S01]  /*6a640*/  LDL.LU R21, [R1+0x58] ;  /* 0x0000580001157983 */ /* 0x002f620000300800 */
[----:B------:R-:W5:Y:S01]  /*6a650*/  LDL.LU R26, [R1+0x78] ;  /* 0x00007800011a7983 */ /* 0x000f620000300800 */
[-C--:B------:R-:W-:Y:S01]  /*6a660*/  IADD3 R6, P4, R16, R2.reuse, RZ ;  /* 0x0000000210067210 */ /* 0x080fe20007f9e0ff */
[----:B------:R-:W-:Y:S01]  /*6a670*/  IMAD R9, R24, 0xd, RZ ;  /* 0x0000000d18097824 */ /* 0x000fe200078e02ff */
[-C--:B------:R-:W-:Y:S02]  /*6a680*/  IADD3 R8, P3, R17, R2.reuse, RZ ;  /* 0x0000000211087210 */ /* 0x080fe40007f7e0ff */
[----:B------:R-:W-:Y:S02]  /*6a690*/  IADD3 R10, P5, R19, R2, RZ ;  /* 0x00000002130a7210 */ /* 0x000fe40007fbe0ff */
[-C--:B------:R-:W-:Y:S01]  /*6a6a0*/  LEA.HI.X.SX32 R7, R15, R3.reuse, 0x1, P4 ;  /* 0x000000030f077211 */ /* 0x080fe200020f0eff */
[----:B------:R4:W-:Y:S01]  /*6a6b0*/  STG.E.U16 [R4.64], R0 ;  /* 0x0000000004007986 */ /* 0x0009e2000c101504 */
[----:B------:R-:W-:-:S02]  /*6a6c0*/  LEA.HI.X.SX32 R9, R9, R3, 0x1, P3 ;  /* 0x0000000309097211 */ /* 0x000fc400018f0eff */
[----:B------:R-:W-:Y:S02]  /*6a6d0*/  LEA.HI.X.SX32 R11, R12, R3, 0x1, P5 ;  /* 0x000000030c0b7211 */ /* 0x000fe400028f0eff */
[----:B----4-:R-:W-:Y:S01]  /*6a6e0*/  PRMT R0, R22, 0x7632, R0 ;  /* 0x0000763216007816 */ /* 0x010fe20000000000 */
[----:B------:R-:W-:Y:S04]  /*6a6f0*/  STG.E.U16 [R6.64], R22 ;  /* 0x0000001606007986 */ /* 0x000fe8000c101504 */
[----:B------:R0:W-:Y:S01]  /*6a700*/  STG.E.U16 [R8.64], R0 ;  /* 0x0000000008007986 */ /* 0x0001e2000c101504 */
[----:B---3--:R1:W-:Y:S01]  /*6a710*/  STG.E.U16 [R10.64], R23 ;  /* 0x000000170a007986 */ /* 0x0083e2000c101504 */
[----:B0-----:R-:W-:Y:S02]  /*6a720*/  PRMT R0, R23, 0x7632, R0 ;  /* 0x0000763217007816 */ /* 0x001fe40000000000 */
[----:B-1----:R-:W3:Y:S01]  /*6a730*/  LDL.LU R23, [R1+0x48] ;  /* 0x0000480001177983 */ /* 0x002ee20000300800 */
[----:B------:R-:W4:Y:S02]  /*6a740*/  LDL.LU R25, [R1+0x6c] ;  /* 0x00006c0001197983 */ /* 0x000f240000300800 */
[----:B------:R-:W4:Y:S02]  /*6a750*/  LDL.LU R27, [R1+0x5c] ;  /* 0x00005c00011b7983 */ /* 0x000f240000300800 */
[----:B------:R-:W-:-:S02]  /*6a760*/  IMAD R12, R24, 0x1e, RZ ;  /* 0x0000001e180c7824 */ /* 0x000fc400078e02ff */
[C---:B------:R-:W-:Y:S02]  /*6a770*/  IMAD R5, R24.reuse, 0xf, RZ ;  /* 0x0000000f18057824 */ /* 0x040fe400078e02ff */
[----:B------:R-:W-:Y:S01]  /*6a780*/  IMAD R15, R24, 0x22, RZ ;  /* 0x00000022180f7824 */ /* 0x000fe200078e02ff */
[-C--:B------:R-:W-:Y:S01]  /*6a790*/  IADD3 R4, P3, R12, R2.reuse, RZ ;  /* 0x000000020c047210 */ /* 0x080fe20007f7e0ff */
[C---:B------:R-:W-:Y:S01]  /*6a7a0*/  IMAD.SHL.U32 R7, R24.reuse, 0x10, RZ ;  /* 0x0000001018077824 */ /* 0x040fe200078e00ff */
[CC--:B------:R-:W-:Y:S01]  /*6a7b0*/  LEA R6, P4, R24.reuse, R2.reuse, 0x5 ;  /* 0x0000000218067211 */ /* 0x0c0fe200078828ff */
[C---:B------:R-:W-:Y:S01]  /*6a7c0*/  IMAD R9, R24.reuse, 0x11, RZ ;  /* 0x0000001118097824 */ /* 0x040fe200078e02ff */
[-C--:B------:R-:W-:Y:S01]  /*6a7d0*/  LEA.HI.X.SX32 R5, R5, R3.reuse, 0x1, P3 ;  /* 0x0000000305057211 */ /* 0x080fe200018f0eff */
[----:B------:R-:W-:Y:S01]  /*6a7e0*/  IADD3 R8, P3, R15, R2, RZ ;  /* 0x000000020f087210 */ /* 0x000fe20007f7e0ff */
[----:B------:R-:W-:Y:S01]  /*6a7f0*/  LEA.HI.X.SX32 R7, R7, R3, 0x1, P4 ;  /* 0x0000000307077211 */ /* 0x000fe200020f0eff */
[----:B------:R-:W-:-:S02]  /*6a800*/  IMAD R22, R24, 0x24, RZ ;  /* 0x0000002418167824 */ /* 0x000fc400078e02ff */
[----:B------:R2:W-:Y:S01]  /*6a810*/  STG.E.U16 [R4.64], R0 ;  /* 0x0000000004007986 */ /* 0x0005e2000c101504 */
[----:B------:R-:W-:Y:S02]  /*6a820*/  LEA.HI.X.SX32 R9, R9, R3, 0x1, P3 ;  /* 0x0000000309097211 */ /* 0x000fe400018f0eff */
[----:B------:R-:W-:-:S04]  /*6a830*/  IADD3 R10, P5, R22, R2, RZ ;  /* 0x00000002160a7210 */ /* 0x000fc80007fbe0ff */
[----:B------:R-:W-:Y:S02]  /*6a840*/  LEA.HI.X.SX32 R11, R14, R3, 0x1, P5 ;  /* 0x000000030e0b7211 */ /* 0x000fe400028f0eff */
[----:B--2---:R-:W-:Y:S01]  /*6a850*/  PRMT R0, R20, 0x7632, R0 ;  /* 0x0000763214007816 */ /* 0x004fe20000000000 */
[----:B------:R-:W-:Y:S04]  /*6a860*/  STG.E.U16 [R6.64], R20 ;  /* 0x0000001406007986 */ /* 0x000fe8000c101504 */
[----:B------:R0:W-:Y:S02]  /*6a870*/  STG.E.U16 [R8.64], R0 ;  /* 0x0000000008007986 */ /* 0x0001e4000c101504 */
[----:B0-----:R-:W-:-:S05]  /*6a880*/  MOV R9, c[0x0][0x1c8] ;  /* 0x0000720000097a02 */ /* 0x001fca0000000f00 */
[C---:B------:R-:W-:Y:S02]  /*6a890*/  IMAD R14, R9.reuse, 0x26, RZ ;  /* 0x00000026090e7824 */ /* 0x040fe400078e02ff */
[----:B------:R-:W-:Y:S01]  /*6a8a0*/  IMAD R5, R9, 0x13, RZ ;  /* 0x0000001309057824 */ /* 0x000fe200078e02ff */
[----:B-----5:R0:W-:Y:S01]  /*6a8b0*/  STG.E.U16 [R10.64], R21 ;  /* 0x000000150a007986 */ /* 0x0201e2000c101504 */
[----:B------:R-:W-:Y:S01]  /*6a8c0*/  PRMT R0, R21, 0x7632, R0 ;  /* 0x0000763215007816 */ /* 0x000fe20000000000 */
[C---:B------:R-:W-:Y:S01]  /*6a8d0*/  IMAD R20, R9.reuse, 0x28, RZ ;  /* 0x0000002809147824 */ /* 0x040fe200078e02ff */
[----:B------:R-:W-:Y:S01]  /*6a8e0*/  IADD3 R4, P3, R14, R2, RZ ;  /* 0x000000020e047210 */ /* 0x000fe20007f7e0ff */
[----:B------:R-:W-:-:S03]  /*6a8f0*/  IMAD R24, R9, 0x2c, RZ ;  /* 0x0000002c09187824 */ /* 0x000fc600078e02ff */
[-C--:B------:R-:W-:Y:S02]  /*6a900*/  LEA.HI.X.SX32 R5, R5, R3.reuse, 0x1, P3 ;  /* 0x0000000305057211 */ /* 0x080fe400018f0eff */
[-C--:B------:R-:W-:Y:S01]  /*6a910*/  IADD3 R6, P4, R20, R2.reuse, RZ ;  /* 0x0000000214067210 */ /* 0x080fe20007f9e0ff */
[C---:B0-----:R-:W-:Y:S02]  /*6a920*/  IMAD R21, R9.reuse, 0x2a, RZ ;  /* 0x0000002a09157824 */ /* 0x041fe400078e02ff */
[----:B------:R-:W-:Y:S01]  /*6a930*/  IMAD R9, R9, 0x15, RZ ;  /* 0x0000001509097824 */ /* 0x000fe200078e02ff */
[-C--:B------:R-:W-:Y:S02]  /*6a940*/  LEA.HI.X.SX32 R7, R18, R3.reuse, 0x1, P4 ;  /* 0x0000000312077211 */ /* 0x080fe400020f0eff */
[-C--:B------:R-:W-:Y:S01]  /*6a950*/  IADD3 R8, P3, R21, R2.reuse, RZ ;  /* 0x0000000215087210 */ /* 0x080fe20007f7e0ff */
[----:B------:R0:W-:Y:S03]  /*6a960*/  STG.E.U16 [R4.64], R0 ;  /* 0x0000000004007986 */ /* 0x0001e6000c101504 */
[----:B------:R-:W-:Y:S01]  /*6a970*/  LEA.HI.X.SX32 R9, R9, R3, 0x1, P3 ;  /* 0x0000000309097211 */ /* 0x000fe200018f0eff */
[----:B------:R-:W-:Y:S01]  /*6a980*/  STG.E.U16 [R6.64], R26 ;  /* 0x0000001a06007986 */ /* 0x000fe2000c101504 */
[----:B------:R-:W-:-:S02]  /*6a990*/  IADD3 R10, P5, R24, R2, RZ ;  /* 0x00000002180a7210 */ /* 0x000fc40007fbe0ff */
[----:B0-----:R-:W-:-:S05]  /*6a9a0*/  PRMT R0, R26, 0x7632, R0 ;  /* 0x000076321a007816 */ /* 0x001fca0000000000 */
[----:B------:R0:W-:Y:S01]  /*6a9b0*/  STG.E.U16 [R8.64], R0 ;  /* 0x0000000008007986 */ /* 0x0001e2000c101504 */
[----:B------:R-:W-:Y:S02]  /*6a9c0*/  LEA.HI.X.SX32 R11, R13, R3, 0x1, P5 ;  /* 0x000000030d0b7211 */ /* 0x000fe400028f0eff */
[----:B0-----:R-:W-:-:S05]  /*6a9d0*/  MOV R9, c[0x0][0x1c8] ;  /* 0x0000720000097a02 */ /* 0x001fca0000000f00 */
[C---:B------:R-:W-:Y:S02]  /*6a9e0*/  IMAD R13, R9.reuse, 0x2e, RZ ;  /* 0x0000002e090d7824 */ /* 0x040fe400078e02ff */
[C---:B------:R-:W-:Y:S02]  /*6a9f0*/  IMAD R5, R9.reuse, 0x17, RZ ;  /* 0x0000001709057824 */ /* 0x040fe400078e02ff */
[----:B------:R-:W-:Y:S01]  /*6aa00*/  IMAD R18, R9, 0x30, RZ ;  /* 0x0000003009127824 */ /* 0x000fe200078e02ff */
[----:B------:R-:W-:Y:S01]  /*6aa10*/  IADD3 R4, P3, R13, R2, RZ ;  /* 0x000000020d047210 */ /* 0x000fe20007f7e0ff */
[----:B------:R-:W-:-:S03]  /*6aa20*/  IMAD R26, R9, 0x34, RZ ;  /* 0x00000034091a7824 */ /* 0x000fc600078e02ff */
[-C--:B------:R-:W-:Y:S02]  /*6aa30*/  IADD3 R6, P4, R18, R2.reuse, RZ ;  /* 0x0000000212067210 */ /* 0x080fe40007f9e0ff */
[-C--:B------:R-:W-:Y:S02]  /*6aa40*/  LEA.HI.X.SX32 R5, R5, R3.reuse, 0x1, P3 ;  /* 0x0000000305057211 */ /* 0x080fe400018f0eff */
[----:B------:R-:W-:Y:S01]  /*6aa50*/  LEA.HI.X.SX32 R7, R16, R3, 0x1, P4 ;  /* 0x0000000310077211 */ /* 0x000fe200020f0eff */
[----:B---3--:R0:W-:Y:S01]  /*6aa60*/  STG.E.U16 [R10.64], R23 ;  /* 0x000000170a007986 */ /* 0x0081e2000c101504 */
[----:B------:R-:W-:Y:S01]  /*6aa70*/  PRMT R0, R23, 0x7632, R0 ;  /* 0x0000763217007816 */ /* 0x000fe20000000000 */
[C---:B0-----:R-:W-:Y:S02]  /*6aa80*/  IMAD R23, R9.reuse, 0x32, RZ ;  /* 0x0000003209177824 */ /* 0x041fe400078e02ff */
[----:B------:R-:W-:Y:S02]  /*6aa90*/  IMAD R9, R9, 0x19, RZ ;  /* 0x0000001909097824 */ /* 0x000fe400078e02ff */
[----:B------:R0:W-:Y:S01]  /*6aaa0*/  STG.E.U16 [R4.64], R0 ;  /* 0x0000000004007986 */ /* 0x0001e2000c101504 */
[----:B------:R-:W-:-:S04]  /*6aab0*/  IADD3 R8, P3, R23, R2, RZ ;  /* 0x0000000217087210 */ /* 0x000fc80007f7e0ff */
[----:B------:R-:W-:Y:S01]  /*6aac0*/  LEA.HI.X.SX32 R9, R9, R3, 0x1, P3 ;  /* 0x0000000309097211 */ /* 0x000fe200018f0eff */
[----:B----4-:R-:W-:Y:S01]  /*6aad0*/  STG.E.U16 [R6.64], R25 ;  /* 0x0000001906007986 */ /* 0x010fe2000c101504 */
[----:B0-----:R-:W-:-:S05]  /*6aae0*/  PRMT R0, R25, 0x7632, R0 ;  /* 0x0000763219007816 */ /* 0x001fca0000000000 */
[----:B------:R0:W-:Y:S01]  /*6aaf0*/  STG.E.U16 [R8.64], R0 ;  /* 0x0000000008007986 */ /* 0x0001e2000c101504 */
[----:B------:R-:W-:Y:S02]  /*6ab00*/  IADD3 R10, P5, R26, R2, RZ ;  /* 0x000000021a0a7210 */ /* 0x000fe40007fbe0ff */
[----:B0-----:R-:W-:Y:S02]  /*6ab10*/  MOV R9, c[0x0][0x1c8] ;  /* 0x0000720000097a02 */ /* 0x001fe40000000f00 */
[----:B------:R-:W-:-:S03]  /*6ab20*/  LEA.HI.X.SX32 R11, R17, R3, 0x1, P5 ;  /* 0x00000003110b7211 */ /* 0x000fc600028f0eff */
[C---:B------:R-:W-:Y:S02]  /*6ab30*/  IMAD R16, R9.reuse, 0x36, RZ ;  /* 0x0000003609107824 */ /* 0x040fe400078e02ff */
[C---:B------:R-:W-:Y:S02]  /*6ab40*/  IMAD R17, R9.reuse, 0x38, RZ ;  /* 0x0000003809117824 */ /* 0x040fe400078e02ff */
[----:B------:R-:W-:Y:S01]  /*6ab50*/  IMAD R5, R9, 0x1b, RZ ;  /* 0x0000001b09057824 */ /* 0x000fe200078e02ff */
[-C--:B------:R-:W-:Y:S02]  /*6ab60*/  IADD3 R4, P3, R16, R2.reuse, RZ ;  /* 0x0000000210047210 */ /* 0x080fe40007f7e0ff */
[----:B------:R-:W-:Y:S02]  /*6ab70*/  PRMT R0, R27, 0x7632, R0 ;  /* 0x000076321b007816 */ /* 0x000fe40000000000 */
[----:B------:R-:W-:Y:S02]  /*6ab80*/  IADD3 R6, P4, R17, R2, RZ ;  /* 0x0000000211067210 */ /* 0x000fe40007f9e0ff */
[-C--:B------:R-:W-:Y:S01]  /*6ab90*/  LEA.HI.X.SX32 R5, R5, R3.reuse, 0x1, P3 ;  /* 0x0000000305057211 */ /* 0x080fe200018f0eff */
[----:B------:R-:W-:Y:S01]  /*6aba0*/  STG.E.U16 [R10.64], R27 ;  /* 0x0000001b0a007986 */ /* 0x000fe2000c101504 */
[----:B------:R-:W-:-:S02]  /*6abb0*/  LEA.HI.X.SX32 R7, R19, R3, 0x1, P4 ;  /* 0x0000000313077211 */ /* 0x000fc400020f0eff */
[----:B------:R-:W2:Y:S01]  /*6abc0*/  LDL.LU R19, [R1+0x4c] ;  /* 0x00004c0001137983 */ /* 0x000ea20000300800 */
[----:B------:R0:W-:Y:S04]  /*6abd0*/  STG.E.U16 [R4.64], R0 ;  /* 0x0000000004007986 */ /* 0x0001e8000c101504 */
[----:B0-----:R-:W3:Y:S01]  /*6abe0*/  LDL.LU R5, [R1+0x7c] ;  /* 0x00007c0001057983 */ /* 0x001ee20000300800 */
[C---:B------:R-:W-:Y:S02]  /*6abf0*/  IMAD R25, R9.reuse, 0x3a, RZ ;  /* 0x0000003a09197824 */ /* 0x040fe400078e02ff */
[C---:B------:R-:W-:Y:S02]  /*6ac00*/  IMAD R27, R9.reuse, 0x3c, RZ ;  /* 0x0000003c091b7824 */ /* 0x040fe400078e02ff */
[----:B------:R-:W-:Y:S01]  /*6ac10*/  IMAD R9, R9, 0x1d, RZ ;  /* 0x0000001d09097824 */ /* 0x000fe200078e02ff */
[----:B------:R-:W-:-:S04]  /*6ac20*/  IADD3 R8, P3, R25, R2, RZ ;  /* 0x0000000219087210 */ /* 0x000fc80007f7e0ff */
[----:B------:R-:W-:Y:S02]  /*6ac30*/  LEA.HI.X.SX32 R9, R9, R3, 0x1, P3 ;  /* 0x0000000309097211 */ /* 0x000fe400018f0eff */
[----:B------:R-:W-:-:S04]  /*6ac40*/  IADD3 R10, P5, R27, R2, RZ ;  /* 0x000000021b0a7210 */ /* 0x000fc80007fbe0ff */
[----:B------:R-:W-:Y:S02]  /*6ac50*/  LEA.HI.X.SX32 R11, R12, R3, 0x1, P5 ;  /* 0x000000030c0b7211 */ /* 0x000fe400028f0eff */
[----:B---3--:R-:W-:Y:S01]  /*6ac60*/  PRMT R0, R5, 0x7632, R0 ;  /* 0x0000763205007816 */ /* 0x008fe20000000000 */
[----:B------:R-:W-:Y:S04]  /*6ac70*/  STG.E.U16 [R6.64], R5 ;  /* 0x0000000506007986 */ /* 0x000fe8000c101504 */
[----:B------:R0:W-:Y:S01]  /*6ac80*/  STG.E.U16 [R8.64], R0 ;  /* 0x0000000008007986 */ /* 0x0001e2000c101504 */
[----:B--2---:R1:W-:Y:S02]  /*6ac90*/  STG.E.U16 [R10.64], R19 ;  /* 0x000000130a007986 */ /* 0x0043e4000c101504 */
[----:B0-----:R-:W-:-:S04]  /*6aca0*/  IMAD.MOV.U32 R9, RZ, RZ, c[0x0][0x1c8] ;  /* 0x00007200ff097624 */ /* 0x001fc800078e00ff */
[C---:B------:R-:W-:Y:S02]  /*6acb0*/  IMAD R12, R9.reuse, 0x3e, RZ ;  /* 0x0000003e090c7824 */ /* 0x040fe400078e02ff */
[----:B------:R-:W-:Y:S01]  /*6acc0*/  IMAD R5, R9, 0x1f, RZ ;  /* 0x0000001f09057824 */ /* 0x000fe200078e02ff */
[----:B------:R-:W-:Y:S01]  /*6acd0*/  PRMT R0, R19, 0x7632, R0 ;  /* 0x0000763213007816 */ /* 0x000fe20000000000 */
[C---:B-1----:R-:W-:Y:S01]  /*6ace0*/  IMAD R19, R9.reuse, 0x42, RZ ;  /* 0x0000004209137824 */ /* 0x042fe200078e02ff */
[-C--:B------:R-:W-:Y:S02]  /*6acf0*/  IADD3 R4, P3, R12, R2.reuse, RZ ;  /* 0x000000020c047210 */ /* 0x080fe40007f7e0ff */
[C---:B------:R-:W-:Y:S01]  /*6ad00*/  SHF.L.U32 R7, R9.reuse, 0x5, RZ ;  /* 0x0000000509077819 */ /* 0x040fe200000006ff */
[C---:B------:R-:W-:Y:S01]  /*6ad10*/  IMAD R11, R9.reuse, 0x44, RZ ;  /* 0x00000044090b7824 */ /* 0x040fe200078e02ff */
[-C--:B------:R-:W-:Y:S02]  /*6ad20*/  LEA R6, P4, R9, R2.reuse, 0x6 ;  /* 0x0000000209067211 */ /* 0x080fe400078830ff */
[----:B------:R-:W-:Y:S01]  /*6ad30*/  LEA.HI.X.SX32 R5, R5, R3, 0x1, P3 ;  /* 0x0000000305057211 */ /* 0x000fe200018f0eff */
[----:B------:R-:W-:Y:S01]  /*6ad40*/  IMAD R9, R9, 0x21, RZ ;  /* 0x0000002109097824 */ /* 0x000fe200078e02ff */
[----:B------:R-:W-:-:S02]  /*6ad50*/  IADD3 R8, P3, R19, R2, RZ ;  /* 0x0000000213087210 */ /* 0x000fc40007f7e0ff */
[-C--:B------:R-:W-:Y:S01]  /*6ad60*/  LEA.HI.X.SX32 R7, R7, R3.reuse, 0x1, P4 ;  /* 0x0000000307077211 */ /* 0x080fe200020f0eff */
[----:B------:R0:W-:Y:S01]  /*6ad70*/  STG.E.U16 [R4.64], R0 ;  /* 0x0000000004007986 */ /* 0x0001e2000c101504 */
[----:B------:R-:W-:-:S03]  /*6ad80*/  LEA.HI.X.SX32 R9, R9, R3, 0x1, P3 ;  /* 0x0000000309097211 */ /* 0x000fc600018f0eff */
[----:B------:R-:W-:Y:S01]  /*6ad90*/  STG.E.U16 [R6.64], R29 ;  /* 0x0000001d06007986 */ /* 0x000fe2000c101504 */
[----:B------:R-:W-:Y:S02]  /*6ada0*/  IADD3 R10, P5, R11, R2, RZ ;  /* 0x000000020b0a7210 */ /* 0x000fe40007fbe0ff */
[----:B0-----:R-:W-:Y:S02]  /*6adb0*/  PRMT R0, R29, 0x7632, R0 ;  /* 0x000076321d007816 */ /* 0x001fe40000000000 */
[----:B------:R-:W-:-:S03]  /*6adc0*/  LEA.HI.X.SX32 R11, R15, R3, 0x1, P5 ;  /* 0x000000030f0b7211 */ /* 0x000fc600028f0eff */
[----:B------:R0:W-:Y:S02]  /*6add0*/  STG.E.U16 [R8.64], R0 ;  /* 0x0000000008007986 */ /* 0x0001e4000c101504 */
[----:B------:R1:W-:Y:S01]  /*6ade0*/  STG.E.U16 [R10.64], R28 ;  /* 0x0000001c0a007986 */ /* 0x0003e2000c101504 */
[----:B0-----:R-:W-:Y:S02]  /*6adf0*/  MOV R9, c[0x0][0x1c8] ;  /* 0x0000720000097a02 */ /* 0x001fe40000000f00 */
[----:B------:R-:W-:-:S03]  /*6ae00*/  PRMT R0, R28, 0x7632, R0 ;  /* 0x000076321c007816 */ /* 0x000fc60000000000 */
[C---:B------:R-:W-:Y:S02]  /*6ae10*/  IMAD R15, R9.reuse, 0x46, RZ ;  /* 0x00000046090f7824 */ /* 0x040fe400078e02ff */
[C---:B-1----:R-:W-:Y:S02]  /*6ae20*/  IMAD R28, R9.reuse, 0x48, RZ ;  /* 0x00000048091c7824 */ /* 0x042fe400078e02ff */
[----:B------:R-:W-:Y:S01]  /*6ae30*/  IMAD R5, R9, 0x23, RZ ;  /* 0x0000002309057824 */ /* 0x000fe200078e02ff */
[-C--:B------:R-:W-:Y:S02]  /*6ae40*/  IADD3 R4, P3, R15, R2.reuse, RZ ;  /* 0x000000020f047210 */ /* 0x080fe40007f7e0ff */
[----:B------:R-:W-:Y:S02]  /*6ae50*/  IADD3 R6, P4, R28, R2, RZ ;  /* 0x000000021c067210 */ /* 0x000fe40007f9e0ff */
[-C--:B------:R-:W-:Y:S02]  /*6ae60*/  LEA.HI.X.SX32 R5, R5, R3.reuse, 0x1, P3 ;  /* 0x0000000305057211 */ /* 0x080fe400018f0eff */
[----:B------:R-:W-:-:S02]  /*6ae70*/  LEA.HI.X.SX32 R7, R22, R3, 0x1, P4 ;  /* 0x0000000316077211 */ /* 0x000fc400020f0eff */
[----:B------:R-:W2:Y:S04]  /*6ae80*/  LDL.LU R22, [R1+0x80] ;  /* 0x0000800001167983 */ /* 0x000ea80000300800 */
[----:B------:R0:W-:Y:S04]  /*6ae90*/  STG.E.U16 [R4.64], R0 ;  /* 0x0000000004007986 */ /* 0x0001e8000c101504 */
[----:B0-----:R-:W3:Y:S01]  /*6aea0*/  LDL.LU R5, [R1+0xb0] ;  /* 0x0000b00001057983 */ /* 0x001ee20000300800 */
[C---:B------:R-:W-:Y:S02]  /*6aeb0*/  IMAD R29, R9.reuse, 0x4a, RZ ;  /* 0x0000004a091d7824 */ /* 0x040fe400078e02ff */
[----:B------:R-:W-:-:S02]  /*6aec0*/  IMAD R10, R9, 0x4c, RZ ;  /* 0x0000004c090a7824 */ /* 0x000fc400078e02ff */
[----:B------:R-:W-:Y:S01]  /*6aed0*/  IMAD R9, R9, 0x25, RZ ;  /* 0x0000002509097824 */ /* 0x000fe200078e02ff */
[-C--:B------:R-:W-:Y:S02]  /*6aee0*/  IADD3 R8, P3, R29, R2.reuse, RZ ;  /* 0x000000021d087210 */ /* 0x080fe40007f7e0ff */
[----:B------:R-:W-:Y:S02]  /*6aef0*/  IADD3 R10, P5, R10, R2, RZ ;  /* 0x000000020a0a7210 */ /* 0x000fe40007fbe0ff */
[-C--:B------:R-:W-:Y:S02]  /*6af00*/  LEA.HI.X.SX32 R9, R9, R3.reuse, 0x1, P3 ;  /* 0x0000000309097211 */ /* 0x080fe400018f0eff */
[----:B------:R-:W-:Y:S02]  /*6af10*/  LEA.HI.X.SX32 R11, R14, R3, 0x1, P5 ;  /* 0x000000030e0b7211 */ /* 0x000fe400028f0eff */
[----:B---3--:R-:W-:Y:S01]  /*6af20*/  PRMT R0, R5, 0x7632, R0 ;  /* 0x0000763205007816 */ /* 0x008fe20000000000 */
[----:B------:R-:W-:Y:S04]  /*6af30*/  STG.E.U16 [R6.64], R5 ;  /* 0x0000000506007986 */ /* 0x000fe8000c101504 */
[----:B------:R0:W-:Y:S01]  /*6af40*/  STG.E.U16 [R8.64], R0 ;  /* 0x0000000008007986 */ /* 0x0001e2000c101504 */
[----:B--2---:R1:W-:Y:S01]  /*6af50*/  STG.E.U16 [R10.64], R22 ;  /* 0x000000160a007986 */ /* 0x0043e2000c101504 */
[----:B0-----:R-:W-:-:S02]  /*6af60*/  MOV R9, c[0x0][0x1c8] ;  /* 0x0000720000097a02 */ /* 0x001fc40000000f00 */
[----:B------:R-:W-:-:S03]  /*6af70*/  PRMT R0, R22, 0x7632, R0 ;  /* 0x0000763216007816 */ /* 0x000fc60000000000 */
[C---:B-1----:R-:W-:Y:S02]  /*6af80*/  IMAD R22, R9.reuse, 0x50, RZ ;  /* 0x0000005009167824 */ /* 0x042fe400078e02ff */
[----:B------:R-:W-:-:S03]  /*6af90*/  IMAD R14, R9, 0x4e, RZ ;  /* 0x0000004e090e7824 */ /* 0x000fc600078e02ff */
[----:B------:R-:W-:Y:S01]  /*6afa0*/  IADD3 R6, P4, R22, R2, RZ ;  /* 0x0000000216067210 */ /* 0x000fe20007f9e0ff */
[----:B------:R-:W-:-:S03]  /*6afb0*/  IMAD R5, R9, 0x27, RZ ;  /* 0x0000002709057824 */ /* 0x000fc600078e02ff */
[----:B------:R-:W-:Y:S02]  /*6afc0*/  LEA.HI.X.SX32 R7, R20, R3, 0x1, P4 ;  /* 0x0000000314077211 */ /* 0x000fe400020f0eff */
[----:B------:R-:W2:Y:S01]  /*6afd0*/  LDL.LU R20, [R1+0xa4] ;  /* 0x0000a40001147983 */ /* 0x000ea20000300800 */
[----:B------:R-:W-:-:S04]  /*6afe0*/  IADD3 R4, P3, R14, R2, RZ ;  /* 0x000000020e047210 */ /* 0x000fc80007f7e0ff */
[----:B------:R-:W-:-:S05]  /*6aff0*/  LEA.HI.X.SX32 R5, R5, R3, 0x1, P3 ;  /* 0x0000000305057211 */ /* 0x000fca00018f0eff */
        /* <DEDUP_REMOVED lines=9> */
[----:B--2---:R-:W-:Y:S01]  /*6b090*/  PRMT R0, R20, 0x7632, R0 ;  /* 0x0000763214007816 */ /* 0x004fe20000000000 */
[----:B------:R-:W-:Y:S04]  /*6b0a0*/  STG.E.U16 [R6.64], R20 ;  /* 0x0000001406007986 */ /* 0x000fe8000c101504 */
[----:B------:R0:W-:Y:S02]  /*6b0b0*/  STG.E.U16 [R8.64], R0 ;  /* 0x0000000008007986 */ /* 0x0001e4000c101504 */
[----:B0-----:R-:W-:-:S04]  /*6b0c0*/  IMAD.MOV.U32 R9, RZ, RZ, c[0x0][0x1c8] ;  /* 0x00007200ff097624 */ /* 0x001fc800078e00ff */
[----:B------:R-:W-:Y:S01]  /*6b0d0*/  IMAD R20, R9, 0x56, RZ ;  /* 0x0000005609147824 */ /* 0x000fe200078e02ff */
[----:B---3--:R0:W-:Y:S01]  /*6b0e0*/  STG.E.U16 [R10.64], R5 ;  /* 0x000000050a007986 */ /* 0x0081e2000c101504 */
[----:B------:R-:W-:Y:S01]  /*6b0f0*/  PRMT R0, R5, 0x7632, R0 ;  /* 0x0000763205007816 */ /* 0x000fe20000000000 */
[----:B------:R-:W-:Y:S02]  /*6b100*/  IMAD R21, R9, 0x58, RZ ;  /* 0x0000005809157824 */ /* 0x000fe400078e02ff */
[----:B------:R-:W-:-:S03]  /*6b110*/  IADD3 R4, P3, R20, R2, RZ ;  /* 0x0000000214047210 */ /* 0x000fc60007f7e0ff */
[----:B------:R-:W-:Y:S01]  /*6b120*/  IADD3 R6, P4, R21, R2, RZ ;  /* 0x0000000215067210 */ /* 0x000fe20007f9e0ff */
[----:B0-----:R-:W-:-:S03]  /*6b130*/  IMAD R5, R9, 0x2b, RZ ;  /* 0x0000002b09057824 */ /* 0x001fc600078e02ff */
[-C--:B------:R-:W-:Y:S02]  /*6b140*/  LEA.HI.X.SX32 R7, R24, R3.reuse, 0x1, P4 ;  /* 0x0000000318077211 */ /* 0x080fe400020f0eff */
[----:B------:R-:W2:Y:S01]  /*6b150*/  LDL.LU R24, [R1+0x84] ;  /* 0x0000840001187983 */ /* 0x000ea20000300800 */
[----:B------:R-:W-:-:S05]  /*6b160*/  LEA.HI.X.SX32 R5, R5, R3, 0x1, P3 ;  /* 0x0000000305057211 */ /* 0x000fca00018f0eff */
[----:B------:R0:W-:Y:S04]  /*6b170*/  STG.E.U16 [R4.64], R0 ;  /* 0x0000000004007986 */ /* 0x0001e8000c101504 */
[----:B0-----:R-:W3:Y:S01]  /*6b180*/  LDL.LU R5, [R1+0xb4] ;  /* 0x0000b40001057983 */ /* 0x001ee20000300800 */
[C---:B------:R-:W-:Y:S02]  /*6b190*/  IMAD R8, R9.reuse, 0x5a, RZ ;  /* 0x0000005a09087824 */ /* 0x040fe400078e02ff */
[C---:B------:R-:W-:Y:S02]  /*6b1a0*/  IMAD R10, R9.reuse, 0x5c, RZ ;  /* 0x0000005c090a7824 */ /* 0x040fe400078e02ff */
[----:B------:R-:W-:Y:S01]  /*6b1b0*/  IMAD R9, R9, 0x2d, RZ ;  /* 0x0000002d09097824 */ /* 0x000fe200078e02ff */
[----:B------:R-:W-:-:S02]  /*6b1c0*/  IADD3 R8, P3, R8, R2, RZ ;  /* 0x0000000208087210 */ /* 0x000fc40007f7e0ff */
        /* <DEDUP_REMOVED lines=11> */
[----:B------:R-:W-:-:S04]  /*6b280*/  IADD3 R6, P4, R24, R2, RZ ;  /* 0x0000000218067210 */ /* 0x000fc80007f9e0ff */
[----:B------:R-:W-:Y:S02]  /*6b290*/  LEA.HI.X.SX32 R7, R18, R3, 0x1, P4 ;  /* 0x0000000312077211 */ /* 0x000fe400020f0eff */
[----:B------:R-:W2:Y:S01]  /*6b2a0*/  LDL.LU R18, [R1+0xa8] ;  /* 0x0000a80001127983 */ /* 0x000ea20000300800 */
[----:B------:R-:W-:Y:S01]  /*6b2b0*/  IMAD R5, R9, 0x2f, RZ ;  /* 0x0000002f09057824 */ /* 0x000fe200078e02ff */
        /* <DEDUP_REMOVED lines=14> */
[----:B0-----:R-:W-:-:S05]  /*6b3a0*/  MOV R9, c[0x0][0x1c8] ;  /* 0x0000720000097a02 */ /* 0x001fca0000000f00 */
        /* <DEDUP_REMOVED lines=47> */
[----:B---3--:R-:W-:Y:S01]  /*6b6a0*/  PRMT R0, R5, 0x7632, R0 ;  /* 0x0000763205007816 */ /* 0x008fe20000000000 */
[----:B------:R0:W-:Y:S01]  /*6b6b0*/  STG.E.U16 [R10.64], R5 ;  /* 0x000000050a007986 */ /* 0x0001e2000c101504 */
        /* <DEDUP_REMOVED lines=18> */
[----:B------:R0:W-:Y:S02]  /*6b7e0*/  STG.E.U16 [R8.64], R0 ;  /* 0x0000000008007986 */ /* 0x0001e4000c101504 */
[----:B0-----:R-:W-:-:S05]  /*6b7f0*/  MOV R9, c[0x0][0x1c8] ;  /* 0x0000720000097a02 */ /* 0x001fca0000000f00 */
[C---:B------:R-:W-:Y:S02]  /*6b800*/  IMAD R12, R9.reuse, 0x7e, RZ ;  /* 0x0000007e090c7824 */ /* 0x040fe400078e02ff */
[----:B------:R-:W-:-:S03]  /*6b810*/  IMAD R5, R9, 0x3f, RZ ;  /* 0x0000003f09057824 */ /* 0x000fc600078e02ff */
[-C--:B------:R-:W-:Y:S02]  /*6b820*/  IADD3 R4, P3, R12, R2.reuse, RZ ;  /* 0x000000020c047210 */ /* 0x080fe40007f7e0ff */
[----:B--2---:R-:W-:Y:S02]  /*6b830*/  PRMT R0, R27, 0x7632, R0 ;  /* 0x000076321b007816 */ /* 0x004fe40000000000 */
[----:B------:R-:W-:Y:S01]  /*6b840*/  LEA.HI.X.SX32 R5, R5, R3, 0x1, P3 ;  /* 0x0000000305057211 */ /* 0x000fe200018f0eff */
[----:B------:R-:W-:Y:S04]  /*6b850*/  STG.E.U16 [R10.64], R27 ;  /* 0x0000001b0a007986 */ /* 0x000fe8000c101504 */
[----:B------:R0:W-:Y:S04]  /*6b860*/  STG.E.U16 [R4.64], R0 ;  /* 0x0000000004007986 */ /* 0x0001e8000c101504 */
[----:B0-----:R-:W2:Y:S01]  /*6b870*/  LDL.LU R4, [R1+0xd0] ;  /* 0x0000d00001047983 */ /* 0x001ea20000300800 */
[----:B------:R-:W3:Y:S02]  /*6b880*/  LDL.LU R5, [R1+0xc0] ;  /* 0x0000c00001057983 */ /* 0x000ee40000300800 */
[C---:B------:R-:W-:Y:S01]  /*6b890*/  IMAD R27, R9.reuse, 0x82, RZ ;  /* 0x00000082091b7824 */ /* 0x040fe200078e02ff */
[C---:B------:R-:W-:Y:S01]  /*6b8a0*/  SHF.L.U32 R7, R9.reuse, 0x6, RZ ;  /* 0x0000000609077819 */ /* 0x040fe200000006ff */
[C---:B------:R-:W-:Y:S01]  /*6b8b0*/  IMAD R11, R9.reuse, 0x84, RZ ;  /* 0x00000084090b7824 */ /* 0x040fe200078e02ff */
[CC--:B------:R-:W-:Y:S01]  /*6b8c0*/  LEA R6, P4, R9.reuse, R2.reuse, 0x7 ;  /* 0x0000000209067211 */ /* 0x0c0fe200078838ff */
[----:B------:R-:W-:Y:S01]  /*6b8d0*/  IMAD R9, R9, 0x41, RZ ;  /* 0x0000004109097824 */ /* 0x000fe200078e02ff */
[----:B------:R-:W-:-:S02]  /*6b8e0*/  IADD3 R8, P3, R27, R2, RZ ;  /* 0x000000021b087210 */ /* 0x000fc40007f7e0ff */
[-C--:B------:R-:W-:Y:S02]  /*6b8f0*/  LEA.HI.X.SX32 R7, R7, R3.reuse, 0x1, P4 ;  /* 0x0000000307077211 */ /* 0x080fe400020f0eff */
[----:B------:R-:W-:Y:S02]  /*6b900*/  LEA.HI.X.SX32 R9, R9, R3, 0x1, P3 ;  /* 0x0000000309097211 */ /* 0x000fe400018f0eff */
[----:B------:R-:W-:-:S04]  /*6b910*/  IADD3 R10, P5, R11, R2, RZ ;  /* 0x000000020b0a7210 */ /* 0x000fc80007fbe0ff */
[----:B------:R-:W-:Y:S02]  /*6b920*/  LEA.HI.X.SX32 R11, R19, R3, 0x1, P5 ;  /* 0x00000003130b7211 */ /* 0x000fe400028f0eff */
[----:B--2---:R-:W-:Y:S01]  /*6b930*/  PRMT R0, R4, 0x7632, R0 ;  /* 0x0000763204007816 */ /* 0x004fe20000000000 */
[----:B------:R-:W-:Y:S04]  /*6b940*/  STG.E.U16 [R6.64], R4 ;  /* 0x0000000406007986 */ /* 0x000fe8000c101504 */
[----:B------:R0:W-:Y:S01]  /*6b950*/  STG.E.U16 [R8.64], R0 ;  /* 0x0000000008007986 */ /* 0x0001e2000c101504 */
[----:B---3--:R1:W-:Y:S01]  /*6b960*/  STG.E.U16 [R10.64], R5 ;  /* 0x000000050a007986 */ /* 0x0083e2000c101504 */
[----:B0-----:R-:W-:Y:S02]  /*6b970*/  MOV R9, c[0x0][0x1c8] ;  /* 0x0000720000097a02 */ /* 0x001fe40000000f00 */
[----:B------:R-:W-:-:S03]  /*6b980*/  PRMT R0, R5, 0x7632, R0 ;  /* 0x0000763205007816 */ /* 0x000fc60000000000 */
[C---:B------:R-:W-:Y:S02]  /*6b990*/  IMAD R19, R9.reuse, 0x86, RZ ;  /* 0x0000008609137824 */ /* 0x040fe400078e02ff */
[----:B-1----:R-:W-:-:S03]  /*6b9a0*/  IMAD R5, R9, 0x43, RZ ;  /* 0x0000004309057824 */ /* 0x002fc600078e02ff */
[----:B------:R-:W-:-:S04]  /*6b9b0*/  IADD3 R4, P3, R19, R2, RZ ;  /* 0x0000000213047210 */ /* 0x000fc80007f7e0ff */
[----:B------:R-:W-:-:S05]  /*6b9c0*/  LEA.HI.X.SX32 R5, R5, R3, 0x1, P3 ;  /* 0x0000000305057211 */ /* 0x000fca00018f0eff */
[----:B------:R0:W-:Y:S04]  /*6b9d0*/  STG.E.U16 [R4.64], R0 ;  /* 0x0000000004007986 */ /* 0x0001e8000c101504 */
[----:B0-----:R-:W2:Y:S01]  /*6b9e0*/  LDL.LU R4, [R1+0xf0] ;  /* 0x0000f00001047983 */ /* 0x001ea20000300800 */
[----:B------:R-:W3:Y:S02]  /*6b9f0*/  LDL.LU R5, [R1+0xe0] ;  /* 0x0000e00001057983 */ /* 0x000ee40000300800 */
[C---:B------:R-:W-:Y:S02]  /*6ba00*/  IMAD R6, R9.reuse, 0x88, RZ ;  /* 0x0000008809067824 */ /* 0x040fe400078e02ff */
[C---:B------:R-:W-:Y:S02]  /*6ba10*/  IMAD R8, R9.reuse, 0x8a, RZ ;  /* 0x0000008a09087824 */ /* 0x040fe400078e02ff */
[----:B------:R-:W-:-:S02]  /*6ba20*/  IMAD R10, R9, 0x8c, RZ ;  /* 0x0000008c090a7824 */ /* 0x000fc400078e02ff */
[C---:B------:R-:W-:Y:S02]  /*6ba30*/  IMAD R7, R9.reuse, 0x44, RZ ;  /* 0x0000004409077824 */ /* 0x040fe400078e02ff */
[----:B------:R-:W-:Y:S01]  /*6ba40*/  IMAD R9, R9, 0x45, RZ ;  /* 0x0000004509097824 */ /* 0x000fe200078e02ff */
[-C--:B------:R-:W-:Y:S02]  /*6ba50*/  IADD3 R6, P4, R6, R2.reuse, RZ ;  /* 0x0000000206067210 */ /* 0x080fe40007f9e0ff */
[-C--:B------:R-:W-:Y:S02]  /*6ba60*/  IADD3 R8, P3, R8, R2.reuse, RZ ;  /* 0x0000000208087210 */ /* 0x080fe40007f7e0ff */
[-C--:B------:R-:W-:Y:S02]  /*6ba70*/  LEA.HI.X.SX32 R7, R7, R3.reuse, 0x1, P4 ;  /* 0x0000000307077211 */ /* 0x080fe400020f0eff */
[----:B------:R-:W-:Y:S02]  /*6ba80*/  LEA.HI.X.SX32 R9, R9, R3, 0x1, P3 ;  /* 0x0000000309097211 */ /* 0x000fe400018f0eff */
[----:B------:R-:W-:-:S04]  /*6ba90*/  IADD3 R10, P5, R10, R2, RZ ;  /* 0x000000020a0a7210 */ /* 0x000fc80007fbe0ff */
[----:B------:R-:W-:Y:S02]  /*6baa0*/  LEA.HI.X.SX32 R11, R15, R3, 0x1, P5 ;  /* 0x000000030f0b7211 */ /* 0x000fe400028f0eff */
[----:B--2---:R-:W-:Y:S01]  /*6bab0*/  PRMT R0, R4, 0x7632, R0 ;  /* 0x0000763204007816 */ /* 0x004fe20000000000 */
[----:B------:R-:W-:Y:S04]  /*6bac0*/  STG.E.U16 [R6.64], R4 ;  /* 0x0000000406007986 */ /* 0x000fe8000c101504 */
[----:B------:R0:W-:Y:S02]  /*6bad0*/  STG.E.U16 [R8.64], R0 ;  /* 0x0000000008007986 */ /* 0x0001e4000c101504 */
[----:B0-----:R-:W-:-:S04]  /*6bae0*/  IMAD.MOV.U32 R9, RZ, RZ, c[0x0][0x1c8] ;  /* 0x00007200ff097624 */ /* 0x001fc800078e00ff */
[C---:B------:R-:W-:Y:S02]  /*6baf0*/  IMAD R6, R9.reuse, 0x90, RZ ;  /* 0x0000009009067824 */ /* 0x040fe400078e02ff */
[----:B------:R-:W-:-:S03]  /*6bb00*/  IMAD R15, R9, 0x8e, RZ ;  /* 0x0000008e090f7824 */ /* 0x000fc600078e02ff */
[-C--:B------:R-:W-:Y:S01]  /*6bb10*/  IADD3 R6, P4, R6, R2.reuse, RZ ;  /* 0x0000000206067210 */ /* 0x080fe20007f9e0ff */
[----:B---3--:R0:W-:Y:S03]  /*6bb20*/  STG.E.U16 [R10.64], R5 ;  /* 0x000000050a007986 */ /* 0x0081e6000c101504 */
[----:B------:R-:W-:Y:S02]  /*6bb30*/  LEA.HI.X.SX32 R7, R28, R3, 0x1, P4 ;  /* 0x000000031c077211 */ /* 0x000fe400020f0eff */
[----:B------:R-:W2:Y:S01]  /*6bb40*/  LDL.LU R28, [R1+0xd4] ;  /* 0x0000d400011c7983 */ /* 0x000ea20000300800 */
[----:B------:R-:W-:Y:S02]  /*6bb50*/  PRMT R0, R5, 0x7632, R0 ;  /* 0x0000763205007816 */ /* 0x000fe40000000000 */
[----:B------:R-:W-:Y:S01]  /*6bb60*/  IADD3 R4, P3, R15, R2, RZ ;  /* 0x000000020f047210 */ /* 0x000fe20007f7e0ff */
[----:B0-----:R-:W-:-:S05]  /*6bb70*/  IMAD R5, R9, 0x47, RZ ;  /* 0x0000004709057824 */ /* 0x001fca00078e02ff */
        /* <DEDUP_REMOVED lines=14> */
[----:B------:R-:W-:-:S05]  /*6bc60*/  IMAD R28, R9, 0x96, RZ ;  /* 0x00000096091c7824 */ /* 0x000fca00078e02ff */
[----:B------:R-:W-:Y:S01]  /*6bc70*/  IADD3 R4, P3, R28, R2, RZ ;  /* 0x000000021c047210 */ /* 0x000fe20007f7e0ff */
[----:B---3--:R0:W-:Y:S01]  /*6bc80*/  STG.E.U16 [R10.64], R5 ;  /* 0x000000050a007986 */ /* 0x0081e2000c101504 */
[----:B------:R-:W-:Y:S01]  /*6bc90*/  PRMT R0, R5, 0x7632, R0 ;  /* 0x0000763205007816 */ /* 0x000fe20000000000 */
[----:B0-----:R-:W-:-:S05]  /*6bca0*/  IMAD R5, R9, 0x4b, RZ ;  /* 0x0000004b09057824 */ /* 0x001fca00078e02ff */
[----:B------:R-:W-:-:S05]  /*6bcb0*/  LEA.HI.X.SX32 R5, R5, R3, 0x1, P3 ;  /* 0x0000000305057211 */ /* 0x000fca00018f0eff */
[----:B------:R0:W-:Y:S04]  /*6bcc0*/  STG.E.U16 [R4.64], R0 ;  /* 0x0000000004007986 */ /* 0x0001e8000c101504 */
[----:B0-----:R-:W2:Y:S01]  /*6bcd0*/  LDL.LU R4, [R1+0xf4] ;  /* 0x0000f40001047983 */ /* 0x001ea20000300800 */
[----:B------:R-:W3:Y:S02]  /*6bce0*/  LDL.LU R5, [R1+0xe4] ;  /* 0x0000e40001057983 */ /* 0x000ee40000300800 */
[C---:B------:R-:W-:Y:S02]  /*6bcf0*/  IMAD R29, R9.reuse, 0x98, RZ ;  /* 0x00000098091d7824 */ /* 0x040fe400078e02ff */
[C---:B------:R-:W-:Y:S02]  /*6bd00*/  IMAD R10, R9.reuse, 0x9c, RZ ;  /* 0x0000009c090a7824 */ /* 0x040fe400078e02ff */
[----:B------:R-:W-:-:S02]  /*6bd10*/  IMAD R8, R9, 0x9a, RZ ;  /* 0x0000009a09087824 */ /* 0x000fc400078e02ff */
[----:B------:R-:W-:Y:S01]  /*6bd20*/  IMAD R7, R9, 0x4c, RZ ;  /* 0x0000004c09077824 */ /* 0x000fe200078e02ff */
[-C--:B------:R-:W-:Y:S02]  /*6bd30*/  IADD3 R6, P4, R29, R2.reuse, RZ ;  /* 0x000000021d067210 */ /* 0x080fe40007f9e0ff */
[-C--:B------:R-:W-:Y:S01]  /*6bd40*/  IADD3 R10, P5, R10, R2.reuse, RZ ;  /* 0x000000020a0a7210 */ /* 0x080fe20007fbe0ff */
[----:B------:R-:W-:Y:S01]  /*6bd50*/  IMAD R9, R9, 0x4d, RZ ;  /* 0x0000004d09097824 */ /* 0x000fe200078e02ff */
[----:B------:R-:W-:Y:S02]  /*6bd60*/  IADD3 R8, P3, R8, R2, RZ ;  /* 0x0000000208087210 */ /* 0x000fe40007f7e0ff */
[-C--:B------:R-:W-:Y:S02]  /*6bd70*/  LEA.HI.X.SX32 R7, R7, R3.reuse, 0x1, P4 ;  /* 0x0000000307077211 */ /* 0x080fe400020f0eff */
[-C--:B------:R-:W-:Y:S01]  /*6bd80*/  LEA.HI.X.SX32 R11, R14, R3.reuse, 0x1, P5 ;  /* 0x000000030e0b7211 */ /* 0x080fe200028f0eff */
[----:B------:R-:W-:Y:S01]  /*6bd90*/  MOV R14, c[0x0][0x1c8] ;  /* 0x00007200000e7a02 */ /* 0x000fe20000000f00 */
[----:B------:R-:W-:-:S02]  /*6bda0*/  LEA.HI.X.SX32 R9, R9, R3, 0x1, P3 ;  /* 0x0000000309097211 */ /* 0x000fc400018f0eff */
[----:B--2---:R-:W-:Y:S01]  /*6bdb0*/  PRMT R0, R4, 0x7632, R0 ;  /* 0x0000763204007816 */ /* 0x004fe20000000000 */
[----:B------:R0:W-:Y:S04]  /*6bdc0*/  STG.E.U16 [R6.64], R4 ;  /* 0x0000000406007986 */ /* 0x0001e8000c101504 */
[----:B------:R1:W-:Y:S01]  /*6bdd0*/  STG.E.U16 [R8.64], R0 ;  /* 0x0000000008007986 */ /* 0x0003e2000c101504 */
[----:B---3--:R2:W-:Y:S02]  /*6bde0*/  STG.E.U16 [R10.64], R5 ;  /* 0x000000050a007986 */ /* 0x0085e4000c101504 */
[C---:B0-----:R-:W-:Y:S02]  /*6bdf0*/  IMAD R4, R14.reuse, 0x9e, RZ ;  /* 0x0000009e0e047824 */ /* 0x041fe400078e02ff */
[C---:B------:R-:W-:Y:S01]  /*6be00*/  IMAD R6, R14.reuse, 0xa0, RZ ;  /* 0x000000a00e067824 */ /* 0x040fe200078e02ff */
[----:B-1----:R-:W-:Y:S01]  /*6be10*/  PRMT R0, R5, 0x7632, R0 ;  /* 0x0000763205007816 */ /* 0x002fe20000000000 */
[----:B--2---:R-:W-:Y:S01]  /*6be20*/  IMAD R5, R14, 0x4f, RZ ;  /* 0x0000004f0e057824 */ /* 0x004fe200078e02ff */
[----:B------:R-:W-:-:S02]  /*6be30*/  IADD3 R4, P3, R4, R2, RZ ;  /* 0x0000000204047210 */ /* 0x000fc40007f7e0ff */
[----:B------:R-:W-:Y:S02]  /*6be40*/  IADD3 R6, P4, R6, R2, RZ ;  /* 0x0000000206067210 */ /* 0x000fe40007f9e0ff */
[-C--:B------:R-:W-:Y:S02]  /*6be50*/  LEA.HI.X.SX32 R5, R5, R3.reuse, 0x1, P3 ;  /* 0x0000000305057211 */ /* 0x080fe400018f0eff */
[----:B------:R-:W-:Y:S02]  /*6be60*/  LEA.HI.X.SX32 R7, R22, R3, 0x1, P4 ;  /* 0x0000000316077211 */ /* 0x000fe400020f0eff */
[----:B------:R-:W2:Y:S04]  /*6be70*/  LDL.LU R22, [R1+0xe8] ;  /* 0x0000e80001167983 */ /* 0x000ea80000300800 */
[----:B------:R0:W-:Y:S04]  /*6be80*/  STG.E.U16 [R4.64], R0 ;  /* 0x0000000004007986 */ /* 0x0001e8000c101504 */
[----:B0-----:R-:W3:Y:S01]  /*6be90*/  LDL.LU R4, [R1+0xd8] ;  /* 0x0000d80001047983 */ /* 0x001ee20000300800 */
[----:B------:R-:W4:Y:S02]  /*6bea0*/  LDL.LU R5, [R1+0xc8] ;  /* 0x0000c80001057983 */ /* 0x000f240000300800 */
[C---:B------:R-:W-:Y:S01]  /*6beb0*/  IMAD R8, R14.reuse, 0xa2, RZ ;  /* 0x000000a20e087824 */ /* 0x040fe200078e02ff */
[----:B------:R-:W-:Y:S01]  /*6bec0*/  MOV R11, c[0x0][0x1c8] ;  /* 0x00007200000b7a02 */ /* 0x000fe20000000f00 */
[----:B------:R-:W-:-:S02]  /*6bed0*/  IMAD R10, R14, 0xa4, RZ ;  /* 0x000000a40e0a7824 */ /* 0x000fc400078e02ff */
[----:B------:R-:W-:Y:S01]  /*6bee0*/  IMAD R9, R14, 0x51, RZ ;  /* 0x000000510e097824 */ /* 0x000fe200078e02ff */
[-C--:B------:R-:W-:Y:S01]  /*6bef0*/  IADD3 R8, P3, R8, R2.reuse, RZ ;  /* 0x0000000208087210 */ /* 0x080fe20007f7e0ff */
[----:B------:R-:W-:Y:S01]  /*6bf00*/  IMAD R11, R11, 0x52, RZ ;  /* 0x000000520b0b7824 */ /* 0x000fe200078e02ff */
[----:B------:R-:W-:Y:S02]  /*6bf10*/  IADD3 R10, P5, R10, R2, RZ ;  /* 0x000000020a0a7210 */ /* 0x000fe40007fbe0ff */
[-C--:B------:R-:W-:Y:S02]  /*6bf20*/  LEA.HI.X.SX32 R9, R9, R3.reuse, 0x1, P3 ;  /* 0x0000000309097211 */ /* 0x080fe400018f0eff */
[----:B------:R-:W-:Y:S02]  /*6bf30*/  LEA.HI.X.SX32 R11, R11, R3, 0x1, P5 ;  /* 0x000000030b0b7211 */ /* 0x000fe400028f0eff */
[----:B---3--:R-:W-:Y:S01]  /*6bf40*/  PRMT R0, R4, 0x7632, R0 ;  /* 0x0000763204007816 */ /* 0x008fe20000000000 */
[----:B------:R0:W-:Y:S04]  /*6bf50*/  STG.E.U16 [R6.64], R4 ;  /* 0x0000000406007986 */ /* 0x0001e8000c101504 */
[----:B------:R1:W-:Y:S01]  /*6bf60*/  STG.E.U16 [R8.64], R0 ;  /* 0x0000000008007986 */ /* 0x0003e2000c101504 */
[----:B----4-:R3:W-:Y:S02]  /*6bf70*/  STG.E.U16 [R10.64], R5 ;  /* 0x000000050a007986 */ /* 0x0107e4000c101504 */
[C---:B0-----:R-:W-:Y:S01]  /*6bf80*/  IMAD R4, R14.reuse, 0xa6, RZ ;  /* 0x000000a60e047824 */ /* 0x041fe200078e02ff */
[----:B-1----:R-:W-:Y:S01]  /*6bf90*/  PRMT R0, R5, 0x7632, R0 ;  /* 0x0000763205007816 */ /* 0x002fe20000000000 */
[----:B---3--:R-:W-:-:S03]  /*6bfa0*/  IMAD R5, R14, 0x53, RZ ;  /* 0x000000530e057824 */ /* 0x008fc600078e02ff */
[----:B------:R-:W-:-:S04]  /*6bfb0*/  IADD3 R4, P3, R4, R2, RZ ;  /* 0x0000000204047210 */ /* 0x000fc80007f7e0ff */
[----:B------:R-:W-:-:S05]  /*6bfc0*/  LEA.HI.X.SX32 R5, R5, R3, 0x1, P3 ;  /* 0x0000000305057211 */ /* 0x000fca00018f0eff */
[----:B------:R0:W-:Y:S04]  /*6bfd0*/  STG.E.U16 [R4.64], R0 ;  /* 0x0000000004007986 */ /* 0x0001e8000c101504 */
[----:B0-----:R-:W3:Y:S01]  /*6bfe0*/  LDL.LU R5, [R1+0xf8] ;  /* 0x0000f80001057983 */ /* 0x001ee20000300800 */
[C---:B------:R-:W-:Y:S02]  /*6bff0*/  IMAD R6, R14.reuse, 0xa8, RZ ;  /* 0x000000a80e067824 */ /* 0x040fe400078e02ff */
[----:B------:R-:W-:Y:S02]  /*6c000*/  IMAD.MOV.U32 R9, RZ, RZ, c[0x0][0x1c8] ;  /* 0x00007200ff097624 */ /* 0x000fe400078e00ff */
[----:B------:R-:W-:Y:S02]  /*6c010*/  IMAD R8, R14, 0xaa, RZ ;  /* 0x000000aa0e087824 */ /* 0x000fe400078e02ff */
[----:B------:R-:W-:Y:S01]  /*6c020*/  IMAD R7, R9, 0x54, RZ ;  /* 0x0000005409077824 */ /* 0x000fe200078e02ff */
[----:B------:R-:W-:Y:S01]  /*6c030*/  IADD3 R6, P4, R6, R2, RZ ;  /* 0x0000000206067210 */ /* 0x000fe20007f9e0ff */
[----:B------:R-:W-:-:S02]  /*6c040*/  IMAD R10, R14, 0xac, RZ ;  /* 0x000000ac0e0a7824 */ /* 0x000fc400078e02ff */
[----:B------:R-:W-:Y:S01]  /*6c050*/  IMAD R9, R14, 0x55, RZ ;  /* 0x000000550e097824 */ /* 0x000fe200078e02ff */
[-C--:B------:R-:W-:Y:S02]  /*6c060*/  IADD3 R8, P3, R8, R2.reuse, RZ ;  /* 0x0000000208087210 */ /* 0x080fe40007f7e0ff */
[-C--:B------:R-:W-:Y:S01]  /*6c070*/  LEA.HI.X.SX32 R7, R7, R3.reuse, 0x1, P4 ;  /* 0x0000000307077211 */ /* 0x080fe200020f0eff */
[----:B------:R-:W-:Y:S01]  /*6c080*/  IMAD R4, R14, 0xae, RZ ;  /* 0x000000ae0e047824 */ /* 0x000fe200078e02ff */
[-C--:B------:R-:W-:Y:S02]  /*6c090*/  IADD3 R10, P5, R10, R2.reuse, RZ ;  /* 0x000000020a0a7210 */ /* 0x080fe40007fbe0ff */
[-C--:B------:R-:W-:Y:S02]  /*6c0a0*/  LEA.HI.X.SX32 R9, R9, R3.reuse, 0x1, P3 ;  /* 0x0000000309097211 */ /* 0x080fe400018f0eff */
[----:B------:R-:W-:Y:S02]  /*6c0b0*/  IADD3 R4, P3, R4, R2, RZ ;  /* 0x0000000204047210 */ /* 0x000fe40007f7e0ff */
[----:B------:R-:W-:-:S02]  /*6c0c0*/  LEA.HI.X.SX32 R11, R20, R3, 0x1, P5 ;  /* 0x00000003140b7211 */ /* 0x000fc400028f0eff */
[----:B------:R-:W4:Y:S01]  /*6c0d0*/  LDL.LU R20, [R1+0xcc] ;  /* 0x0000cc0001147983 */ /* 0x000f220000300800 */
[----:B---3--:R-:W-:-:S03]  /*6c0e0*/  PRMT R0, R5, 0x7632, R0 ;  /* 0x0000763205007816 */ /* 0x008fc60000000000 */
[----:B------:R0:W-:Y:S04]  /*6c0f0*/  STG.E.U16 [R6.64], R5 ;  /* 0x0000000506007986 */ /* 0x0001e8000c101504 */
[----:B------:R2:W-:Y:S01]  /*6c100*/  STG.E.U16 [R8.64], R0 ;  /* 0x0000000008007986 */ /* 0x0005e2000c101504 */
[C---:B0-----:R-:W-:Y:S02]  /*6c110*/  IMAD R6, R14.reuse, 0xb0, RZ ;  /* 0x000000b00e067824 */ /* 0x041fe400078e02ff */
[----:B------:R-:W-:Y:S01]  /*6c120*/  IMAD R5, R14, 0x57, RZ ;  /* 0x000000570e057824 */ /* 0x000fe200078e02ff */
[----:B--2---:R-:W-:Y:S02]  /*6c130*/  PRMT R0, R22, 0x7632, R0 ;  /* 0x0000763216007816 */ /* 0x004fe40000000000 */
[----:B------:R-:W-:-:S02]  /*6c140*/  IADD3 R6, P4, R6, R2, RZ ;  /* 0x0000000206067210 */ /* 0x000fc40007f9e0ff */
[-C--:B------:R-:W-:Y:S01]  /*6c150*/  LEA.HI.X.SX32 R5, R5, R3.reuse, 0x1, P3 ;  /* 0x0000000305057211 */ /* 0x080fe200018f0eff */
[----:B------:R0:W-:Y:S01]  /*6c160*/  STG.E.U16 [R10.64], R22 ;  /* 0x000000160a007986 */ /* 0x0001e2000c101504 */
[----:B------:R-:W-:-:S03]  /*6c170*/  LEA.HI.X.SX32 R7, R21, R3, 0x1, P4 ;  /* 0x0000000315077211 */ /* 0x000fc600020f0eff */
[----:B------:R1:W-:Y:S04]  /*6c180*/  STG.E.U16 [R4.64], R0 ;  /* 0x0000000004007986 */ /* 0x0003e8000c101504 */
[----:B0-----:R-:W2:Y:S01]  /*6c190*/  LDL.LU R22, [R1+0xec] ;  /* 0x0000ec0001167983 */ /* 0x001ea20000300800 */
[----:B------:R-:W3:Y:S03]  /*6c1a0*/  LDL.LU R21, [R1+0xfc] ;  /* 0x0000fc0001157983 */ /* 0x000ee60000300800 */
[----:B-1----:R-:W5:Y:S01]  /*6c1b0*/  LDL.LU R5, [R1+0xdc] ;  /* 0x0000dc0001057983 */ /* 0x002f620000300800 */
        /* <DEDUP_REMOVED lines=8> */
[----:B------:R-:W-:Y:S01]  /*6c240*/  LEA.HI.X.SX32 R11, R11, R3, 0x1, P5 ;  /* 0x000000030b0b7211 */ /* 0x000fe200028f0eff */
[C---:B------:R-:W-:Y:S01]  /*6c250*/  IMAD R4, R14.reuse, 0xb6, RZ ;  /* 0x000000b60e047824 */ /* 0x040fe200078e02ff */
[----:B-----5:R-:W-:Y:S01]  /*6c260*/  PRMT R0, R5, 0x7632, R0 ;  /* 0x0000763205007816 */ /* 0x020fe20000000000 */
[----:B------:R-:W-:Y:S04]  /*6c270*/  STG.E.U16 [R6.64], R5 ;  /* 0x0000000506007986 */ /* 0x000fe8000c101504 */
[----:B------:R-:W-:Y:S01]  /*6c280*/  STG.E.U16 [R8.64], R0 ;  /* 0x0000000008007986 */ /* 0x000fe2000c101504 */
[----:B----4-:R0:W-:Y:S02]  /*6c290*/  STG.E.U16 [R10.64], R20 ;  /* 0x000000140a007986 */ /* 0x0101e4000c101504 */
[----:B0-----:R-:W-:Y:S01]  /*6c2a0*/  IMAD R10, R14, 0xbc, RZ ;  /* 0x000000bc0e0a7824 */ /* 0x001fe200078e02ff */
[----:B------:R-:W-:Y:S01]  /*6c2b0*/  PRMT R0, R20, 0x7632, R0 ;  /* 0x0000763214007816 */ /* 0x000fe20000000000 */
[----:B------:R-:W-:-:S03]  /*6c2c0*/  MOV R20, c[0x0][0x1c8] ;  /* 0x0000720000147a02 */ /* 0x000fc60000000f00 */
[-C--:B------:R-:W-:Y:S02]  /*6c2d0*/  IADD3 R10, P5, R10, R2.reuse, RZ ;  /* 0x000000020a0a7210 */ /* 0x080fe40007fbe0ff */
[----:B------:R-:W-:Y:S02]  /*6c2e0*/  IMAD R7, R20, 0x5c, RZ ;  /* 0x0000005c14077824 */ /* 0x000fe400078e02ff */
[----:B------:R-:W4:Y:S01]  /*6c2f0*/  LDL.LU R20, [R1+0x30] ;  /* 0x0000300001147983 */ /* 0x000f220000300800 */
[----:B------:R-:W-:Y:S02]  /*6c300*/  LEA.HI.X.SX32 R11, R13, R3, 0x1, P5 ;  /* 0x000000030d0b7211 */ /* 0x000fe400028f0eff */
[----:B------:R-:W5:Y:S02]  /*6c310*/  LDL.LU R13, [R1+0x100] ;  /* 0x00010000010d7983 */ /* 0x000f640000300800 */
[C---:B------:R-:W-:Y:S02]  /*6c320*/  IMAD R5, R14.reuse, 0x5b, RZ ;  /* 0x0000005b0e057824 */ /* 0x040fe400078e02ff */
[----:B------:R-:W-:Y:S01]  /*6c330*/  IMAD R6, R14, 0xb8, RZ ;  /* 0x000000b80e067824 */ /* 0x000fe200078e02ff */
[----:B------:R-:W-:Y:S01]  /*6c340*/  IADD3 R4, P3, R4, R2, RZ ;  /* 0x0000000204047210 */ /* 0x000fe20007f7e0ff */
[----:B------:R-:W-:-:S02]  /*6c350*/  IMAD R8, R14, 0xba, RZ ;  /* 0x000000ba0e087824 */ /* 0x000fc400078e02ff */
[----:B------:R-:W-:Y:S01]  /*6c360*/  IMAD R9, R14, 0x5d, RZ ;  /* 0x0000005d0e097824 */ /* 0x000fe200078e02ff */
[-C--:B------:R-:W-:Y:S02]  /*6c370*/  LEA.HI.X.SX32 R5, R5, R3.reuse, 0x1, P3 ;  /* 0x0000000305057211 */ /* 0x080fe400018f0eff */
[-C--:B------:R-:W-:Y:S02]  /*6c380*/  IADD3 R6, P4, R6, R2.reuse, RZ ;  /* 0x0000000206067210 */ /* 0x080fe40007f9e0ff */
[----:B------:R-:W-:Y:S02]  /*6c390*/  IADD3 R8, P3, R8, R2, RZ ;  /* 0x0000000208087210 */ /* 0x000fe40007f7e0ff */
[-C--:B------:R-:W-:Y:S01]  /*6c3a0*/  LEA.HI.X.SX32 R7, R7, R3.reuse, 0x1, P4 ;  /* 0x0000000307077211 */ /* 0x080fe200020f0eff */
[----:B------:R0:W-:Y:S01]  /*6c3b0*/  STG.E.U16 [R4.64], R0 ;  /* 0x0000000004007986 */ /* 0x0001e2000c101504 */
[----:B------:R-:W-:-:S03]  /*6c3c0*/  LEA.HI.X.SX32 R9, R9, R3, 0x1, P3 ;  /* 0x0000000309097211 */ /* 0x000fc600018f0eff */
[----:B---3--:R1:W-:Y:S01]  /*6c3d0*/  STG.E.U16 [R6.64], R21 ;  /* 0x0000001506007986 */ /* 0x0083e2000c101504 */
[----:B0-----:R-:W-:Y:S01]  /*6c3e0*/  PRMT R0, R21, 0x7632, R0 ;  /* 0x0000763215007816 */ /* 0x001fe20000000000 */
[C---:B------:R-:W-:Y:S02]  /*6c3f0*/  IMAD R4, R14.reuse, 0xbe, RZ ;  /* 0x000000be0e047824 */ /* 0x040fe400078e02ff */
[C---:B------:R-:W-:Y:S02]  /*6c400*/  IMAD R5, R14.reuse, 0x5f, RZ ;  /* 0x0000005f0e057824 */ /* 0x040fe400078e02ff */
[----:B-1----:R-:W-:Y:S01]  /*6c410*/  IMAD R6, R14, 0xc0, RZ ;  /* 0x000000c00e067824 */ /* 0x002fe200078e02ff */
[----:B------:R0:W-:Y:S01]  /*6c420*/  STG.E.U16 [R8.64], R0 ;  /* 0x0000000008007986 */ /* 0x0001e2000c101504 */
[----:B--2---:R1:W-:Y:S01]  /*6c430*/  STG.E.U16 [R10.64], R22 ;  /* 0x000000160a007986 */ /* 0x0043e2000c101504 */
[-C--:B------:R-:W-:Y:S02]  /*6c440*/  IADD3 R4, P3, R4, R2.reuse, RZ ;  /* 0x0000000204047210 */ /* 0x080fe40007f7e0ff */
[----:B------:R-:W2:Y:S01]  /*6c450*/  LDL.LU R21, [R1+0x20] ;  /* 0x0000200001157983 */ /* 0x000ea20000300800 */
[----:B------:R-:W-:-:S02]  /*6c460*/  IADD3 R6, P4, R6, R2, RZ ;  /* 0x0000000206067210 */ /* 0x000fc40007f9e0ff */
[-C--:B------:R-:W-:Y:S01]  /*6c470*/  LEA.HI.X.SX32 R5, R5, R3.reuse, 0x1, P3 ;  /* 0x0000000305057211 */ /* 0x080fe200018f0eff */
[C---:B0-----:R-:W-:Y:S01]  /*6c480*/  IMAD R8, R14.reuse, 0xc2, RZ ;  /* 0x000000c20e087824 */ /* 0x041fe200078e02ff */
[----:B-1----:R-:W-:Y:S01]  /*6c490*/  MOV R11, c[0x0][0x1c8] ;  /* 0x00007200000b7a02 */ /* 0x002fe20000000f00 */
[----:B------:R-:W-:Y:S01]  /*6c4a0*/  IMAD R10, R14, 0xc4, RZ ;  /* 0x000000c40e0a7824 */ /* 0x000fe200078e02ff */
[----:B------:R-:W-:Y:S01]  /*6c4b0*/  PRMT R0, R22, 0x7632, R0 ;  /* 0x0000763216007816 */ /* 0x000fe20000000000 */
[----:B------:R-:W-:Y:S01]  /*6c4c0*/  IMAD R9, R14, 0x61, RZ ;  /* 0x000000610e097824 */ /* 0x000fe200078e02ff */
[-C--:B------:R-:W-:Y:S01]  /*6c4d0*/  IADD3 R8, P3, R8, R2.reuse, RZ ;  /* 0x0000000208087210 */ /* 0x080fe20007f7e0ff */
[----:B------:R-:W-:Y:S01]  /*6c4e0*/  IMAD R11, R11, 0x62, RZ ;  /* 0x000000620b0b7824 */ /* 0x000fe200078e02ff */
[----:B------:R-:W-:Y:S01]  /*6c4f0*/  IADD3 R10, P5, R10, R2, RZ ;  /* 0x000000020a0a7210 */ /* 0x000fe20007fbe0ff */
[----:B------:R-:W3:Y:S01]  /*6c500*/  LDL.LU R22, [R1+0x10] ;  /* 0x0000100001167983 */ /* 0x000ee20000300800 */
[----:B------:R-:W-:-:S03]  /*6c510*/  LEA.HI.X.SX32 R7, R24, R3, 0x1, P4 ;  /* 0x0000000318077211 */ /* 0x000fc600020f0eff */
[----:B------:R5:W-:Y:S01]  /*6c520*/  STG.E.U16 [R4.64], R0 ;  /* 0x0000000004007986 */ /* 0x000be2000c101504 */
[-C--:B------:R-:W-:Y:S02]  /*6c530*/  LEA.HI.X.SX32 R9, R9, R3.reuse, 0x1, P3 ;  /* 0x0000000309097211 */ /* 0x080fe400018f0eff */
[----:B------:R-:W-:Y:S02]  /*6c540*/  LEA.HI.X.SX32 R11, R11, R3, 0x1, P5 ;  /* 0x000000030b0b7211 */ /* 0x000fe400028f0eff */
[----:B-----5:R-:W-:Y:S01]  /*6c550*/  PRMT R0, R13, 0x7632, R0 ;  /* 0x000076320d007816 */ /* 0x020fe20000000000 */
[----:B------:R0:W-:Y:S04]  /*6c560*/  STG.E.U16 [R6.64], R13 ;  /* 0x0000000d06007986 */ /* 0x0001e8000c101504 */
[----:B------:R1:W-:Y:S01]  /*6c570*/  STG.E.U16 [R8.64], R0 ;  /* 0x0000000008007986 */ /* 0x0003e2000c101504 */
[----:B----4-:R4:W-:Y:S03]  /*6c580*/  STG.E.U16 [R10.64], R20 ;  /* 0x000000140a007986 */ /* 0x0109e6000c101504 */
[----:B0-----:R-:W5:Y:S01]  /*6c590*/  LDL.LU R13, [R1+0x104] ;  /* 0x00010400010d7983 */ /* 0x001f620000300800 */
[----:B-1----:R-:W-:Y:S01]  /*6c5a0*/  PRMT R0, R20, 0x7632, R0 ;  /* 0x0000763214007816 */ /* 0x002fe20000000000 */
[----:B----4-:R-:W-:-:S04]  /*6c5b0*/  IMAD.MOV.U32 R20, RZ, RZ, c[0x0][0x1c8] ;  /* 0x00007200ff147624 */ /* 0x010fc800078e00ff */
[----:B------:R-:W-:Y:S02]  /*6c5c0*/  IMAD R24, R20, 0x64, RZ ;  /* 0x0000006414187824 */ /* 0x000fe400078e02ff */
[----:B------:R-:W4:Y:S01]  /*6c5d0*/  LDL.LU R20, [R1+0x34] ;  /* 0x0000340001147983 */ /* 0x000f220000300800 */
[C---:B------:R-:W-:Y:S02]  /*6c5e0*/  IMAD R4, R14.reuse, 0xc6, RZ ;  /* 0x000000c60e047824 */ /* 0x040fe400078e02ff */
[C---:B------:R-:W-:Y:S02]  /*6c5f0*/  IMAD R5, R14.reuse, 0x63, RZ ;  /* 0x000000630e057824 */ /* 0x040fe400078e02ff */
[C---:B------:R-:W-:Y:S02]  /*6c600*/  IMAD R6, R14.reuse, 0xc8, RZ ;  /* 0x000000c80e067824 */ /* 0x040fe400078e02ff */
[----:B------:R-:W-:Y:S01]  /*6c610*/  IMAD R8, R14, 0xca, RZ ;  /* 0x000000ca0e087824 */ /* 0x000fe200078e02ff */
[-C--:B------:R-:W-:Y:S01]  /*6c620*/  IADD3 R4, P3, R4, R2.reuse, RZ ;  /* 0x0000000204047210 */ /* 0x080fe20007f7e0ff */
[----:B------:R-:W-:Y:S01]  /*6c630*/  IMAD R10, R14, 0xcc, RZ ;  /* 0x000000cc0e0a7824 */ /* 0x000fe200078e02ff */
[-C--:B------:R-:W-:Y:S01]  /*6c640*/  IADD3 R6, P4, R6, R2.reuse, RZ ;  /* 0x0000000206067210 */ /* 0x080fe20007f9e0ff */
[----:B------:R-:W-:Y:S01]  /*6c650*/  IMAD R9, R14, 0x65, RZ ;  /* 0x000000650e097824 */ /* 0x000fe200078e02ff */
[----:B------:R-:W-:Y:S01]  /*6c660*/  LEA.HI.X.SX32 R5, R5, R3, 0x1, P3 ;  /* 0x0000000305057211 */ /* 0x000fe200018f0eff */
[-C--:B------:R-:W-:Y:S01]  /*6c670*/  IADD3 R8, P3, R8, R2.reuse, RZ ;  /* 0x0000000208087210 */ /* 0x080fe20007f7e0ff */
[----:B------:R-:W-:-:S02]  /*6c680*/  IADD3 R10, P5, R10, R2, RZ ;  /* 0x000000020a0a7210 */ /* 0x000fc40007fbe0ff */
[-C--:B------:R-:W-:Y:S01]  /*6c690*/  LEA.HI.X.SX32 R7, R24, R3.reuse, 0x1, P4 ;  /* 0x0000000318077211 */ /* 0x080fe200020f0eff */
[----:B------:R0:W-:Y:S01]  /*6c6a0*/  STG.E.U16 [R4.64], R0 ;  /* 0x0000000004007986 */ /* 0x0001e2000c101504 */
[-C--:B------:R-:W-:Y:S02]  /*6c6b0*/  LEA.HI.X.SX32 R9, R9, R3.reuse, 0x1, P3 ;  /* 0x0000000309097211 */ /* 0x080fe400018f0eff */
[----:B------:R-:W-:Y:S01]  /*6c6c0*/  LEA.HI.X.SX32 R11, R18, R3, 0x1, P5 ;  /* 0x00000003120b7211 */ /* 0x000fe200028f0eff */
[----:B--2---:R1:W-:Y:S01]  /*6c6d0*/  STG.E.U16 [R6.64], R21 ;  /* 0x0000001506007986 */ /* 0x0043e2000c101504 */
[----:B------:R-:W-:Y:S02]  /*6c6e0*/  MOV R24, c[0x0][0x1c8] ;  /* 0x0000720000187a02 */ /* 0x000fe40000000f00 */
[----:B0-----:R-:W-:Y:S01]  /*6c6f0*/  PRMT R0, R21, 0x7632, R0 ;  /* 0x0000763215007816 */ /* 0x001fe20000000000 */
[C---:B------:R-:W-:Y:S02]  /*6c700*/  IMAD R4, R14.reuse, 0xce, RZ ;  /* 0x000000ce0e047824 */ /* 0x040fe400078e02ff */
[----:B------:R-:W-:-:S02]  /*6c710*/  IMAD R5, R14, 0x67, RZ ;  /* 0x000000670e057824 */ /* 0x000fc400078e02ff */
[----:B-1----:R-:W-:Y:S01]  /*6c720*/  IMAD R6, R14, 0xd0, RZ ;  /* 0x000000d00e067824 */ /* 0x002fe200078e02ff */
[----:B------:R-:W2:Y:S04]  /*6c730*/  LDL.LU R21, [R1+0x24] ;  /* 0x0000240001157983 */ /* 0x000ea80000300800 */
[----:B------:R0:W-:Y:S01]  /*6c740*/  STG.E.U16 [R8.64], R0 ;  /* 0x0000000008007986 */ /* 0x0001e2000c101504 */
[-C--:B------:R-:W-:Y:S01]  /*6c750*/  IADD3 R4, P3, R4, R2.reuse, RZ ;  /* 0x0000000204047210 */ /* 0x080fe20007f7e0ff */
[----:B---3--:R1:W-:Y:S01]  /*6c760*/  STG.E.U16 [R10.64], R22 ;  /* 0x000000160a007986 */ /* 0x0083e2000c101504 */
[----:B------:R-:W-:Y:S02]  /*6c770*/  IADD3 R6, P4, R6, R2, RZ ;  /* 0x0000000206067210 */ /* 0x000fe40007f9e0ff */
[----:B------:R-:W-:Y:S01]  /*6c780*/  LEA.HI.X.SX32 R5, R5, R3, 0x1, P3 ;  /* 0x0000000305057211 */ /* 0x000fe200018f0eff */
[----:B------:R-:W-:-:S02]  /*6c790*/  IMAD R24, R24, 0x6a, RZ ;  /* 0x0000006a18187824 */ /* 0x000fc400078e02ff */
[C---:B0-----:R-:W-:Y:S02]  /*6c7a0*/  IMAD R8, R14.reuse, 0xd2, RZ ;  /* 0x000000d20e087824 */ /* 0x041fe400078e02ff */
[----:B-1----:R-:W-:Y:S01]  /*6c7b0*/  IMAD R10, R14, 0xd4, RZ ;  /* 0x000000d40e0a7824 */ /* 0x002fe200078e02ff */
[----:B------:R-:W-:Y:S01]  /*6c7c0*/  PRMT R0, R22, 0x7632, R0 ;  /* 0x0000763216007816 */ /* 0x000fe20000000000 */
[----:B------:R-:W-:Y:S01]  /*6c7d0*/  IMAD R9, R14, 0x69, RZ ;  /* 0x000000690e097824 */ /* 0x000fe200078e02ff */
[-C--:B------:R-:W-:Y:S01]  /*6c7e0*/  IADD3 R8, P3, R8, R2.reuse, RZ ;  /* 0x0000000208087210 */ /* 0x080fe20007f7e0ff */
[----:B------:R-:W3:Y:S01]  /*6c7f0*/  LDL.LU R22, [R1+0x14] ;  /* 0x0000140001167983 */ /* 0x000ee20000300800 */
[----:B------:R-:W-:Y:S02]  /*6c800*/  IADD3 R10, P5, R10, R2, RZ ;  /* 0x000000020a0a7210 */ /* 0x000fe40007fbe0ff */
[-C--:B------:R-:W-:Y:S01]  /*6c810*/  LEA.HI.X.SX32 R7, R23, R3.reuse, 0x1, P4 ;  /* 0x0000000317077211 */ /* 0x080fe200020f0eff */
[----:B------:R5:W-:Y:S01]  /*6c820*/  STG.E.U16 [R4.64], R0 ;  /* 0x0000000004007986 */ /* 0x000be2000c101504 */
[----:B------:R-:W-:-:S02]  /*6c830*/  LEA.HI.X.SX32 R9, R9, R3, 0x1, P3 ;  /* 0x0000000309097211 */ /* 0x000fc400018f0eff */
[----:B------:R-:W-:Y:S02]  /*6c840*/  LEA.HI.X.SX32 R11, R24, R3, 0x1, P5 ;  /* 0x00000003180b7211 */ /* 0x000fe400028f0eff */
[----:B-----5:R-:W-:Y:S01]  /*6c850*/  PRMT R0, R13, 0x7632, R0 ;  /* 0x000076320d007816 */ /* 0x020fe20000000000 */
[----:B------:R0:W-:Y:S04]  /*6c860*/  STG.E.U16 [R6.64], R13 ;  /* 0x0000000d06007986 */ /* 0x0001e8000c101504 */
[----:B------:R1:W-:Y:S04]  /*6c870*/  STG.E.U16 [R8.64], R0 ;  /* 0x0000000008007986 */ /* 0x0003e8000c101504 */
[----:B----4-:R4:W-:Y:S04]  /*6c880*/  STG.E.U16 [R10.64], R20 ;  /* 0x000000140a007986 */ /* 0x0109e8000c101504 */
[----:B0-----:R-:W5:Y:S01]  /*6c890*/  LDL.LU R13, [R1+0x108] ;  /* 0x00010800010d7983 */ /* 0x001f620000300800 */
[----:B-1----:R-:W-:-:S02]  /*6c8a0*/  PRMT R0, R20, 0x7632, R0 ;  /* 0x0000763214007816 */ /* 0x002fc40000000000 */
[----:B----4-:R-:W-:-:S05]  /*6c8b0*/  MOV R20, c[0x0][0x1c8] ;  /* 0x0000720000147a02 */ /* 0x010fca0000000f00 */
        /* <DEDUP_REMOVED lines=44> */
[----:B0-----:R-:W5:Y:S04]  /*6cb80*/  LDL.LU R13, [R1+0x10c] ;  /* 0x00010c00010d7983 */ /* 0x001f680000300800 */
[----:B----4-:R0:W-:Y:S01]  /*6cb90*/  STG.E.U16 [R10.64], R20 ;  /* 0x000000140a007986 */ /* 0x0101e2000c101504 */
[----:B-1----:R-:W-:Y:S01]  /*6cba0*/  PRMT R0, R20, 0x7632, R0 ;  /* 0x0000763214007816 */ /* 0x002fe20000000000 */
[----:B0-----:R-:W-:-:S04]  /*6cbb0*/  IMAD.MOV.U32 R20, RZ, RZ, c[0x0][0x1c8] ;  /* 0x00007200ff147624 */ /* 0x001fc800078e00ff */
        /* <DEDUP_REMOVED lines=16> */
[-C--:B------:R-:W-:Y:S01]  /*6ccc0*/  LEA.HI.X.SX32 R11, R17, R3.reuse, 0x1, P5 ;  /* 0x00000003110b7211 */ /* 0x080fe200028f0eff */
[----:B--2---:R1:W-:Y:S01]  /*6ccd0*/  STG.E.U16 [R6.64], R21 ;  /* 0x0000001506007986 */ /* 0x0043e2000c101504 */
[----:B------:R-:W-:Y:S02]  /*6cce0*/  MOV R24, c[0x0][0x1c8] ;  /* 0x0000720000187a02 */ /* 0x000fe40000000f00 */
[----:B0-----:R-:W-:Y:S01]  /*6ccf0*/  PRMT R0, R21, 0x7632, R0 ;  /* 0x0000763215007816 */ /* 0x001fe20000000000 */
[C---:B------:R-:W-:Y:S02]  /*6cd00*/  IMAD R4, R14.reuse, 0xee, RZ ;  /* 0x000000ee0e047824 */ /* 0x040fe400078e02ff */
[C---:B------:R-:W-:Y:S01]  /*6cd10*/  IMAD R5, R14.reuse, 0x77, RZ ;  /* 0x000000770e057824 */ /* 0x040fe200078e02ff */
[----:B-1----:R-:W2:Y:S04]  /*6cd20*/  LDL.LU R21, [R1+0x2c] ;  /* 0x00002c0001157983 */ /* 0x002ea80000300800 */
[----:B------:R0:W-:Y:S01]  /*6cd30*/  STG.E.U16 [R8.64], R0 ;  /* 0x0000000008007986 */ /* 0x0001e2000c101504 */
[----:B------:R-:W-:Y:S01]  /*6cd40*/  IMAD R6, R14, 0xf0, RZ ;  /* 0x000000f00e067824 */ /* 0x000fe200078e02ff */
[----:B------:R-:W-:Y:S01]  /*6cd50*/  IADD3 R4, P3, R4, R2, RZ ;  /* 0x0000000204047210 */ /* 0x000fe20007f7e0ff */
[----:B---3--:R1:W-:Y:S02]  /*6cd60*/  STG.E.U16 [R10.64], R22 ;  /* 0x000000160a007986 */ /* 0x0083e4000c101504 */
[----:B------:R-:W-:Y:S01]  /*6cd70*/  IMAD R24, R24, 0x7a, RZ ;  /* 0x0000007a18187824 */ /* 0x000fe200078e02ff */
[----:B------:R-:W-:-:S02]  /*6cd80*/  LEA.HI.X.SX32 R5, R5, R3, 0x1, P3 ;  /* 0x0000000305057211 */ /* 0x000fc400018f0eff */
[-C--:B------:R-:W-:Y:S01]  /*6cd90*/  IADD3 R6, P4, R6, R2.reuse, RZ ;  /* 0x0000000206067210 */ /* 0x080fe20007f9e0ff */
[----:B0-----:R-:W-:Y:S01]  /*6cda0*/  IMAD R8, R14, 0xf2, RZ ;  /* 0x000000f20e087824 */ /* 0x001fe200078e02ff */
[----:B------:R-:W-:Y:S01]  /*6cdb0*/  PRMT R0, R22, 0x7632, R0 ;  /* 0x0000763216007816 */ /* 0x000fe20000000000 */
[C---:B-1----:R-:W-:Y:S01]  /*6cdc0*/  IMAD R10, R14.reuse, 0xf4, RZ ;  /* 0x000000f40e0a7824 */ /* 0x042fe200078e02ff */
[----:B------:R-:W3:Y:S01]  /*6cdd0*/  LDL.LU R22, [R1+0x1c] ;  /* 0x00001c0001167983 */ /* 0x000ee20000300800 */
[----:B------:R-:W-:Y:S01]  /*6cde0*/  IMAD R9, R14, 0x79, RZ ;  /* 0x000000790e097824 */ /* 0x000fe200078e02ff */
[-C--:B------:R-:W-:Y:S02]  /*6cdf0*/  IADD3 R8, P3, R8, R2.reuse, RZ ;  /* 0x0000000208087210 */ /* 0x080fe40007f7e0ff */
        /* <DEDUP_REMOVED lines=8> */
[----:B0-----:R-:W5:Y:S01]  /*6ce80*/  LDL.LU R13, [R1] ;  /* 0x00000000010d7983 */ /* 0x001f620000300800 */
[----:B----4-:R-:W-:-:S03]  /*6ce90*/  PRMT R0, R20, 0x7632, R0 ;  /* 0x0000763214007816 */ /* 0x010fc60000000000 */
[----:B------:R0:W-:Y:S02]  /*6cea0*/  STG.E.U16 [R10.64], R20 ;  /* 0x000000140a007986 */ /* 0x0001e4000c101504 */
[----:B0-----:R-:W-:-:S05]  /*6ceb0*/  MOV R20, c[0x0][0x1c8] ;  /* 0x0000720000147a02 */ /* 0x001fca0000000f00 */
[----:B------:R-:W-:Y:S02]  /*6cec0*/  IMAD R24, R20, 0x7c, RZ ;  /* 0x0000007c14187824 */ /* 0x000fe400078e02ff */
[----:B------:R-:W4:Y:S01]  /*6ced0*/  LDL.LU R20, [R1+0x360] ;  /* 0x0003600001147983 */ /* 0x000f220000300800 */
[C---:B------:R-:W-:Y:S02]  /*6cee0*/  IMAD R4, R14.reuse, 0xf6, RZ ;  /* 0x000000f60e047824 */ /* 0x040fe400078e02ff */
[C---:B------:R-:W-:Y:S02]  /*6cef0*/  IMAD R6, R14.reuse, 0xf8, RZ ;  /* 0x000000f80e067824 */ /* 0x040fe400078e02ff */
[C---:B------:R-:W-:Y:S02]  /*6cf00*/  IMAD R5, R14.reuse, 0x7b, RZ ;  /* 0x0000007b0e057824 */ /* 0x040fe400078e02ff */
[----:B------:R-:W-:Y:S01]  /*6cf10*/  IMAD R8, R14, 0xfa, RZ ;  /* 0x000000fa0e087824 */ /* 0x000fe200078e02ff */
[----:B------:R-:W-:-:S02]  /*6cf20*/  IADD3 R4, P3, R4, R2, RZ ;  /* 0x0000000204047210 */ /* 0x000fc40007f7e0ff */
[-C--:B------:R-:W-:Y:S01]  /*6cf30*/  IADD3 R6, P4, R6, R2.reuse, RZ ;  /* 0x0000000206067210 */ /* 0x080fe20007f9e0ff */
[C---:B------:R-:W-:Y:S02]  /*6cf40*/  IMAD R10, R14.reuse, 0xfc, RZ ;  /* 0x000000fc0e0a7824 */ /* 0x040fe400078e02ff */
[----:B------:R-:W-:Y:S01]  /*6cf50*/  IMAD R9, R14, 0x7d, RZ ;  /* 0x0000007d0e097824 */ /* 0x000fe200078e02ff */
[-C--:B------:R-:W-:Y:S02]  /*6cf60*/  LEA.HI.X.SX32 R5, R5, R3.reuse, 0x1, P3 ;  /* 0x0000000305057211 */ /* 0x080fe400018f0eff */
[-C--:B------:R-:W-:Y:S01]  /*6cf70*/  LEA.HI.X.SX32 R7, R24, R3.reuse, 0x1, P4 ;  /* 0x0000000318077211 */ /* 0x080fe200020f0eff */
[-C--:B------:R-:W-:Y:S01]  /*6cf80*/  IADD3 R8, P3, R8, R2.reuse, RZ ;  /* 0x0000000208087210 */ /* 0x080fe20007f7e0ff */
[----:B------:R-:W-:Y:S01]  /*6cf90*/  IADD3 R10, P5, R10, R2, RZ ;  /* 0x000000020a0a7210 */ /* 0x000fe20007fbe0ff */
[----:B------:R0:W-:Y:S02]  /*6cfa0*/  STG.E.U16 [R4.64], R0 ;  /* 0x0000000004007986 */ /* 0x0001e4000c101504 */
[-C--:B------:R-:W-:Y:S01]  /*6cfb0*/  LEA.HI.X.SX32 R9, R9, R3.reuse, 0x1, P3 ;  /* 0x0000000309097211 */ /* 0x080fe200018f0eff */
[----:B--2---:R1:W-:Y:S01]  /*6cfc0*/  STG.E.U16 [R6.64], R21 ;  /* 0x0000001506007986 */ /* 0x0043e2000c101504 */
[----:B------:R-:W-:-:S02]  /*6cfd0*/  LEA.HI.X.SX32 R11, R12, R3, 0x1, P5 ;  /* 0x000000030c0b7211 */ /* 0x000fc400028f0eff */
[----:B0-----:R-:W-:Y:S02]  /*6cfe0*/  PRMT R0, R21, 0x7632, R0 ;  /* 0x0000763215007816 */ /* 0x001fe40000000000 */
[----:B-1----:R-:W2:Y:S01]  /*6cff0*/  LDL.LU R21, [R1+0x350] ;  /* 0x0003500001157983 */ /* 0x002ea20000300800 */
[----:B------:R-:W-:-:S03]  /*6d000*/  IMAD R4, R14, 0xfe, RZ ;  /* 0x000000fe0e047824 */ /* 0x000fc600078e02ff */
[----:B------:R0:W-:Y:S01]  /*6d010*/  STG.E.U16 [R8.64], R0 ;  /* 0x0000000008007986 */ /* 0x0001e2000c101504 */
[----:B---3--:R1:W-:Y:S02]  /*6d020*/  STG.E.U16 [R10.64], R22 ;  /* 0x000000160a007986 */ /* 0x0083e4000c101504 */
[C---:B------:R-:W-:Y:S01]  /*6d030*/  IMAD R5, R14.reuse, 0x7f, RZ ;  /* 0x0000007f0e057824 */ /* 0x040fe200078e02ff */
[----:B------:R-:W-:Y:S02]  /*6d040*/  SHF.L.U32 R7, R14, 0x7, RZ ;  /* 0x000000070e077819 */ /* 0x000fe400000006ff */
[-C--:B------:R-:W-:Y:S02]  /*6d050*/  IADD3 R4, P3, R4, R2.reuse, RZ ;  /* 0x0000000204047210 */ /* 0x080fe40007f7e0ff */
[----:B------:R-:W-:Y:S02]  /*6d060*/  LEA R6, P4, R14, R2, 0x8 ;  /* 0x000000020e067211 */ /* 0x000fe400078840ff */
[----:B0-----:R-:W-:-:S02]  /*6d070*/  PRMT R0, R22, 0x7632, R0 ;  /* 0x0000763216007816 */ /* 0x001fc40000000000 */
[----:B-1----:R-:W3:Y:S01]  /*6d080*/  LDL.LU R22, [R1+0x340] ;  /* 0x0003400001167983 */ /* 0x002ee20000300800 */
[C---:B------:R-:W-:Y:S02]  /*6d090*/  IMAD R8, R14.reuse, 0x102, RZ ;  /* 0x000001020e087824 */ /* 0x040fe400078e02ff */
[C---:B------:R-:W-:Y:S01]  /*6d0a0*/  IMAD R10, R14.reuse, 0x104, RZ ;  /* 0x000001040e0a7824 */ /* 0x040fe200078e02ff */
[-C--:B------:R-:W-:Y:S01]  /*6d0b0*/  LEA.HI.X.SX32 R5, R5, R3.reuse, 0x1, P3 ;  /* 0x0000000305057211 */ /* 0x080fe200018f0eff */
[----:B------:R-:W-:Y:S01]  /*6d0c0*/  IMAD R9, R14, 0x81, RZ ;  /* 0x000000810e097824 */ /* 0x000fe200078e02ff */
[-C--:B------:R-:W-:Y:S02]  /*6d0d0*/  LEA.HI.X.SX32 R7, R7, R3.reuse, 0x1, P4 ;  /* 0x0000000307077211 */ /* 0x080fe400020f0eff */
[-C--:B------:R-:W-:Y:S02]  /*6d0e0*/  IADD3 R8, P3, R8, R2.reuse, RZ ;  /* 0x0000000208087210 */ /* 0x080fe40007f7e0ff */
[----:B------:R-:W-:Y:S01]  /*6d0f0*/  IADD3 R10, P5, R10, R2, RZ ;  /* 0x000000020a0a7210 */ /* 0x000fe20007fbe0ff */
        /* <DEDUP_REMOVED lines=8> */
[----:B-1----:R-:W-:-:S03]  /*6d180*/  PRMT R0, R20, 0x7632, R0 ;  /* 0x0000763214007816 */ /* 0x002fc60000000000 */
[----:B0-----:R-:W4:Y:S01]  /*6d190*/  LDL.LU R20, [R1+0x364] ;  /* 0x0003640001147983 */ /* 0x001f220000300800 */
[C---:B------:R-:W-:Y:S02]  /*6d1a0*/  IMAD R4, R14.reuse, 0x106, RZ ;  /* 0x000001060e047824 */ /* 0x040fe400078e02ff */
[C---:B------:R-:W-:Y:S02]  /*6d1b0*/  IMAD R6, R14.reuse, 0x108, RZ ;  /* 0x000001080e067824 */ /* 0x040fe400078e02ff */
[----:B------:R-:W-:Y:S02]  /*6d1c0*/  IMAD.MOV.U32 R24, RZ, RZ, c[0x0][0x1c8] ;  /* 0x00007200ff187624 */ /* 0x000fe400078e00ff */
[C---:B------:R-:W-:Y:S02]  /*6d1d0*/  IMAD R5, R14.reuse, 0x83, RZ ;  /* 0x000000830e057824 */ /* 0x040fe400078e02ff */
[----:B------:R-:W-:Y:S01]  /*6d1e0*/  IMAD R8, R14, 0x10a, RZ ;  /* 0x0000010a0e087824 */ /* 0x000fe200078e02ff */
[-C--:B------:R-:W-:Y:S01]  /*6d1f0*/  IADD3 R4, P3, R4, R2.reuse, RZ ;  /* 0x0000000204047210 */ /* 0x080fe20007f7e0ff */
[----:B------:R-:W-:Y:S01]  /*6d200*/  IMAD R24, R24, 0x84, RZ ;  /* 0x0000008418187824 */ /* 0x000fe200078e02ff */
[----:B------:R-:W-:Y:S01]  /*6d210*/  IADD3 R6, P4, R6, R2, RZ ;  /* 0x0000000206067210 */ /* 0x000fe20007f9e0ff */
[C---:B------:R-:W-:Y:S01]  /*6d220*/  IMAD R10, R14.reuse, 0x10c, RZ ;  /* 0x0000010c0e0a7824 */ /* 0x040fe200078e02ff */
[-C--:B------:R-:W-:Y:S01]  /*6d230*/  LEA.HI.X.SX32 R5, R5, R3.reuse, 0x1, P3 ;  /* 0x0000000305057211 */ /* 0x080fe200018f0eff */
[----:B------:R-:W-:Y:S01]  /*6d240*/  IMAD R9, R14, 0x85, RZ ;  /* 0x000000850e097824 */ /* 0x000fe200078e02ff */
[----:B------:R-:W-:-:S02]  /*6d250*/  LEA.HI.X.SX32 R7, R24, R3, 0x1, P4 ;  /* 0x0000000318077211 */ /* 0x000fc400020f0eff */
[-C--:B------:R-:W-:Y:S02]  /*6d260*/  IADD3 R8, P3, R8, R2.reuse, RZ ;  /* 0x0000000208087210 */ /* 0x080fe40007f7e0ff */
[----:B------:R-:W-:Y:S01]  /*6d270*/  IADD3 R10, P5, R10, R2, RZ ;  /* 0x000000020a0a7210 */ /* 0x000fe20007fbe0ff */
[----:B------:R0:W-:Y:S01]  /*6d280*/  STG.E.U16 [R4.64], R0 ;  /* 0x0000000004007986 */ /* 0x0001e2000c101504 */
[----:B--2---:R1:W-:Y:S01]  /*6d290*/  STG.E.U16 [R6.64], R21 ;  /* 0x0000001506007986 */ /* 0x0043e2000c101504 */
[-C--:B------:R-:W-:Y:S02]  /*6d2a0*/  LEA.HI.X.SX32 R9, R9, R3.reuse, 0x1, P3 ;  /* 0x0000000309097211 */ /* 0x080fe400018f0eff */
[----:B------:R-:W-:Y:S02]  /*6d2b0*/  LEA.HI.X.SX32 R11, R19, R3, 0x1, P5 ;  /* 0x00000003130b7211 */ /* 0x000fe400028f0eff */
[----:B------:R-:W-:Y:S02]  /*6d2c0*/  MOV R24, c[0x0][0x1c8] ;  /* 0x0000720000187a02 */ /* 0x000fe40000000f00 */
[----:B0-----:R-:W-:-:S02]  /*6d2d0*/  PRMT R0, R21, 0x7632, R0 ;  /* 0x0000763215007816 */ /* 0x001fc40000000000 */
[----:B-1----:R-:W2:Y:S01]  /*6d2e0*/  LDL.LU R21, [R1+0x354] ;  /* 0x0003540001157983 */ /* 0x002ea20000300800 */
[----:B------:R-:W-:-:S03]  /*6d2f0*/  IMAD R4, R14, 0x10e, RZ ;  /* 0x0000010e0e047824 */ /* 0x000fc600078e02ff */
[----:B------:R0:W-:Y:S01]  /*6d300*/  STG.E.U16 [R8.64], R0 ;  /* 0x0000000008007986 */ /* 0x0001e2000c101504 */
[----:B---3--:R1:W-:Y:S02]  /*6d310*/  STG.E.U16 [R10.64], R22 ;  /* 0x000000160a007986 */ /* 0x0083e4000c101504 */
[C---:B------:R-:W-:Y:S02]  /*6d320*/  IMAD R5, R14.reuse, 0x87, RZ ;  /* 0x000000870e057824 */ /* 0x040fe400078e02ff */
[----:B------:R-:W-:Y:S01]  /*6d330*/  IMAD R6, R14, 0x110, RZ ;  /* 0x000001100e067824 */ /* 0x000fe200078e02ff */
[----:B------:R-:W-:Y:S01]  /*6d340*/  IADD3 R4, P3, R4, R2, RZ ;  /* 0x0000000204047210 */ /* 0x000fe20007f7e0ff */
[----:B------:R-:W-:Y:S01]  /*6d350*/  IMAD R18, R24, 0x88, RZ ;  /* 0x0000008818127824 */ /* 0x000fe200078e02ff */
[----:B0-----:R-:W-:Y:S02]  /*6d360*/  PRMT R0, R22, 0x7632, R0 ;  /* 0x0000763216007816 */ /* 0x001fe40000000000 */
[----:B-1----:R-:W3:Y:S01]  /*6d370*/  LDL.LU R22, [R1+0x344] ;  /* 0x0003440001167983 */ /* 0x002ee20000300800 */
[----:B------:R-:W-:-:S02]  /*6d380*/  IMAD R8, R14, 0x112, RZ ;  /* 0x000001120e087824 */ /* 0x000fc400078e02ff */
[----:B------:R-:W-:Y:S01]  /*6d390*/  IMAD R10, R14, 0x114, RZ ;  /* 0x000001140e0a7824 */ /* 0x000fe200078e02ff */
[-C--:B------:R-:W-:Y:S02]  /*6d3a0*/  LEA.HI.X.SX32 R5, R5, R3.reuse, 0x1, P3 ;  /* 0x0000000305057211 */ /* 0x080fe400018f0eff */
[-C--:B------:R-:W-:Y:S01]  /*6d3b0*/  IADD3 R6, P4, R6, R2.reuse, RZ ;  /* 0x0000000206067210 */ /* 0x080fe20007f9e0ff */
[----:B------:R-:W-:Y:S01]  /*6d3c0*/  IMAD R9, R14, 0x89, RZ ;  /* 0x000000890e097824 */ /* 0x000fe200078e02ff */
[-C--:B------:R-:W-:Y:S01]  /*6d3d0*/  IADD3 R8, P3, R8, R2.reuse, RZ ;  /* 0x0000000208087210 */ /* 0x080fe20007f7e0ff */
[----:B------:R-:W-:Y:S01]  /*6d3e0*/  IMAD R24, R24, 0x8a, RZ ;  /* 0x0000008a18187824 */ /* 0x000fe200078e02ff */
[----:B------:R-:W-:Y:S02]  /*6d3f0*/  IADD3 R10, P5, R10, R2, RZ ;  /* 0x000000020a0a7210 */ /* 0x000fe40007fbe0ff */
[-C--:B------:R-:W-:Y:S01]  /*6d400*/  LEA.HI.X.SX32 R7, R18, R3.reuse, 0x1, P4 ;  /* 0x0000000312077211 */ /* 0x080fe200020f0eff */
[----:B------:R5:W-:Y:S01]  /*6d410*/  STG.E.U16 [R4.64], R0 ;  /* 0x0000000004007986 */ /* 0x000be2000c101504 */
[----:B------:R-:W-:-:S02]  /*6d420*/  LEA.HI.X.SX32 R9, R9, R3, 0x1, P3 ;  /* 0x0000000309097211 */ /* 0x000fc400018f0eff */
[----:B------:R-:W-:Y:S02]  /*6d430*/  LEA.HI.X.SX32 R11, R24, R3, 0x1, P5 ;  /* 0x00000003180b7211 */ /* 0x000fe400028f0eff */
[----:B-----5:R-:W-:Y:S01]  /*6d440*/  PRMT R0, R13, 0x7632, R0 ;  /* 0x000076320d007816 */ /* 0x020fe20000000000 */
[----:B------:R-:W-:Y:S04]  /*6d450*/  STG.E.U16 [R6.64], R13 ;  /* 0x0000000d06007986 */ /* 0x000fe8000c101504 */
[----:B------:R0:W-:Y:S04]  /*6d460*/  STG.E.U16 [R8.64], R0 ;  /* 0x0000000008007986 */ /* 0x0001e8000c101504 */
[----:B----4-:R1:W-:Y:S01]  /*6d470*/  STG.E.U16 [R10.64], R20 ;  /* 0x000000140a007986 */ /* 0x0103e2000c101504 */
[----:B0-----:R-:W-:-:S03]  /*6d480*/  PRMT R0, R20, 0x7632, R0 ;  /* 0x0000763214007816 */ /* 0x001fc60000000000 */
[----:B-1----:R-:W4:Y:S01]  /*6d490*/  LDL.LU R20, [R1+0x8] ;  /* 0x0000080001147983 */ /* 0x002f220000300800 */
[C---:B------:R-:W-:Y:S02]  /*6d4a0*/  IMAD R4, R14.reuse, 0x116, RZ ;  /* 0x000001160e047824 */ /* 0x040fe400078e02ff */
[C---:B------:R-:W-:Y:S01]  /*6d4b0*/  IMAD R5, R14.reuse, 0x8b, RZ ;  /* 0x0000008b0e057824 */ /* 0x040fe200078e02ff */
[----:B------:R-:W-:Y:S01]  /*6d4c0*/  MOV R13, c[0x0][0x1c8] ;  /* 0x00007200000d7a02 */ /* 0x000fe20000000f00 */
[C---:B------:R-:W-:Y:S02]  /*6d4d0*/  IMAD R6, R14.reuse, 0x118, RZ ;  /* 0x000001180e067824 */ /* 0x040fe400078e02ff */
[----:B------:R-:W-:Y:S01]  /*6d4e0*/  IMAD R8, R14, 0x11a, RZ ;  /* 0x0000011a0e087824 */ /* 0x000fe200078e02ff */
[-C--:B------:R-:W-:Y:S01]  /*6d4f0*/  IADD3 R4, P3, R4, R2.reuse, RZ ;  /* 0x0000000204047210 */ /* 0x080fe20007f7e0ff */
[----:B------:R-:W-:Y:S02]  /*6d500*/  IMAD R10, R14, 0x11c, RZ ;  /* 0x0000011c0e0a7824 */ /* 0x000fe400078e02ff */
[----:B------:R-:W-:Y:S01]  /*6d510*/  IMAD R13, R13, 0x8c, RZ ;  /* 0x0000008c0d0d7824 */ /* 0x000fe200078e02ff */
[----:B------:R-:W-:-:S02]  /*6d520*/  IADD3 R6, P4, R6, R2, RZ ;  /* 0x0000000206067210 */ /* 0x000fc40007f9e0ff */
[-C--:B------:R-:W-:Y:S01]  /*6d530*/  LEA.HI.X.SX32 R5, R5, R3.reuse, 0x1, P3 ;  /* 0x0000000305057211 */ /* 0x080fe200018f0eff */
[----:B------:R-:W-:Y:S01]  /*6d540*/  IMAD R9, R14, 0x8d, RZ ;  /* 0x0000008d0e097824 */ /* 0x000fe200078e02ff */
[-C--:B------:R-:W-:Y:S02]  /*6d550*/  IADD3 R8, P3, R8, R2.reuse, RZ ;  /* 0x0000000208087210 */ /* 0x080fe40007f7e0ff */
[----:B------:R-:W-:Y:S02]  /*6d560*/  IADD3 R10, P5, R10, R2, RZ ;  /* 0x000000020a0a7210 */ /* 0x000fe40007fbe0ff */
[-C--:B------:R-:W-:Y:S01]  /*6d570*/  LEA.HI.X.SX32 R7, R13, R3.reuse, 0x1, P4 ;  /* 0x000000030d077211 */ /* 0x080fe200020f0eff */
[----:B------:R0:W-:Y:S01]  /*6d580*/  STG.E.U16 [R4.64], R0 ;  /* 0x0000000004007986 */ /* 0x0001e2000c101504 */
[-C--:B------:R-:W-:Y:S02]  /*6d590*/  LEA.HI.X.SX32 R9, R9, R3.reuse, 0x1, P3 ;  /* 0x0000000309097211 */ /* 0x080fe400018f0eff */
[----:B------:R-:W-:Y:S01]  /*6d5a0*/  LEA.HI.X.SX32 R11, R15, R3, 0x1, P5 ;  /* 0x000000030f0b7211 */ /* 0x000fe200028f0eff */
[----:B------:R-:W5:Y:S04]  /*6d5b0*/  LDL.LU R24, [R1+0x368] ;  /* 0x0003680001187983 */ /* 0x000f680000300800 */
[----:B--2---:R1:W-:Y:S01]  /*6d5c0*/  STG.E.U16 [R6.64], R21 ;  /* 0x0000001506007986 */ /* 0x0043e2000c101504 */
[----:B0-----:R-:W-:Y:S01]  /*6d5d0*/  PRMT R0, R21, 0x7632, R0 ;  /* 0x0000763215007816 */ /* 0x001fe20000000000 */
[----:B------:R-:W-:-:S02]  /*6d5e0*/  IMAD R4, R14, 0x11e, RZ ;  /* 0x0000011e0e047824 */ /* 0x000fc400078e02ff */
[C---:B-1----:R-:W-:Y:S02]  /*6d5f0*/  IMAD R6, R14.reuse, 0x120, RZ ;  /* 0x000001200e067824 */ /* 0x042fe400078e02ff */
[----:B------:R0:W-:Y:S01]  /*6d600*/  STG.E.U16 [R8.64], R0 ;  /* 0x0000000008007986 */ /* 0x0001e2000c101504 */
[----:B---3--:R1:W-:Y:S02]  /*6d610*/  STG.E.U16 [R10.64], R22 ;  /* 0x000000160a007986 */ /* 0x0083e4000c101504 */
[----:B------:R-:W-:Y:S01]  /*6d620*/  IMAD R5, R14, 0x8f, RZ ;  /* 0x0000008f0e057824 */ /* 0x000fe200078e02ff */
[----:B------:R-:W2:Y:S01]  /*6d630*/  LDL.LU R21, [R1+0x358] ;  /* 0x0003580001157983 */ /* 0x000ea20000300800 */
[-C--:B------:R-:W-:Y:S02]  /*6d640*/  IADD3 R4, P3, R4, R2.reuse, RZ ;  /* 0x0000000204047210 */ /* 0x080fe40007f7e0ff */
[----:B------:R-:W-:Y:S02]  /*6d650*/  IADD3 R6, P4, R6, R2, RZ ;  /* 0x0000000206067210 */ /* 0x000fe40007f9e0ff */
[----:B0-----:R-:W-:Y:S01]  /*6d660*/  PRMT R0, R22, 0x7632, R0 ;  /* 0x0000763216007816 */ /* 0x001fe20000000000 */
[----:B-1----:R-:W-:-:S05]  /*6d670*/  MOV R22, c[0x0][0x1c8] ;  /* 0x0000720000167a02 */ /* 0x002fca0000000f00 */
[----:B------:R-:W-:Y:S01]  /*6d680*/  IMAD R22, R22, 0x90, RZ ;  /* 0x0000009016167824 */ /* 0x000fe200078e02ff */
[----:B------:R-:W-:Y:S01]  /*6d690*/  LEA.HI.X.SX32 R5, R5, R3, 0x1, P3 ;  /* 0x0000000305057211 */ /* 0x000fe200018f0eff */
[----:B------:R-:W-:-:S03]  /*6d6a0*/  IMAD R9, R14, 0x124, RZ ;  /* 0x000001240e097824 */ /* 0x000fc600078e02ff */
[----:B------:R-:W-:Y:S01]  /*6d6b0*/  LEA.HI.X.SX32 R7, R22, R3, 0x1, P4 ;  /* 0x0000000316077211 */ /* 0x000fe200020f0eff */
[----:B------:R-:W-:Y:S01]  /*6d6c0*/  IMAD.MOV.U32 R22, RZ, RZ, c[0x0][0x1c8] ;  /* 0x00007200ff167624 */ /* 0x000fe200078e00ff */
[----:B------:R0:W-:Y:S03]  /*6d6d0*/  STG.E.U16 [R4.64], R0 ;  /* 0x0000000004007986 */ /* 0x0001e6000c101504 */
[----:B------:R-:W-:Y:S01]  /*6d6e0*/  IMAD R22, R22, 0x92, RZ ;  /* 0x0000009216167824 */ /* 0x000fe200078e02ff */
[----:B0-----:R-:W-:-:S04]  /*6d6f0*/  IADD3 R4, P4, R9, R2, RZ ;  /* 0x0000000209047210 */ /* 0x001fc80007f9e0ff */
[----:B------:R-:W-:Y:S02]  /*6d700*/  LEA.HI.X.SX32 R5, R22, R3, 0x1, P4 ;  /* 0x0000000316057211 */ /* 0x000fe400020f0eff */
[----:B----4-:R-:W-:Y:S01]  /*6d710*/  PRMT R0, R20, 0x7632, R0 ;  /* 0x0000763214007816 */ /* 0x010fe20000000000 */
[----:B------:R0:W-:Y:S04]  /*6d720*/  STG.E.U16 [R6.64], R20 ;  /* 0x0000001406007986 */ /* 0x0001e8000c101504 */
[----:B0-----:R-:W3:Y:S01]  /*6d730*/  LDL.LU R20, [R1+0x348] ;  /* 0x0003480001147983 */ /* 0x001ee20000300800 */
[----:B------:R-:W4:Y:S02]  /*6d740*/  LDL.LU R22, [R1+0xc] ;  /* 0x00000c0001167983 */ /* 0x000f240000300800 */
[----:B------:R-:W-:-:S02]  /*6d750*/  IMAD R8, R14, 0x122, RZ ;  /* 0x000001220e087824 */ /* 0x000fc400078e02ff */
[----:B------:R-:W-:-:S03]  /*6d760*/  IMAD R10, R14, 0x91, RZ ;  /* 0x000000910e0a7824 */ /* 0x000fc600078e02ff */
[----:B------:R-:W-:-:S04]  /*6d770*/  IADD3 R8, P3, R8, R2, RZ ;  /* 0x0000000208087210 */ /* 0x000fc80007f7e0ff */
[----:B------:R-:W-:Y:S01]  /*6d780*/  LEA.HI.X.SX32 R9, R10, R3, 0x1, P3 ;  /* 0x000000030a097211 */ /* 0x000fe200018f0eff */
[----:B------:R-:W-:Y:S01]  /*6d790*/  IMAD R6, R14, 0x126, RZ ;  /* 0x000001260e067824 */ /* 0x000fe200078e02ff */
[----:B------:R-:W-:-:S03]  /*6d7a0*/  MOV R13, c[0x0][0x1c8] ;  /* 0x00007200000d7a02 */ /* 0x000fc60000000f00 */
[----:B------:R0:W-:Y:S01]  /*6d7b0*/  STG.E.U16 [R8.64], R0 ;  /* 0x0000000008007986 */ /* 0x0001e2000c101504 */
[----:B------:R-:W-:Y:S01]  /*6d7c0*/  IMAD R7, R14, 0x93, RZ ;  /* 0x000000930e077824 */ /* 0x000fe200078e02ff */
[----:B------:R-:W-:Y:S01]  /*6d7d0*/  IADD3 R6, P3, R6, R2, RZ ;  /* 0x0000000206067210 */ /* 0x000fe20007f7e0ff */
[----:B-----5:R1:W-:Y:S02]  /*6d7e0*/  STG.E.U16 [R4.64], R24 ;  /* 0x0000001804007986 */ /* 0x0203e4000c101504 */
[----:B------:R-:W-:Y:S02]  /*6d7f0*/  IMAD R13, R13, 0x94, RZ ;  /* 0x000000940d0d7824 */ /* 0x000fe400078e02ff */
[C---:B0-----:R-:W-:Y:S02]  /*6d800*/  IMAD R0, R14.reuse, 0x128, RZ ;  /* 0x000001280e007824 */ /* 0x041fe400078e02ff */
[----:B------:R-:W-:Y:S01]  /*6d810*/  IMAD R8, R14, 0x12a, RZ ;  /* 0x0000012a0e087824 */ /* 0x000fe200078e02ff */
[----:B------:R-:W-:-:S02]  /*6d820*/  LEA.HI.X.SX32 R7, R7, R3, 0x1, P3 ;  /* 0x0000000307077211 */ /* 0x000fc400018f0eff */
[-C--:B-1----:R-:W-:Y:S01]  /*6d830*/  IADD3 R4, P4, R0, R2.reuse, RZ ;  /* 0x0000000200047210 */ /* 0x082fe20007f9e0ff */
[----:B------:R-:W-:Y:S02]  /*6d840*/  PRMT R0, R24, 0x7632, R0 ;  /* 0x0000763218007816 */ /* 0x000fe40000000000 */
[----:B------:R-:W-:Y:S01]  /*6d850*/  IMAD R9, R14, 0x95, RZ ;  /* 0x000000950e097824 */ /* 0x000fe200078e02ff */
[----:B------:R-:W-:Y:S02]  /*6d860*/  IADD3 R8, P3, R8, R2, RZ ;  /* 0x0000000208087210 */ /* 0x000fe40007f7e0ff */
[-C--:B------:R-:W-:Y:S01]  /*6d870*/  LEA.HI.X.SX32 R5, R13, R3.reuse, 0x1, P4 ;  /* 0x000000030d057211 */ /* 0x080fe200020f0eff */
[----:B------:R0:W-:Y:S01]  /*6d880*/  STG.E.U16 [R6.64], R0 ;  /* 0x0000000006007986 */ /* 0x0001e2000c101504 */
[----:B------:R-:W-:-:S03]  /*6d890*/  LEA.HI.X.SX32 R9, R9, R3, 0x1, P3 ;  /* 0x0000000309097211 */ /* 0x000fc600018f0eff */
[----:B--2---:R1:W-:Y:S02]  /*6d8a0*/  STG.E.U16 [R4.64], R21 ;  /* 0x0000001504007986 */ /* 0x0043e4000c101504 */
[C---:B------:R-:W-:Y:S01]  /*6d8b0*/  IMAD R10, R14.reuse, 0x132, RZ ;  /* 0x000001320e0a7824 */ /* 0x040fe200078e02ff */
[----:B0-----:R-:W-:Y:S01]  /*6d8c0*/  PRMT R0, R21, 0x7632, R0 ;  /* 0x0000763215007816 */ /* 0x001fe20000000000 */
[C---:B-1----:R-:W-:Y:S02]  /*6d8d0*/  IMAD R4, R14.reuse, 0x12c, RZ ;  /* 0x0000012c0e047824 */ /* 0x042fe400078e02ff */
[----:B------:R-:W-:Y:S02]  /*6d8e0*/  IMAD R6, R14, 0x12e, RZ ;  /* 0x0000012e0e067824 */ /* 0x000fe400078e02ff */
[----:B------:R0:W-:Y:S01]  /*6d8f0*/  STG.E.U16 [R8.64], R0 ;  /* 0x0000000008007986 */ /* 0x0001e2000c101504 */
[-C--:B------:R-:W-:Y:S02]  /*6d900*/  IADD3 R4, P3, R4, R2.reuse, RZ ;  /* 0x0000000204047210 */ /* 0x080fe40007f7e0ff */
[----:B------:R-:W-:Y:S01]  /*6d910*/  IADD3 R6, P4, R6, R2, RZ ;  /* 0x0000000206067210 */ /* 0x000fe20007f9e0ff */
[----:B------:R-:W-:Y:S01]  /*6d920*/  IMAD R11, R14, 0x99, RZ ;  /* 0x000000990e0b7824 */ /* 0x000fe200078e02ff */
[----:B------:R-:W-:Y:S01]  /*6d930*/  LEA.HI.X.SX32 R5, R28, R3, 0x1, P3 ;  /* 0x000000031c057211 */ /* 0x000fe200018f0eff */
[----:B0-----:R-:W-:-:S02]  /*6d940*/  IMAD R8, R14, 0x130, RZ ;  /* 0x000001300e087824 */ /* 0x001fc400078e02ff */
[----:B------:R-:W-:Y:S01]  /*6d950*/  IMAD R0, R14, 0x97, RZ ;  /* 0x000000970e007824 */ /* 0x000fe200078e02ff */
[-C--:B------:R-:W-:Y:S02]  /*6d960*/  IADD3 R10, P5, R10, R2.reuse, RZ ;  /* 0x000000020a0a7210 */ /* 0x080fe40007fbe0ff */
[----:B------:R-:W-:Y:S02]  /*6d970*/  IADD3 R8, P3, R8, R2, RZ ;  /* 0x0000000208087210 */ /* 0x000fe40007f7e0ff */
[-C--:B------:R-:W-:Y:S02]  /*6d980*/  LEA.HI.X.SX32 R7, R0, R3.reuse, 0x1, P4 ;  /* 0x0000000300077211 */ /* 0x080fe400020f0eff */
[-C--:B------:R-:W-:Y:S02]  /*6d990*/  LEA.HI.X.SX32 R11, R11, R3.reuse, 0x1, P5 ;  /* 0x000000030b0b7211 */ /* 0x080fe400028f0eff */
[----:B------:R-:W-:Y:S01]  /*6d9a0*/  LEA.HI.X.SX32 R9, R29, R3, 0x1, P3 ;  /* 0x000000031d097211 */ /* 0x000fe200018f0eff */
[----:B------:R-:W-:-:S02]  /*6d9b0*/  IMAD R12, R14, 0x9d, RZ ;  /* 0x0000009d0e0c7824 */ /* 0x000fc400078e02ff */
[C---:B------:R-:W-:Y:S02]  /*6d9c0*/  IMAD R15, R14.reuse, 0x9f, RZ ;  /* 0x0000009f0e0f7824 */ /* 0x040fe400078e02ff */
[----:B------:R-:W-:Y:S01]  /*6d9d0*/  IMAD R18, R14, 0xa1, RZ ;  /* 0x000000a10e127824 */ /* 0x000fe200078e02ff */
[----:B---3--:R-:W-:Y:S01]  /*6d9e0*/  PRMT R0, R20, 0x7632, R0 ;  /* 0x0000763214007816 */ /* 0x008fe20000000000 */
[----:B------:R0:W-:Y:S04]  /*6d9f0*/  STG.E.U16 [R4.64], R20 ;  /* 0x0000001404007986 */ /* 0x0001e8000c101504 */
[----:B------:R1:W-:Y:S01]  /*6da00*/  STG.E.U16 [R6.64], R0 ;  /* 0x0000000006007986 */ /* 0x0003e2000c101504 */
[----:B----4-:R-:W-:Y:S01]  /*6da10*/  STG.E.U16 [R8.64], R22 ;  /* 0x0000001608007986 */ /* 0x010fe2000c101504 */
[----:B0-----:R-:W-:-:S05]  /*6da20*/  PRMT R4, R22, 0x7632, R4 ;  /* 0x0000763216047816 */ /* 0x001fca0000000004 */
[----:B------:R0:W-:Y:S01]  /*6da30*/  STG.E.U16 [R10.64], R4 ;  /* 0x000000040a007986 */ /* 0x0001e2000c101504 */
[C---:B-1----:R-:W-:Y:S02]  /*6da40*/  IMAD R0, R14.reuse, 0x134, RZ ;  /* 0x000001340e007824 */ /* 0x042fe400078e02ff */
[C---:B0-----:R-:W-:Y:S02]  /*6da50*/  IMAD R10, R14.reuse, 0x140, RZ ;  /* 0x000001400e0a7824 */ /* 0x041fe400078e02ff */
[----:B------:R-:W-:-:S05]  /*6da60*/  IMAD R11, R14, 0x142, RZ ;  /* 0x000001420e0b7824 */ /* 0x000fca00078e02ff */
[----:B------:R0:W-:Y:S01]  /*6da70*/  STL.64 [R1+0x1670], R10 ;  /* 0x0016700a01007387 */ /* 0x0001e20000100a00 */
[C---:B------:R-:W-:Y:S02]  /*6da80*/  IMAD R9, R14.reuse, 0x9b, RZ ;  /* 0x0000009b0e097824 */ /* 0x040fe400078e02ff */
[C---:B------:R-:W-:Y:S02]  /*6da90*/  IMAD R4, R14.reuse, 0x136, RZ ;  /* 0x000001360e047824 */ /* 0x040fe400078e02ff */
[C---:B------:R-:W-:Y:S02]  /*6daa0*/  IMAD R5, R14.reuse, 0x138, RZ ;  /* 0x000001380e057824 */ /* 0x040fe400078e02ff */
[C---:B------:R-:W-:Y:S02]  /*6dab0*/  IMAD R6, R14.reuse, 0x13a, RZ ;  /* 0x0000013a0e067824 */ /* 0x040fe400078e02ff */
[C---:B------:R-:W-:Y:S02]  /*6dac0*/  IMAD R7, R14.reuse, 0x13c, RZ ;  /* 0x0000013c0e077824 */ /* 0x040fe400078e02ff */
[----:B------:R-:W-:Y:S01]  /*6dad0*/  IMAD R8, R14, 0x13e, RZ ;  /* 0x0000013e0e087824 */ /* 0x000fe200078e02ff */
[----:B0-----:R-:W-:-:S05]  /*6dae0*/  MOV R11, c[0x0][0x1c8] ;  /* 0x00007200000b7a02 */ /* 0x001fca0000000f00 */
[C---:B------:R-:W-:Y:S02]  /*6daf0*/  IMAD R13, R11.reuse, 0x144, RZ ;  /* 0x000001440b0d7824 */ /* 0x040fe400078e02ff */
[C---:B------:R-:W-:Y:S02]  /*6db00*/  IMAD R14, R11.reuse, 0x146, RZ ;  /* 0x000001460b0e7824 */ /* 0x040fe400078e02ff */
[C---:B------:R-:W-:Y:S02]  /*6db10*/  IMAD R16, R11.reuse, 0x148, RZ ;  /* 0x000001480b107824 */ /* 0x040fe400078e02ff */
[----:B------:R-:W-:Y:S01]  /*6db20*/  IMAD R17, R11, 0x14a, RZ ;  /* 0x0000014a0b117824 */ /* 0x000fe200078e02ff */
[----:B------:R-:W-:Y:S01]  /*6db30*/  STL.64 [R1+0x1678], R12 ;  /* 0x0016780c01007387 */ /* 0x000fe20000100a00 */
[----:B------:R-:W-:Y:S03]  /*6db40*/  STL.64 [R1+0x1680], R14 ;  /* 0x0016800e01007387 */ /* 0x000fe60000100a00 */
[----:B------:R0:W-:Y:S02]  /*6db50*/  STL.64 [R1+0x1668], R16 ;  /* 0x0016681001007387 */ /* 0x0001e40000100a00 */
[----:B0-----:R-:W-:-:S05]  /*6db60*/  MOV R16, c[0x0][0x1c8] ;  /* 0x0000720000107a02 */ /* 0x001fca0000000f00 */
[----:B------:R-:W-:-:S05]  /*6db70*/  IMAD R19, R16, 0x14c, RZ ;  /* 0x0000014c10137824 */ /* 0x000fca00078e02ff */
[----:B------:R0:W-:Y:S01]  /*6db80*/  STL.64 [R1+0x1688], R18 ;  /* 0x0016881201007387 */ /* 0x0001e20000100a00 */
[----:B------:R-:W-:Y:S01]  /*6db90*/  IADD3 R10, P3, R5, R2, RZ ;  /* 0x00000002050a7210 */ /* 0x000fe20007f7e0ff */
[C---:B------:R-:W-:Y:S02]  /*6dba0*/  IMAD R27, R16.reuse, 0xa7, RZ ;  /* 0x000000a7101b7824 */ /* 0x040fe400078e02ff */
[C---:B------:R-:W-:Y:S02]  /*6dbb0*/  IMAD R20, R16.reuse, 0x14e, RZ ;  /* 0x0000014e10147824 */ /* 0x040fe400078e02ff */
[C---:B------:R-:W-:Y:S02]  /*6dbc0*/  IMAD R22, R16.reuse, 0x150, RZ ;  /* 0x0000015010167824 */ /* 0x040fe400078e02ff */
[C---:B------:R-:W-:Y:S02]  /*6dbd0*/  IMAD R23, R16.reuse, 0x152, RZ ;  /* 0x0000015210177824 */ /* 0x040fe400078e02ff */
[----:B------:R-:W-:-:S02]  /*6dbe0*/  IMAD R25, R16, 0x154, RZ ;  /* 0x0000015410197824 */ /* 0x000fc400078e02ff */
[----:B------:R-:W-:Y:S01]  /*6dbf0*/  IMAD R26, R16, 0x156, RZ ;  /* 0x00000156101a7824 */ /* 0x000fe200078e02ff */
[-C--:B0-----:R-:W-:Y:S01]  /*6dc00*/  IADD3 R18, P5, R0, R2.reuse, RZ ;  /* 0x0000000200127210 */ /* 0x081fe20007fbe0ff */
[----:B------:R-:W-:Y:S02]  /*6dc10*/  IMAD R0, R11, 0x9a, RZ ;  /* 0x0000009a0b007824 */ /* 0x000fe400078e02ff */
[C---:B------:R-:W-:Y:S02]  /*6dc20*/  IMAD R28, R16.reuse, 0x158, RZ ;  /* 0x00000158101c7824 */ /* 0x040fe400078e02ff */
[----:B------:R-:W-:Y:S01]  /*6dc30*/  IMAD R29, R16, 0x15a, RZ ;  /* 0x0000015a101d7824 */ /* 0x000fe200078e02ff */
[----:B------:R-:W-:Y:S02]  /*6dc40*/  IADD3 R12, P6, R4, R2, RZ ;  /* 0x00000002040c7210 */ /* 0x000fe40007fde0ff */
[----:B------:R-:W-:Y:S01]  /*6dc50*/  MOV R5, R19 ;  /* 0x0000001300057202 */ /* 0x000fe20000000f00 */
[----:B------:R-:W-:-:S02]  /*6dc60*/  LEA.HI.X.SX32 R5, R0, R3, 0x1, P5 ;  /* 0x0000000300057211 */ /* 0x000fc400028f0eff */
[----:B------:R-:W-:Y:S01]  /*6dc70*/  IMAD R16, R16, 0x9c, RZ ;  /* 0x0000009c10107824 */ /* 0x000fe200078e02ff */
[-C--:B------:R-:W-:Y:S01]  /*6dc80*/  IADD3 R14, P4, R6, R2.reuse, RZ ;  /* 0x00000002060e7210 */ /* 0x080fe20007f9e0ff */
[----:B------:R0:W-:Y:S01]  /*6dc90*/  STL [R1+0x168], R18 ;  /* 0x0001681201007387 */ /* 0x0001e20000100800 */
[----:B------:R-:W-:Y:S01]  /*6dca0*/  IMAD.MOV.U32 R4, RZ, RZ, R18 ;  /* 0x000000ffff047224 */ /* 0x000fe200078e0012 */
[-C--:B------:R-:W-:Y:S01]  /*6dcb0*/  LEA.HI.X.SX32 R13, R9, R3.reuse, 0x1, P6 ;  /* 0x00000003090d7211 */ /* 0x080fe200030f0eff */
[C---:B------:R-:W-:Y:S02]  /*6dcc0*/  IMAD R21, R11.reuse, 0xa3, RZ ;  /* 0x000000a30b157824 */ /* 0x040fe400078e02ff */
[----:B------:R-:W-:Y:S01]  /*6dcd0*/  IMAD R24, R11, 0xa5, RZ ;  /* 0x000000a50b187824 */ /* 0x000fe200078e02ff */
[----:B------:R-:W-:Y:S02]  /*6dce0*/  IADD3 R4, P5, R7, R2, RZ ;  /* 0x0000000207047210 */ /* 0x000fe40007fbe0ff */
[----:B------:R-:W-:-:S02]  /*6dcf0*/  LEA.HI.X.SX32 R11, R16, R3, 0x1, P3 ;  /* 0x00000003100b7211 */ /* 0x000fc400018f0eff */
[----:B------:R-:W-:Y:S01]  /*6dd00*/  MOV R6, R14 ;  /* 0x0000000e00067202 */ /* 0x000fe20000000f00 */
[----:B------:R-:W-:Y:S01]  /*6dd10*/  MOV R7, R15 ;  /* 0x0000000f00077202 */ /* 0x000fe20000000f00 */
[----:B0-----:R-:W2:Y:S01]  /*6dd20*/  LDL.LU.64 R18, [R1+0x1688] ;  /* 0x0016880001127983 */ /* 0x001ea20000300a00 */
[----:B------:R-:W-:Y:S02]  /*6dd30*/  STL [R1+0x16c], R5 ;  /* 0x00016c0501007387 */ /* 0x000fe40000100800 */
[----:B------:R0:W-:Y:S02]  /*6dd40*/  STL [R1+0x150], R14 ;  /* 0x0001500e01007387 */ /* 0x0001e40000100800 */
[----:B0-----:R-:W3:Y:S01]  /*6dd50*/  LDL.LU.64 R14, [R1+0x1680] ;  /* 0x00168000010e7983 */ /* 0x001ee20000300a00 */
[----:B------:R0:W-:Y:S03]  /*6dd60*/  STL.64 [R1+0x160], R12 ;  /* 0x0001600c01007387 */ /* 0x0001e60000100a00 */
[----:B0-----:R-:W4:Y:S01]  /*6dd70*/  LDL.LU.64 R12, [R1+0x1678] ;  /* 0x00167800010c7983 */ /* 0x001f220000300a00 */
[----:B------:R0:W-:Y:S03]  /*6dd80*/  STL.64 [R1+0x158], R10 ;  /* 0x0001580a01007387 */ /* 0x0001e60000100a00 */
[----:B0-----:R-:W5:Y:S01]  /*6dd90*/  LDL.LU.64 R10, [R1+0x1670] ;  /* 0x00167000010a7983 */ /* 0x001f620000300a00 */
[----:B------:R-:W-:Y:S01]  /*6dda0*/  IMAD.MOV.U32 R0, RZ, RZ, c[0x0][0x1c8] ;  /* 0x00007200ff007624 */ /* 0x000fe200078e00ff */
[----:B----4-:R-:W-:-:S05]  /*6ddb0*/  LEA.HI.X.SX32 R7, R12, R3, 0x1, P4 ;  /* 0x000000030c077211 */ /* 0x010fca00020f0eff */
[----:B------:R-:W-:Y:S01]  /*6ddc0*/  STL [R1+0x154], R7 ;  /* 0x0001540701007387 */ /* 0x000fe20000100800 */
[-C--:B-----5:R-:W-:Y:S02]  /*6ddd0*/  IADD3 R16, P3, R10, R2.reuse, RZ ;  /* 0x000000020a107210 */ /* 0x0a0fe40007f7e0ff */
[----:B------:R-:W-:Y:S01]  /*6dde0*/  IADD3 R6, P4, R11, R2, RZ ;  /* 0x000000020b067210 */ /* 0x000fe20007f9e0ff */
[----:B------:R-:W-:Y:S01]  /*6ddf0*/  MOV R11, R17 ;  /* 0x00000011000b7202 */ /* 0x000fe20000000f00 */
[----:B------:R-:W-:Y:S01]  /*6de00*/  MOV R10, R16 ;  /* 0x00000010000a7202 */ /* 0x000fe20000000f00 */
[----:B------:R0:W-:Y:S04]  /*6de10*/  STL [R1+0x138], R16 ;  /* 0x0001381001007387 */ /* 0x0001e80000100800 */
[----:B0-----:R-:W4:Y:S01]  /*6de20*/  LDL.LU.64 R16, [R1+0x1668] ;  /* 0x0016680001107983 */ /* 0x001f220000300a00 */
[----:B------:R-:W-:-:S02]  /*6de30*/  IMAD R5, R0, 0x9e, RZ ;  /* 0x0000009e00057824 */ /* 0x000fc400078e02ff */
[----:B------:R-:W-:Y:S01]  /*6de40*/  IMAD R12, R0, 0xa0, RZ ;  /* 0x000000a0000c7824 */ /* 0x000fe200078e02ff */
[----:B------:R-:W-:Y:S02]  /*6de50*/  IADD3 R8, P6, R8, R2, RZ ;  /* 0x0000000208087210 */ /* 0x000fe40007fde0ff */
[-C--:B------:R-:W-:Y:S02]  /*6de60*/  LEA.HI.X.SX32 R5, R5, R3.reuse, 0x1, P5 ;  /* 0x0000000305057211 */ /* 0x080fe400028f0eff */
[-C--:B------:R-:W-:Y:S01]  /*6de70*/  LEA.HI.X.SX32 R11, R12, R3.reuse, 0x1, P3 ;  /* 0x000000030c0b7211 */ /* 0x080fe200018f0eff */
[----:B------:R-:W-:Y:S01]  /*6de80*/  IMAD R12, R0, 0xa2, RZ ;  /* 0x000000a2000c7824 */ /* 0x000fe200078e02ff */
[-C--:B---3--:R-:W-:Y:S01]  /*6de90*/  LEA.HI.X.SX32 R9, R15, R3.reuse, 0x1, P6 ;  /* 0x000000030f097211 */ /* 0x088fe200030f0eff */
[----:B------:R0:W-:Y:S01]  /*6dea0*/  STL.64 [R1+0x148], R4 ;  /* 0x0001480401007387 */ /* 0x0001e20000100a00 */
[----:B--2---:R-:W-:-:S03]  /*6deb0*/  LEA.HI.X.SX32 R7, R18, R3, 0x1, P4 ;  /* 0x0000000312077211 */ /* 0x004fc600020f0eff */
[----:B------:R1:W-:Y:S02]  /*6dec0*/  STL.64 [R1+0x140], R8 ;  /* 0x0001400801007387 */ /* 0x0003e40000100a00 */
[----:B------:R-:W-:Y:S01]  /*6ded0*/  STL [R1+0x13c], R11 ;  /* 0x00013c0b01007387 */ /* 0x000fe20000100800 */
[----:B0-----:R-:W-:-:S04]  /*6dee0*/  IADD3 R4, P5, R13, R2, RZ ;  /* 0x000000020d047210 */ /* 0x001fc80007fbe0ff */
[-C--:B------:R-:W-:Y:S01]  /*6def0*/  LEA.HI.X.SX32 R5, R12, R3.reuse, 0x1, P5 ;  /* 0x000000030c057211 */ /* 0x080fe200028f0eff */
[----:B------:R-:W-:Y:S01]  /*6df00*/  IMAD R12, R0, 0xa4, RZ ;  /* 0x000000a4000c7824 */ /* 0x000fe200078e02ff */
[----:B-1----:R-:W-:Y:S01]  /*6df10*/  IADD3 R8, P6, R14, R2, RZ ;  /* 0x000000020e087210 */ /* 0x002fe20007fde0ff */
[----:B------:R-:W-:Y:S02]  /*6df20*/  STL.64 [R1+0x130], R6 ;  /* 0x0001300601007387 */ /* 0x000fe40000100a00 */
[----:B------:R0:W-:Y:S01]  /*6df30*/  STL.64 [R1+0x128], R4 ;  /* 0x0001280401007387 */ /* 0x0001e20000100a00 */
[----:B------:R-:W-:-:S05]  /*6df40*/  LEA.HI.X.SX32 R9, R21, R3, 0x1, P6 ;  /* 0x0000000315097211 */ /* 0x000fca00030f0eff */
[----:B------:R1:W-:Y:S01]  /*6df50*/  STL.64 [R1+0x120], R8 ;  /* 0x0001200801007387 */ /* 0x0003e20000100a00 */
[-C--:B0-----:R-:W-:Y:S02]  /*6df60*/  IADD3 R4, P5, R19, R2.reuse, RZ ;  /* 0x0000000213047210 */ /* 0x081fe40007fbe0ff */
[----:B-1----:R-:W-:-:S04]  /*6df70*/  IADD3 R8, P6, R20, R2, RZ ;  /* 0x0000000214087210 */ /* 0x002fc80007fde0ff */
[----:B------:R-:W-:Y:S02]  /*6df80*/  LEA.HI.X.SX32 R9, R27, R3, 0x1, P6 ;  /* 0x000000031b097211 */ /* 0x000fe400030f0eff */
[----:B----4-:R-:W-:-:S04]  /*6df90*/  IADD3 R10, P3, R16, R2, RZ ;  /* 0x00000002100a7210 */ /* 0x010fc80007f7e0ff */
[----:B------:R-:W-:Y:S01]  /*6dfa0*/  LEA.HI.X.SX32 R11, R12, R3, 0x1, P3 ;  /* 0x000000030c0b7211 */ /* 0x000fe200018f0eff */
[----:B------:R-:W-:Y:S01]  /*6dfb0*/  IMAD R12, R0, 0xa6, RZ ;  /* 0x000000a6000c7824 */ /* 0x000fe200078e02ff */
[----:B------:R-:W-:-:S03]  /*6dfc0*/  IADD3 R6, P4, R17, R2, RZ ;  /* 0x0000000211067210 */ /* 0x000fc60007f9e0ff */
[----:B------:R0:W-:Y:S01]  /*6dfd0*/  STL.64 [R1+0x118], R10 ;  /* 0x0001180a01007387 */ /* 0x0001e20000100a00 */
[-C--:B------:R-:W-:Y:S01]  /*6dfe0*/  LEA.HI.X.SX32 R5, R12, R3.reuse, 0x1, P5 ;  /* 0x000000030c057211 */ /* 0x080fe200028f0eff */
[----:B------:R-:W-:Y:S01]  /*6dff0*/  IMAD R12, R0, 0xa8, RZ ;  /* 0x000000a8000c7824 */ /* 0x000fe200078e02ff */
[----:B------:R-:W-:Y:S02]  /*6e000*/  LEA.HI.X.SX32 R7, R24, R3, 0x1, P4 ;  /* 0x0000000318077211 */ /* 0x000fe400020f0eff */
[----:B0-----:R-:W-:-:S03]  /*6e010*/  IADD3 R10, P3, R22, R2, RZ ;  /* 0x00000002160a7210 */ /* 0x001fc60007f7e0ff */
[----:B------:R0:W-:Y:S01]  /*6e020*/  STL.64 [R1+0x110], R6 ;  /* 0x0001100601007387 */ /* 0x0001e20000100a00 */
[----:B------:R-:W-:-:S03]  /*6e030*/  LEA.HI.X.SX32 R11, R12, R3, 0x1, P3 ;  /* 0x000000030c0b7211 */ /* 0x000fc600018f0eff */
[----:B------:R1:W-:Y:S01]  /*6e040*/  STL.64 [R1+0x108], R4 ;  /* 0x0001080401007387 */ /* 0x0003e20000100a00 */
[----:B------:R-:W-:Y:S03]  /*6e050*/  STL.64 [R1+0x100], R8 ;  /* 0x0001000801007387 */ /* 0x000fe60000100a00 */
[----:B------:R2:W-:Y:S01]  /*6e060*/  STL.64 [R1+0xf8], R10 ;  /* 0x0000f80a01007387 */ /* 0x0005e20000100a00 */
[-C--:B0-----:R-:W-:Y:S02]  /*6e070*/  IADD3 R6, P4, R23, R2.reuse, RZ ;  /* 0x0000000217067210 */ /* 0x081fe40007f9e0ff */
[----:B-1----:R-:W-:Y:S01]  /*6e080*/  IADD3 R4, P5, R25, R2, RZ ;  /* 0x0000000219047210 */ /* 0x002fe20007fbe0ff */
[C---:B--2---:R-:W-:Y:S02]  /*6e090*/  IMAD R11, R0.reuse, 0xa9, RZ ;  /* 0x000000a9000b7824 */ /* 0x044fe400078e02ff */
[----:B------:R-:W-:-:S03]  /*6e0a0*/  IMAD R10, R0, 0xaa, RZ ;  /* 0x000000aa000a7824 */ /* 0x000fc600078e02ff */
[-C--:B------:R-:W-:Y:S02]  /*6e0b0*/  LEA.HI.X.SX32 R7, R11, R3.reuse, 0x1, P4 ;  /* 0x000000030b077211 */ /* 0x080fe400020f0eff */
[----:B------:R-:W-:Y:S02]  /*6e0c0*/  LEA.HI.X.SX32 R5, R10, R3, 0x1, P5 ;  /* 0x000000030a057211 */ /* 0x000fe400028f0eff */
[-C--:B------:R-:W-:Y:S01]  /*6e0d0*/  IADD3 R8, P6, R26, R2.reuse, RZ ;  /* 0x000000021a087210 */ /* 0x080fe20007fde0ff */
[----:B------:R-:W-:Y:S02]  /*6e0e0*/  STL.64 [R1+0xf0], R6 ;  /* 0x0000f00601007387 */ /* 0x000fe40000100a00 */
[----:B------:R0:W-:Y:S01]  /*6e0f0*/  STL.64 [R1+0xe8], R4 ;  /* 0x0000e80401007387 */ /* 0x0001e20000100a00 */
[----:B------:R-:W-:Y:S01]  /*6e100*/  IADD3 R12, P3, R28, R2, RZ ;  /* 0x000000021c0c7210 */ /* 0x000fe20007f7e0ff */
[----:B0-----:R-:W-:-:S05]  /*6e110*/  IMAD R5, R0, 0xab, RZ ;  /* 0x000000ab00057824 */ /* 0x001fca00078e02ff */
[----:B------:R-:W-:Y:S01]  /*6e120*/  LEA.HI.X.SX32 R9, R5, R3, 0x1, P6 ;  /* 0x0000000305097211 */ /* 0x000fe200030f0eff */
[----:B------:R-:W-:Y:S01]  /*6e130*/  IMAD R5, R0, 0xac, RZ ;  /* 0x000000ac00057824 */ /* 0x000fe200078e02ff */
[----:B------:R-:W-:-:S03]  /*6e140*/  IADD3 R6, P4, R29, R2, RZ ;  /* 0x000000021d067210 */ /* 0x000fc60007f9e0ff */
[----:B------:R0:W-:Y:S01]  /*6e150*/  STL.64 [R1+0xe0], R8 ;  /* 0x0000e00801007387 */ /* 0x0001e20000100a00 */
[-C--:B------:R-:W-:Y:S01]  /*6e160*/  LEA.HI.X.SX32 R13, R5, R3.reuse, 0x1, P3 ;  /* 0x00000003050d7211 */ /* 0x080fe200018f0eff */
[C---:B------:R-:W-:Y:S02]  /*6e170*/  IMAD R10, R0.reuse, 0x15c, RZ ;  /* 0x0000015c000a7824 */ /* 0x040fe400078e02ff */
[C---:B0-----:R-:W-:Y:S02]  /*6e180*/  IMAD R9, R0.reuse, 0xad, RZ ;  /* 0x000000ad00097824 */ /* 0x041fe400078e02ff */
[----:B------:R-:W-:Y:S03]  /*6e190*/  STL.64 [R1+0xd8], R12 ;  /* 0x0000d80c01007387 */ /* 0x000fe60000100a00 */
[----:B------:R-:W-:Y:S01]  /*6e1a0*/  LEA.HI.X.SX32 R7, R9, R3, 0x1, P4 ;  /* 0x0000000309077211 */ /* 0x000fe200020f0eff */
[----:B------:R-:W-:Y:S01]  /*6e1b0*/  IMAD R4, R0, 0x15e, RZ ;  /* 0x0000015e00047824 */ /* 0x000fe200078e02ff */
[----:B------:R-:W-:-:S03]  /*6e1c0*/  IADD3 R10, P5, R10, R2, RZ ;  /* 0x000000020a0a7210 */ /* 0x000fc60007fbe0ff */
[----:B------:R0:W-:Y:S01]  /*6e1d0*/  STL.64 [R1+0xd0], R6 ;  /* 0x0000d00601007387 */ /* 0x0001e20000100a00 */
[----:B------:R-:W-:Y:S01]  /*6e1e0*/  IADD3 R14, P6, R4, R2, RZ ;  /* 0x00000002040e7210 */ /* 0x000fe20007fde0ff */
[C---:B------:R-:W-:Y:S02]  /*6e1f0*/  IMAD R4, R0.reuse, 0x160, RZ ;  /* 0x0000016000047824 */ /* 0x040fe400078e02ff */
[----:B0-----:R-:W-:-:S05]  /*6e200*/  IMAD R7, R0, 0xae, RZ ;  /* 0x000000ae00077824 */ /* 0x001fca00078e02ff */
[----:B------:R-:W-:Y:S01]  /*6e210*/  LEA.HI.X.SX32 R11, R7, R3, 0x1, P5 ;  /* 0x00000003070b7211 */ /* 0x000fe200028f0eff */
[----:B------:R-:W-:Y:S01]  /*6e220*/  IMAD R7, R0, 0xaf, RZ ;  /* 0x000000af00077824 */ /* 0x000fe200078e02ff */
[----:B------:R-:W-:-:S03]  /*6e230*/  IADD3 R4, P3, R4, R2, RZ ;  /* 0x0000000204047210 */ /* 0x000fc60007f7e0ff */
[----:B------:R0:W-:Y:S01]  /*6e240*/  STL.64 [R1+0xc8], R10 ;  /* 0x0000c80a01007387 */ /* 0x0001e20000100a00 */
[-C--:B------:R-:W-:Y:S01]  /*6e250*/  LEA.HI.X.SX32 R15, R7, R3.reuse, 0x1, P6 ;  /* 0x00000003070f7211 */ /* 0x080fe200030f0eff */
[C---:B------:R-:W-:Y:S02]  /*6e260*/  IMAD R9, R0.reuse, 0x162, RZ ;  /* 0x0000016200097824 */ /* 0x040fe400078e02ff */
[----:B0-----:R-:W-:Y:S02]  /*6e270*/  IMAD R10, R0, 0xb0, RZ ;  /* 0x000000b0000a7824 */ /* 0x001fe400078e02ff */
        /* <DEDUP_REMOVED lines=67> */
[C---:B------:R-:W-:Y:S02]  /*6e6b0*/  IMAD R10, R0.reuse, 0x180, RZ ;  /* 0x00000180000a7824 */ /* 0x040fe400078e02ff */
[----:B0-----:R-:W-:-:S05]  /*6e6c0*/  IMAD R5, R0, 0xbd, RZ ;  /* 0x000000bd00057824 */ /* 0x001fca00078e02ff */
[-C--:B------:R-:W-:Y:S02]  /*6e6d0*/  LEA.HI.X.SX32 R9, R5, R3.reuse, 0x1, P4 ;  /* 0x0000000305097211 */ /* 0x080fe400020f0eff */
[-C--:B------:R-:W-:Y:S01]  /*6e6e0*/  IADD3 R6, P6, R6, R2.reuse, RZ ;  /* 0x0000000206067210 */ /* 0x080fe20007fde0ff */
[----:B------:R-:W-:Y:S02]  /*6e6f0*/  IMAD R5, R0, 0xbe, RZ ;  /* 0x000000be00057824 */ /* 0x000fe400078e02ff */
[----:B------:R0:W-:Y:S01]  /*6e700*/  STL.64 [R1+0x50], R8 ;  /* 0x0000500801007387 */ /* 0x0001e20000100a00 */
[----:B------:R-:W-:Y:S01]  /*6e710*/  IADD3 R10, P3, R10, R2, RZ ;  /* 0x000000020a0a7210 */ /* 0x000fe20007f7e0ff */
[C---:B------:R-:W-:Y:S01]  /*6e720*/  IMAD R4, R0.reuse, 0x182, RZ ;  /* 0x0000018200047824 */ /* 0x040fe200078e02ff */
[----:B------:R-:W-:Y:S01]  /*6e730*/  LEA.HI.X.SX32 R13, R5, R3, 0x1, P5 ;  /* 0x00000003050d7211 */ /* 0x000fe200028f0eff */
[C---:B0-----:R-:W-:Y:S02]  /*6e740*/  IMAD R9, R0.reuse, 0xbf, RZ ;  /* 0x000000bf00097824 */ /* 0x041fe400078e02ff */
[----:B------:R-:W-:-:S03]  /*6e750*/  IMAD R8, R0, 0xc0, RZ ;  /* 0x000000c000087824 */ /* 0x000fc600078e02ff */
[-C--:B------:R-:W-:Y:S02]  /*6e760*/  LEA.HI.X.SX32 R7, R9, R3.reuse, 0x1, P6 ;  /* 0x0000000309077211 */ /* 0x080fe400030f0eff */
[----:B------:R-:W-:Y:S02]  /*6e770*/  LEA.HI.X.SX32 R11, R8, R3, 0x1, P3 ;  /* 0x00000003080b7211 */ /* 0x000fe400018f0eff */
[-C--:B------:R-:W-:Y:S01]  /*6e780*/  IADD3 R14, P4, R4, R2.reuse, RZ ;  /* 0x00000002040e7210 */ /* 0x080fe20007f9e0ff */
[----:B------:R-:W-:Y:S01]  /*6e790*/  IMAD R4, R0, 0x184, RZ ;  /* 0x0000018400047824 */ /* 0x000fe200078e02ff */
[----:B------:R-:W-:Y:S01]  /*6e7a0*/  STL.64 [R1+0x40], R6 ;  /* 0x0000400601007387 */ /* 0x000fe20000100a00 */
[----:B------:R-:W-:Y:S02]  /*6e7b0*/  STL.64 [R1+0x48], R12 ;  /* 0x0000480c01007387 */ /* 0x000fe40000100a00 */
[----:B------:R0:W-:Y:S01]  /*6e7c0*/  STL.64 [R1+0x38], R10 ;  /* 0x0000380a01007387 */ /* 0x0001e20000100a00 */
[----:B------:R-:W-:Y:S01]  /*6e7d0*/  IADD3 R4, P5, R4, R2, RZ ;  /* 0x0000000204047210 */ /* 0x000fe20007fbe0ff */
[----:B0-----:R-:W-:-:S02]  /*6e7e0*/  IMAD R11, R0, 0xc1, RZ ;  /* 0x000000c1000b7824 */ /* 0x001fc400078e02ff */
[C---:B------:R-:W-:Y:S02]  /*6e7f0*/  IMAD R10, R0.reuse, 0xc2, RZ ;  /* 0x000000c2000a7824 */ /* 0x040fe400078e02ff */
[----:B------:R-:W-:Y:S01]  /*6e800*/  IMAD R6, R0, 0x186, RZ ;  /* 0x0000018600067824 */ /* 0x000fe200078e02ff */
[-C--:B------:R-:W-:Y:S02]  /*6e810*/  LEA.HI.X.SX32 R15, R11, R3.reuse, 0x1, P4 ;  /* 0x000000030b0f7211 */ /* 0x080fe400020f0eff */
[----:B------:R-:W-:Y:S01]  /*6e820*/  LEA.HI.X.SX32 R5, R10, R3, 0x1, P5 ;  /* 0x000000030a057211 */ /* 0x000fe200028f0eff */
[----:B------:R-:W-:Y:S02]  /*6e830*/  IMAD R9, R0, 0x188, RZ ;  /* 0x0000018800097824 */ /* 0x000fe400078e02ff */
[----:B------:R-:W-:Y:S02]  /*6e840*/  STL.64 [R1+0x30], R14 ;  /* 0x0000300e01007387 */ /* 0x000fe40000100a00 */
[----:B------:R0:W-:Y:S01]  /*6e850*/  STL.64 [R1+0x28], R4 ;  /* 0x0000280401007387 */ /* 0x0001e20000100a00 */
[----:B------:R-:W-:-:S02]  /*6e860*/  IADD3 R6, P6, R6, R2, RZ ;  /* 0x0000000206067210 */ /* 0x000fc40007fde0ff */
[----:B------:R-:W-:Y:S01]  /*6e870*/  IADD3 R8, P3, R9, R2, RZ ;  /* 0x0000000209087210 */ /* 0x000fe20007f7e0ff */
[C---:B0-----:R-:W-:Y:S02]  /*6e880*/  IMAD R5, R0.reuse, 0xc3, RZ ;  /* 0x000000c300057824 */ /* 0x041fe400078e02ff */
[C---:B------:R-:W-:Y:S02]  /*6e890*/  IMAD R15, R0.reuse, 0xc4, RZ ;  /* 0x000000c4000f7824 */ /* 0x040fe400078e02ff */
[C---:B------:R-:W-:Y:S01]  /*6e8a0*/  IMAD R4, R0.reuse, 0x18e, RZ ;  /* 0x0000018e00047824 */ /* 0x040fe200078e02ff */
[-C--:B------:R-:W-:Y:S02]  /*6e8b0*/  LEA.HI.X.SX32 R7, R5, R3.reuse, 0x1, P6 ;  /* 0x0000000305077211 */ /* 0x080fe400030f0eff */
[----:B------:R-:W-:Y:S01]  /*6e8c0*/  LEA.HI.X.SX32 R9, R15, R3, 0x1, P3 ;  /* 0x000000030f097211 */ /* 0x000fe200018f0eff */
[C---:B------:R-:W-:Y:S01]  /*6e8d0*/  IMAD R12, R0.reuse, 0x18a, RZ ;  /* 0x0000018a000c7824 */ /* 0x040fe200078e02ff */
[----:B------:R-:W-:Y:S01]  /*6e8e0*/  MOV R5, c[0x0][0x1c8] ;  /* 0x0000720000057a02 */ /* 0x000fe20000000f00 */
[----:B------:R0:W-:Y:S01]  /*6e8f0*/  STL.64 [R1+0x20], R6 ;  /* 0x0000200601007387 */ /* 0x0001e20000100a00 */
[----:B------:R-:W-:-:S02]  /*6e900*/  IMAD R10, R0, 0x18c, RZ ;  /* 0x0000018c000a7824 */ /* 0x000fc400078e02ff */
[----:B------:R1:W-:Y:S01]  /*6e910*/  STL.64 [R1+0x18], R8 ;  /* 0x0000180801007387 */ /* 0x0003e20000100a00 */
[-C--:B------:R-:W-:Y:S02]  /*6e920*/  IADD3 R12, P4, R12, R2.reuse, RZ ;  /* 0x000000020c0c7210 */ /* 0x080fe40007f9e0ff */
[-C--:B0-----:R-:W-:Y:S01]  /*6e930*/  IADD3 R6, P6, R4, R2.reuse, RZ ;  /* 0x0000000204067210 */ /* 0x081fe20007fde0ff */
[C---:B------:R-:W-:Y:S02]  /*6e940*/  IMAD R4, R0.reuse, 0x190, RZ ;  /* 0x0000019000047824 */ /* 0x040fe400078e02ff */
[C---:B-1----:R-:W-:Y:S02]  /*6e950*/  IMAD R8, R0.reuse, 0xc5, RZ ;  /* 0x000000c500087824 */ /* 0x042fe400078e02ff */
[----:B------:R-:W-:Y:S02]  /*6e960*/  IMAD R9, R0, 0x192, RZ ;  /* 0x0000019200097824 */ /* 0x000fe400078e02ff */
[----:B------:R-:W-:Y:S01]  /*6e970*/  IMAD R0, R5, 0xc6, RZ ;  /* 0x000000c605007824 */ /* 0x000fe200078e02ff */
[----:B------:R-:W-:-:S02]  /*6e980*/  IADD3 R10, P5, R10, R2, RZ ;  /* 0x000000020a0a7210 */ /* 0x000fc40007fbe0ff */
[-C--:B------:R-:W-:Y:S01]  /*6e990*/  IADD3 R28, P3, R4, R2.reuse, RZ ;  /* 0x00000002041c7210 */ /* 0x080fe20007f7e0ff */
[----:B------:R-:W-:Y:S01]  /*6e9a0*/  IMAD.MOV.U32 R4, RZ, RZ, c[0x0][0x1c8] ;  /* 0x00007200ff047624 */ /* 0x000fe200078e00ff */
[-C--:B------:R-:W-:Y:S01]  /*6e9b0*/  LEA.HI.X.SX32 R13, R8, R3.reuse, 0x1, P4 ;  /* 0x00000003080d7211 */ /* 0x080fe200020f0eff */
[----:B------:R-:W-:Y:S02]  /*6e9c0*/  IADD3 R22, P4, R9, R2, RZ ;  /* 0x0000000209167210 */ /* 0x000fe40007f9e0ff */
[----:B------:R-:W-:Y:S01]  /*6e9d0*/  IMAD R9, R5, 0x194, RZ ;  /* 0x0000019405097824 */ /* 0x000fe200078e02ff */
[-C--:B------:R-:W-:Y:S01]  /*6e9e0*/  LEA.HI.X.SX32 R11, R0, R3.reuse, 0x1, P5 ;  /* 0x00000003000b7211 */ /* 0x080fe200028f0eff */
[C---:B------:R-:W-:Y:S02]  /*6e9f0*/  IMAD R5, R4.reuse, 0xc7, RZ ;  /* 0x000000c704057824 */ /* 0x040fe400078e02ff */
[C---:B------:R-:W-:Y:S02]  /*6ea00*/  IMAD R0, R4.reuse, 0x196, RZ ;  /* 0x0000019604007824 */ /* 0x040fe400078e02ff */
[----:B------:R-:W-:Y:S01]  /*6ea10*/  IMAD R4, R4, 0xc8, RZ ;  /* 0x000000c804047824 */ /* 0x000fe200078e02ff */
[----:B------:R-:W-:-:S02]  /*6ea20*/  LEA.HI.X.SX32 R7, R5, R3, 0x1, P6 ;  /* 0x0000000305077211 */ /* 0x000fc400030f0eff */
[----:B------:R-:W-:Y:S01]  /*6ea30*/  IADD3 R24, P6, R0, R2, RZ ;  /* 0x0000000200187210 */ /* 0x000fe20007fde0ff */
[----:B------:R-:W-:Y:S02]  /*6ea40*/  MOV R0, c[0x0][0x1c8] ;  /* 0x0000720000007a02 */ /* 0x000fe40000000f00 */
[----:B------:R-:W-:-:S03]  /*6ea50*/  LEA.HI.X.SX32 R29, R4, R3, 0x1, P3 ;  /* 0x00000003041d7211 */ /* 0x000fc600018f0eff */
[C---:B------:R-:W-:Y:S02]  /*6ea60*/  IMAD R4, R0.reuse, 0x198, RZ ;  /* 0x0000019800047824 */ /* 0x040fe400078e02ff */
[----:B------:R-:W-:-:S05]  /*6ea70*/  IMAD R0, R0, 0xc9, RZ ;  /* 0x000000c900007824 */ /* 0x000fca00078e02ff */
[----:B------:R-:W-:Y:S01]  /*6ea80*/  LEA.HI.X.SX32 R23, R0, R3, 0x1, P4 ;  /* 0x0000000300177211 */ /* 0x000fe200020f0eff */
[----:B------:R-:W-:Y:S01]  /*6ea90*/  MOV R0, c[0x0][0x1c8] ;  /* 0x0000720000007a02 */ /* 0x000fe20000000f00 */
[-C--:B------:R-:W-:Y:S02]  /*6eaa0*/  IADD3 R20, P3, R4, R2.reuse, RZ ;  /* 0x0000000204147210 */ /* 0x080fe40007f7e0ff */
[-C--:B------:R-:W-:Y:S02]  /*6eab0*/  IADD3 R26, P5, R9, R2.reuse, RZ ;  /* 0x00000002091a7210 */ /* 0x080fe40007fbe0ff */
[C---:B------:R-:W-:Y:S02]  /*6eac0*/  IMAD R5, R0.reuse, 0x19a, RZ ;  /* 0x0000019a00057824 */ /* 0x040fe400078e02ff */
[----:B------:R-:W-:Y:S01]  /*6ead0*/  IMAD R4, R0, 0xca, RZ ;  /* 0x000000ca00047824 */ /* 0x000fe200078e02ff */
[----:B------:R-:W-:Y:S02]  /*6eae0*/  STL.64 [R1+0x10], R12 ;  /* 0x0000100c01007387 */ /* 0x000fe40000100a00 */
[----:B------:R-:W-:-:S02]  /*6eaf0*/  IADD3 R14, P4, R5, R2, RZ ;  /* 0x00000002050e7210 */ /* 0x000fc40007f9e0ff */
[-C--:B------:R-:W-:Y:S01]  /*6eb00*/  LEA.HI.X.SX32 R27, R4, R3.reuse, 0x1, P5 ;  /* 0x00000003041b7211 */ /* 0x080fe200028f0eff */
[C---:B------:R-:W-:Y:S02]  /*6eb10*/  IMAD R5, R0.reuse, 0x19c, RZ ;  /* 0x0000019c00057824 */ /* 0x040fe400078e02ff */
[----:B------:R-:W-:Y:S01]  /*6eb20*/  IMAD R4, R0, 0xcb, RZ ;  /* 0x000000cb00047824 */ /* 0x000fe200078e02ff */
[----:B------:R-:W-:Y:S01]  /*6eb30*/  STL.64 [R1+0x8], R10 ;  /* 0x0000080a01007387 */ /* 0x000fe20000100a00 */
[----:B------:R0:W-:Y:S01]  /*6eb40*/  STL.64 [R1], R6 ;  /* 0x0000000601007387 */ /* 0x0001e20000100a00 */
[----:B------:R-:W-:Y:S02]  /*6eb50*/  IADD3 R18, P5, R5, R2, RZ ;  /* 0x0000000205127210 */ /* 0x000fe40007fbe0ff */
[----:B------:R-:W-:Y:S01]  /*6eb60*/  LEA.HI.X.SX32 R25, R4, R3, 0x1, P6 ;  /* 0x0000000304197211 */ /* 0x000fe200030f0eff */
[C---:B------:R-:W-:Y:S02]  /*6eb70*/  IMAD R5, R0.reuse, 0x19e, RZ ;  /* 0x0000019e00057824 */ /* 0x040fe400078e02ff */
[----:B------:R-:W-:-:S02]  /*6eb80*/  IMAD R4, R0, 0xcc, RZ ;  /* 0x000000cc00047824 */ /* 0x000fc400078e02ff */
[----:B0-----:R-:W-:Y:S01]  /*6eb90*/  IMAD R6, R0, 0xce, RZ ;  /* 0x000000ce00067824 */ /* 0x001fe200078e02ff */
[-C--:B------:R-:W-:Y:S02]  /*6eba0*/  IADD3 R16, P6, R5, R2.reuse, RZ ;  /* 0x0000000205107210 */ /* 0x080fe40007fde0ff */
[-C--:B------:R-:W-:Y:S02]  /*6ebb0*/  LEA.HI.X.SX32 R21, R4, R3.reuse, 0x1, P3 ;  /* 0x0000000304157211 */ /* 0x080fe400018f0eff */
[-C--:B------:R-:W-:Y:S01]  /*6ebc0*/  LEA.HI.X.SX32 R19, R6, R3.reuse, 0x1, P5 ;  /* 0x0000000306137211 */ /* 0x080fe200028f0eff */
[C---:B------:R-:W-:Y:S02]  /*6ebd0*/  IMAD R6, R0.reuse, 0xcf, RZ ;  /* 0x000000cf00067824 */ /* 0x040fe400078e02ff */
[C---:B------:R-:W-:Y:S02]  /*6ebe0*/  IMAD R5, R0.reuse, 0x1a0, RZ ;  /* 0x000001a000057824 */ /* 0x040fe400078e02ff */
[----:B------:R-:W-:Y:S01]  /*6ebf0*/  IMAD R4, R0, 0xcd, RZ ;  /* 0x000000cd00047824 */ /* 0x000fe200078e02ff */
[----:B------:R-:W-:Y:S01]  /*6ec00*/  STL [R1+0x1500], R28 ;  /* 0x0015001c01007387 */ /* 0x000fe20000100800 */
[----:B------:R-:W-:Y:S01]  /*6ec10*/  STL [R1+0x1530], R28 ;  /* 0x0015301c01007387 */ /* 0x000fe20000100800 */
[----:B------:R-:W-:Y:S01]  /*6ec20*/  LEA.HI.X.SX32 R17, R6, R3, 0x1, P6 ;  /* 0x0000000306117211 */ /* 0x000fe200030f0eff */
[----:B------:R-:W-:Y:S01]  /*6ec30*/  IMAD R6, R0, 0xd0, RZ ;  /* 0x000000d000067824 */ /* 0x000fe200078e02ff */
[----:B------:R0:W-:Y:S01]  /*6ec40*/  STL [R1+0x1558], R28 ;  /* 0x0015581c01007387 */ /* 0x0001e20000100800 */
[----:B------:R-:W-:-:S02]  /*6ec50*/  IADD3 R10, P3, R5, R2, RZ ;  /* 0x00000002050a7210 */ /* 0x000fc40007f7e0ff */
[-C--:B------:R-:W-:Y:S01]  /*6ec60*/  LEA.HI.X.SX32 R15, R4, R3.reuse, 0x1, P4 ;  /* 0x00000003040f7211 */ /* 0x080fe200020f0eff */
[----:B------:R-:W-:Y:S02]  /*6ec70*/  STL [R1+0x14f4], R29 ;  /* 0x0014f41d01007387 */ /* 0x000fe40000100800 */
[----:B------:R-:W-:Y:S01]  /*6ec80*/  IMAD R4, R0, 0x1a2, RZ ;  /* 0x000001a200047824 */ /* 0x000fe200078e02ff */
[----:B------:R-:W-:Y:S01]  /*6ec90*/  STL [R1+0x1510], R22 ;  /* 0x0015101601007387 */ /* 0x000fe20000100800 */
[----:B------:R-:W-:Y:S02]  /*6eca0*/  STL [R1+0x14f0], R23 ;  /* 0x0014f01701007387 */ /* 0x000fe40000100800 */
[----:B------:R-:W-:Y:S01]  /*6ecb0*/  STL [R1+0x15d0], R23 ;  /* 0x0015d01701007387 */ /* 0x000fe20000100800 */
[----:B------:R-:W-:Y:S01]  /*6ecc0*/  LEA.HI.X.SX32 R11, R6, R3, 0x1, P3 ;  /* 0x00000003060b7211 */ /* 0x000fe200018f0eff */
[----:B------:R-:W-:Y:S01]  /*6ecd0*/  STL [R1+0x15f8], R23 ;  /* 0x0015f81701007387 */ /* 0x000fe20000100800 */
[----:B------:R-:W-:-:S02]  /*6ece0*/  IMAD R6, R0, 0xd1, RZ ;  /* 0x000000d100067824 */ /* 0x000fc400078e02ff */
[----:B------:R-:W-:Y:S01]  /*6ecf0*/  STL [R1+0x14ec], R27 ;  /* 0x0014ec1b01007387 */ /* 0x000fe20000100800 */
[-C--:B------:R-:W-:Y:S01]  /*6ed00*/  IADD3 R4, P4, R4, R2.reuse, RZ ;  /* 0x0000000204047210 */ /* 0x080fe20007f9e0ff */
[----:B------:R-:W-:Y:S01]  /*6ed10*/  STL.64 [R1+0x14f8], R26 ;  /* 0x0014f81a01007387 */ /* 0x000fe20000100a00 */
[----:B------:R-:W-:Y:S02]  /*6ed20*/  STL [R1+0x1540], R24 ;  /* 0x0015401801007387 */ /* 0x000fe40000100800 */
[----:B------:R-:W-:Y:S02]  /*6ed30*/  IMAD R7, R0, 0x1a4, RZ ;  /* 0x000001a400077824 */ /* 0x000fe400078e02ff */
[----:B------:R-:W-:Y:S01]  /*6ed40*/  STL [R1+0x14e8], R25 ;  /* 0x0014e81901007387 */ /* 0x000fe20000100800 */
[----:B------:R-:W-:Y:S01]  /*6ed50*/  STL.64 [R1+0x1508], R20 ;  /* 0x0015081401007387 */ /* 0x000fe20000100a00 */
[----:B------:R-:W-:Y:S01]  /*6ed60*/  LEA.HI.X.SX32 R5, R6, R3, 0x1, P4 ;  /* 0x0000000306057211 */ /* 0x000fe200020f0eff */
[----:B------:R-:W-:Y:S02]  /*6ed70*/  STL.64 [R1+0x1518], R14 ;  /* 0x0015180e01007387 */ /* 0x000fe40000100a00 */
[----:B------:R-:W-:Y:S01]  /*6ed80*/  STL.64 [R1+0x1520], R18 ;  /* 0x0015201201007387 */ /* 0x000fe20000100a00 */
[----:B------:R-:W-:Y:S01]  /*6ed90*/  IADD3 R8, P5, R7, R2, RZ ;  /* 0x0000000207087210 */ /* 0x000fe20007fbe0ff */
[----:B------:R-:W-:Y:S01]  /*6eda0*/  STL.64 [R1+0x1528], R16 ;  /* 0x0015281001007387 */ /* 0x000fe20000100a00 */
[----:B------:R-:W-:-:S02]  /*6edb0*/  IMAD R7, R0, 0x1a6, RZ ;  /* 0x000001a600077824 */ /* 0x000fc400078e02ff */
[----:B------:R-:W-:Y:S02]  /*6edc0*/  STL.64 [R1+0x1538], R10 ;  /* 0x0015380a01007387 */ /* 0x000fe40000100a00 */
[----:B------:R1:W-:Y:S02]  /*6edd0*/  STL.64 [R1+0x170], R4 ;  /* 0x0001700401007387 */ /* 0x0003e40000100a00 */
[C---:B------:R-:W-:Y:S02]  /*6ede0*/  IMAD R6, R0.reuse, 0x1aa, RZ ;  /* 0x000001aa00067824 */ /* 0x040fe400078e02ff */
[C---:B0-----:R-:W-:Y:S01]  /*6edf0*/  IMAD R28, R0.reuse, 0x1ac, RZ ;  /* 0x000001ac001c7824 */ /* 0x041fe200078e02ff */
[----:B------:R-:W-:Y:S01]  /*6ee00*/  IADD3 R12, P6, R7, R2, RZ ;  /* 0x00000002070c7210 */ /* 0x000fe20007fde0ff */
[C---:B------:R-:W-:Y:S01]  /*6ee10*/  IMAD R7, R0.reuse, 0x1a8, RZ ;  /* 0x000001a800077824 */ /* 0x040fe200078e02ff */
[----:B-1----:R-:W-:Y:S01]  /*6ee20*/  MOV R4, c[0x0][0x1c8] ;  /* 0x0000720000047a02 */ /* 0x002fe20000000f00 */
[----:B------:R-:W-:-:S04]  /*6ee30*/  IMAD R5, R0, 0xd2, RZ ;  /* 0x000000d200057824 */ /* 0x000fc800078e02ff */
[----:B------:R-:W-:Y:S01]  /*6ee40*/  IMAD R0, R4, 0xd3, RZ ;  /* 0x000000d304007824 */ /* 0x000fe200078e02ff */
[-C--:B------:R-:W-:Y:S01]  /*6ee50*/  LEA.HI.X.SX32 R9, R5, R3.reuse, 0x1, P5 ;  /* 0x0000000305097211 */ /* 0x080fe200028f0eff */
[----:B------:R-:W-:Y:S01]  /*6ee60*/  IMAD.MOV.U32 R5, RZ, RZ, c[0x0][0x1c8] ;  /* 0x00007200ff057624 */ /* 0x000fe200078e00ff */
[-C--:B------:R-:W-:Y:S02]  /*6ee70*/  IADD3 R18, P3, R7, R2.reuse, RZ ;  /* 0x0000000207127210 */ /* 0x080fe40007f7e0ff */
[-C--:B------:R-:W-:Y:S01]  /*6ee80*/  LEA.HI.X.SX32 R13, R0, R3.reuse, 0x1, P6 ;  /* 0x00000003000d7211 */ /* 0x080fe200030f0eff */
[C---:B------:R-:W-:Y:S01]  /*6ee90*/  IMAD R0, R5.reuse, 0xd4, RZ ;  /* 0x000000d405007824 */ /* 0x040fe200078e02ff */
[-C--:B------:R-:W-:Y:S01]  /*6eea0*/  IADD3 R16, P5, R28, R2.reuse, RZ ;  /* 0x000000021c107210 */ /* 0x080fe20007fbe0ff */
[----:B------:R-:W-:Y:S01]  /*6eeb0*/  IMAD R28, R5, 0xd5, RZ ;  /* 0x000000d5051c7824 */ /* 0x000fe200078e02ff */
[----:B------:R-:W-:Y:S02]  /*6eec0*/  IADD3 R6, P4, R6, R2, RZ ;  /* 0x0000000206067210 */ /* 0x000fe40007f9e0ff */
[----:B------:R-:W-:Y:S01]  /*6eed0*/  LEA.HI.X.SX32 R19, R0, R3, 0x1, P3 ;  /* 0x0000000300137211 */ /* 0x000fe200018f0eff */
[----:B------:R-:W-:-:S02]  /*6eee0*/  MOV R0, c[0x0][0x1c8] ;  /* 0x0000720000007a02 */ /* 0x000fc40000000f00 */
[----:B------:R-:W-:Y:S01]  /*6eef0*/  IMAD R4, R4, 0x1ae, RZ ;  /* 0x000001ae04047824 */ /* 0x000fe200078e02ff */
[-C--:B------:R-:W-:Y:S02]  /*6ef00*/  LEA.HI.X.SX32 R7, R28, R3.reuse, 0x1, P4 ;  /* 0x000000031c077211 */ /* 0x080fe400020f0eff */
[C---:B------:R-:W-:Y:S02]  /*6ef10*/  IMAD R22, R0.reuse, 0x1b2, RZ ;  /* 0x000001b200167824 */ /* 0x040fe400078e02ff */
[C---:B------:R-:W-:Y:S02]  /*6ef20*/  IMAD R29, R0.reuse, 0xd6, RZ ;  /* 0x000000d6001d7824 */ /* 0x040fe400078e02ff */
[----:B------:R-:W-:Y:S01]  /*6ef30*/  IMAD R28, R0, 0x1b4, RZ ;  /* 0x000001b4001c7824 */ /* 0x000fe200078e02ff */
[----:B------:R-:W-:Y:S01]  /*6ef40*/  IADD3 R10, P6, R4, R2, RZ ;  /* 0x00000002040a7210 */ /* 0x000fe20007fde0ff */
[----:B------:R-:W-:Y:S01]  /*6ef50*/  IMAD R4, R5, 0x1b0, RZ ;  /* 0x000001b005047824 */ /* 0x000fe200078e02ff */
[----:B------:R0:W-:Y:S01]  /*6ef60*/  STL.64 [R1+0x1548], R8 ;  /* 0x0015480801007387 */ /* 0x0001e20000100a00 */
[----:B------:R1:W-:Y:S01]  /*6ef70*/  STL.64 [R1+0x1550], R12 ;  /* 0x0015500c01007387 */ /* 0x0003e20000100a00 */
[----:B------:R-:W-:-:S02]  /*6ef80*/  LEA.HI.X.SX32 R17, R29, R3, 0x1, P5 ;  /* 0x000000031d117211 */ /* 0x000fc400028f0eff */
[-C--:B------:R-:W-:Y:S02]  /*6ef90*/  IADD3 R4, P3, R4, R2.reuse, RZ ;  /* 0x0000000204047210 */ /* 0x080fe40007f7e0ff */
[-C--:B0-----:R-:W-:Y:S02]  /*6efa0*/  IADD3 R8, P4, R22, R2.reuse, RZ ;  /* 0x0000000216087210 */ /* 0x081fe40007f9e0ff */
[----:B-1----:R-:W-:Y:S01]  /*6efb0*/  IADD3 R12, P5, R28, R2, RZ ;  /* 0x000000021c0c7210 */ /* 0x002fe20007fbe0ff */
[C---:B------:R-:W-:Y:S02]  /*6efc0*/  IMAD R22, R0.reuse, 0xd7, RZ ;  /* 0x000000d700167824 */ /* 0x040fe400078e02ff */
[----:B------:R-:W-:Y:S01]  /*6efd0*/  IMAD R28, R0, 0xd8, RZ ;  /* 0x000000d8001c7824 */ /* 0x000fe200078e02ff */
[----:B------:R-:W-:Y:S02]  /*6efe0*/  STL.64 [R1+0x178], R18 ;  /* 0x0001781201007387 */ /* 0x000fe40000100a00 */
[----:B------:R-:W-:-:S02]  /*6eff0*/  LEA.HI.X.SX32 R11, R22, R3, 0x1, P6 ;  /* 0x00000003160b7211 */ /* 0x000fc400030f0eff */
[----:B------:R-:W-:Y:S01]  /*6f000*/  LEA.HI.X.SX32 R5, R28, R3, 0x1, P3 ;  /* 0x000000031c057211 */ /* 0x000fe200018f0eff */
[----:B------:R-:W-:Y:S01]  /*6f010*/  STL.64 [R1+0x1560], R6 ;  /* 0x0015600601007387 */ /* 0x000fe20000100a00 */
[----:B------:R-:W-:Y:S02]  /*6f020*/  STL.64 [R1+0x248], R16 ;  /* 0x0002481001007387 */ /* 0x000fe40000100a00 */
[----:B------:R-:W-:Y:S01]  /*6f030*/  STL.64 [R1+0x240], R10 ;  /* 0x0002400a01007387 */ /* 0x000fe20000100a00 */
[----:B------:R0:W-:Y:S01]  /*6f040*/  STL.64 [R1+0x238], R4 ;  /* 0x0002380401007387 */ /* 0x0001e20000100a00 */
[C---:B------:R-:W-:Y:S02]  /*6f050*/  IMAD R28, R0.reuse, 0x1b8, RZ ;  /* 0x000001b8001c7824 */ /* 0x040fe400078e02ff */
[C---:B------:R-:W-:Y:S02]  /*6f060*/  IMAD R29, R0.reuse, 0x1b6, RZ ;  /* 0x000001b6001d7824 */ /* 0x040fe400078e02ff */
[----:B0-----:R-:W-:Y:S01]  /*6f070*/  IMAD R5, R0, 0xd9, RZ ;  /* 0x000000d900057824 */ /* 0x001fe200078e02ff */
[----:B------:R-:W-:Y:S01]  /*6f080*/  IADD3 R10, P3, R28, R2, RZ ;  /* 0x000000021c0a7210 */ /* 0x000fe20007f7e0ff */
[----:B------:R-:W-:-:S03]  /*6f090*/  IMAD R28, R0, 0xdb, RZ ;  /* 0x000000db001c7824 */ /* 0x000fc600078e02ff */
[-C--:B------:R-:W-:Y:S01]  /*6f0a0*/  LEA.HI.X.SX32 R9, R5, R3.reuse, 0x1, P4 ;  /* 0x0000000305097211 */ /* 0x080fe200020f0eff */
[C---:B------:R-:W-:Y:S01]  /*6f0b0*/  IMAD R5, R0.reuse, 0xda, RZ ;  /* 0x000000da00057824 */ /* 0x040fe200078e02ff */
[----:B------:R-:W-:Y:S01]  /*6f0c0*/  IADD3 R6, P6, R29, R2, RZ ;  /* 0x000000021d067210 */ /* 0x000fe20007fde0ff */
[C---:B------:R-:W-:Y:S02]  /*6f0d0*/  IMAD R4, R0.reuse, 0x1ba, RZ ;  /* 0x000001ba00047824 */ /* 0x040fe400078e02ff */
[----:B------:R-:W-:Y:S01]  /*6f0e0*/  IMAD R22, R0, 0x1be, RZ ;  /* 0x000001be00167824 */ /* 0x000fe200078e02ff */
[-C--:B------:R-:W-:Y:S02]  /*6f0f0*/  LEA.HI.X.SX32 R13, R5, R3.reuse, 0x1, P5 ;  /* 0x00000003050d7211 */ /* 0x080fe400028f0eff */
[----:B------:R-:W-:Y:S01]  /*6f100*/  LEA.HI.X.SX32 R7, R28, R3, 0x1, P6 ;  /* 0x000000031c077211 */ /* 0x000fe200030f0eff */
[C---:B------:R-:W-:Y:S01]  /*6f110*/  IMAD R29, R0.reuse, 0xdc, RZ ;  /* 0x000000dc001d7824 */ /* 0x040fe200078e02ff */
[----:B------:R0:W-:Y:S01]  /*6f120*/  STL.64 [R1+0x230], R8 ;  /* 0x0002300801007387 */ /* 0x0001e20000100a00 */
[----:B------:R-:W-:-:S02]  /*6f130*/  IMAD R28, R0, 0x1c0, RZ ;  /* 0x000001c0001c7824 */ /* 0x000fc400078e02ff */
[----:B------:R1:W-:Y:S02]  /*6f140*/  STL.64 [R1+0x228], R12 ;  /* 0x0002280c01007387 */ /* 0x0003e40000100a00 */
[----:B------:R2:W-:Y:S01]  /*6f150*/  STL.64 [R1+0x220], R6 ;  /* 0x0002200601007387 */ /* 0x0005e20000100a00 */
[----:B------:R-:W-:Y:S02]  /*6f160*/  LEA.HI.X.SX32 R11, R29, R3, 0x1, P3 ;  /* 0x000000031d0b7211 */ /* 0x000fe400018f0eff */
[-C--:B0-----:R-:W-:Y:S01]  /*6f170*/  IADD3 R8, P4, R4, R2.reuse, RZ ;  /* 0x0000000204087210 */ /* 0x081fe20007f9e0ff */
[----:B------:R-:W-:Y:S01]  /*6f180*/  IMAD R4, R0, 0x1bc, RZ ;  /* 0x000001bc00047824 */ /* 0x000fe200078e02ff */
[-C--:B-1----:R-:W-:Y:S02]  /*6f190*/  IADD3 R12, P3, R28, R2.reuse, RZ ;  /* 0x000000021c0c7210 */ /* 0x082fe40007f7e0ff */
[----:B--2---:R-:W-:Y:S01]  /*6f1a0*/  IADD3 R6, P6, R22, R2, RZ ;  /* 0x0000000216067210 */ /* 0x004fe20007fde0ff */
[----:B------:R-:W-:-:S02]  /*6f1b0*/  IMAD R22, R0, 0xdd, RZ ;  /* 0x000000dd00167824 */ /* 0x000fc400078e02ff */
[----:B------:R-:W-:Y:S01]  /*6f1c0*/  IMAD R28, R0, 0xde, RZ ;  /* 0x000000de001c7824 */ /* 0x000fe200078e02ff */
[----:B------:R-:W-:Y:S02]  /*6f1d0*/  IADD3 R4, P5, R4, R2, RZ ;  /* 0x0000000204047210 */ /* 0x000fe40007fbe0ff */
[-C--:B------:R-:W-:Y:S02]  /*6f1e0*/  LEA.HI.X.SX32 R9, R22, R3.reuse, 0x1, P4 ;  /* 0x0000000316097211 */ /* 0x080fe400020f0eff */
[----:B------:R-:W-:Y:S01]  /*6f1f0*/  LEA.HI.X.SX32 R5, R28, R3, 0x1, P5 ;  /* 0x000000031c057211 */ /* 0x000fe200028f0eff */
[----:B------:R-:W-:Y:S02]  /*6f200*/  STL.64 [R1+0x218], R10 ;  /* 0x0002180a01007387 */ /* 0x000fe40000100a00 */
[----:B------:R-:W-:Y:S02]  /*6f210*/  STL.64 [R1+0x210], R8 ;  /* 0x0002100801007387 */ /* 0x000fe40000100a00 */
[C---:B------:R-:W-:Y:S01]  /*6f220*/  IMAD R28, R0.reuse, 0x1c4, RZ ;  /* 0x000001c4001c7824 */ /* 0x040fe200078e02ff */
[----:B------:R0:W-:Y:S01]  /*6f230*/  STL.64 [R1+0x208], R4 ;  /* 0x0002080401007387 */ /* 0x0001e20000100a00 */
[----:B------:R-:W-:-:S02]  /*6f240*/  IMAD R29, R0, 0x1c2, RZ ;  /* 0x000001c2001d7824 */ /* 0x000fc400078e02ff */
        /* <DEDUP_REMOVED lines=31> */
[-C--:B------:R-:W-:Y:S02]  /*6f440*/  IADD3 R6, P3, R28, R2.reuse, RZ ;  /* 0x000000021c067210 */ /* 0x080fe40007f7e0ff */
[----:B------:R-:W-:Y:S01]  /*6f450*/  IADD3 R10, P6, R29, R2, RZ ;  /* 0x000000021d0a7210 */ /* 0x000fe20007fde0ff */
[C---:B------:R-:W-:Y:S01]  /*6f460*/  IMAD R28, R0.reuse, 0xe7, RZ ;  /* 0x000000e7001c7824 */ /* 0x040fe200078e02ff */
[-C--:B------:R-:W-:Y:S01]  /*6f470*/  LEA.HI.X.SX32 R9, R5, R3.reuse, 0x1, P4 ;  /* 0x0000000305097211 */ /* 0x080fe200020f0eff */
[C---:B------:R-:W-:Y:S02]  /*6f480*/  IMAD R5, R0.reuse, 0xe6, RZ ;  /* 0x000000e600057824 */ /* 0x040fe400078e02ff */
[C---:B------:R-:W-:Y:S02]  /*6f490*/  IMAD R29, R0.reuse, 0xe8, RZ ;  /* 0x000000e8001d7824 */ /* 0x040fe400078e02ff */
[----:B------:R-:W-:Y:S01]  /*6f4a0*/  IMAD R4, R0, 0x1d2, RZ ;  /* 0x000001d200047824 */ /* 0x000fe200078e02ff */
[----:B------:R-:W-:-:S02]  /*6f4b0*/  LEA.HI.X.SX32 R11, R28, R3, 0x1, P6 ;  /* 0x000000031c0b7211 */ /* 0x000fc400030f0eff */
[-C--:B------:R-:W-:Y:S01]  /*6f4c0*/  LEA.HI.X.SX32 R13, R5, R3.reuse, 0x1, P5 ;  /* 0x00000003050d7211 */ /* 0x080fe200028f0eff */
[C---:B------:R-:W-:Y:S01]  /*6f4d0*/  IMAD R22, R0.reuse, 0x1d6, RZ ;  /* 0x000001d600167824 */ /* 0x040fe200078e02ff */
[----:B------:R-:W-:Y:S01]  /*6f4e0*/  LEA.HI.X.SX32 R7, R29, R3, 0x1, P3 ;  /* 0x000000031d077211 */ /* 0x000fe200018f0eff */
[----:B------:R0:W-:Y:S01]  /*6f4f0*/  STL.64 [R1+0x1d0], R8 ;  /* 0x0001d00801007387 */ /* 0x0001e20000100a00 */
[----:B------:R-:W-:Y:S02]  /*6f500*/  IMAD R28, R0, 0x1d8, RZ ;  /* 0x000001d8001c7824 */ /* 0x000fe400078e02ff */
[----:B------:R1:W-:Y:S02]  /*6f510*/  STL.64 [R1+0x1c8], R12 ;  /* 0x0001c80c01007387 */ /* 0x0003e40000100a00 */
[----:B------:R-:W-:Y:S01]  /*6f520*/  STL.64 [R1+0x1c0], R10 ;  /* 0x0001c00a01007387 */ /* 0x000fe20000100a00 */
[----:B------:R2:W-:Y:S01]  /*6f530*/  STL.64 [R1+0x1b8], R6 ;  /* 0x0001b80601007387 */ /* 0x0005e20000100a00 */
[-C--:B0-----:R-:W-:Y:S01]  /*6f540*/  IADD3 R8, P4, R4, R2.reuse, RZ ;  /* 0x0000000204087210 */ /* 0x081fe20007f9e0ff */
[----:B------:R-:W-:Y:S01]  /*6f550*/  IMAD R4, R0, 0x1d4, RZ ;  /* 0x000001d400047824 */ /* 0x000fe200078e02ff */
[-C--:B-1----:R-:W-:Y:S01]  /*6f560*/  IADD3 R12, P6, R22, R2.reuse, RZ ;  /* 0x00000002160c7210 */ /* 0x082fe20007fde0ff */
[----:B------:R-:W-:Y:S01]  /*6f570*/  IMAD R22, R0, 0xe9, RZ ;  /* 0x000000e900167824 */ /* 0x000fe200078e02ff */
[-C--:B--2---:R-:W-:Y:S01]  /*6f580*/  IADD3 R6, P3, R28, R2.reuse, RZ ;  /* 0x000000021c067210 */ /* 0x084fe20007f7e0ff */
[----:B------:R-:W-:Y:S01]  /*6f590*/  IMAD R28, R0, 0xea, RZ ;  /* 0x000000ea001c7824 */ /* 0x000fe200078e02ff */
[----:B------:R-:W-:-:S02]  /*6f5a0*/  IADD3 R4, P5, R4, R2, RZ ;  /* 0x0000000204047210 */ /* 0x000fc40007fbe0ff */
[-C--:B------:R-:W-:Y:S02]  /*6f5b0*/  LEA.HI.X.SX32 R9, R22, R3.reuse, 0x1, P4 ;  /* 0x0000000316097211 */ /* 0x080fe400020f0eff */
[----:B------:R-:W-:Y:S01]  /*6f5c0*/  LEA.HI.X.SX32 R5, R28, R3, 0x1, P5 ;  /* 0x000000031c057211 */ /* 0x000fe200028f0eff */
[C---:B------:R-:W-:Y:S02]  /*6f5d0*/  IMAD R28, R0.reuse, 0x1dc, RZ ;  /* 0x000001dc001c7824 */ /* 0x040fe400078e02ff */
[----:B------:R-:W-:Y:S02]  /*6f5e0*/  STL.64 [R1+0x1b0], R8 ;  /* 0x0001b00801007387 */ /* 0x000fe40000100a00 */
[----:B------:R0:W-:Y:S02]  /*6f5f0*/  STL.64 [R1+0x250], R4 ;  /* 0x0002500401007387 */ /* 0x0001e40000100a00 */
[C---:B------:R-:W-:Y:S02]  /*6f600*/  IMAD R29, R0.reuse, 0x1da, RZ ;  /* 0x000001da001d7824 */ /* 0x040fe400078e02ff */
[----:B------:R-:W-:-:S03]  /*6f610*/  IMAD R22, R0, 0xec, RZ ;  /* 0x000000ec00167824 */ /* 0x000fc600078e02ff */
[-C--:B------:R-:W-:Y:S01]  /*6f620*/  IADD3 R10, P4, R29, R2.reuse, RZ ;  /* 0x000000021d0a7210 */ /* 0x080fe20007f9e0ff */
[----:B0-----:R-:W-:Y:S01]  /*6f630*/  IMAD R5, R0, 0xeb, RZ ;  /* 0x000000eb00057824 */ /* 0x001fe200078e02ff */
[----:B------:R-:W-:Y:S01]  /*6f640*/  IADD3 R8, P5, R28, R2, RZ ;  /* 0x000000021c087210 */ /* 0x000fe20007fbe0ff */
[----:B------:R-:W-:Y:S01]  /*6f650*/  IMAD R28, R0, 0xed, RZ ;  /* 0x000000ed001c7824 */ /* 0x000fe200078e02ff */
[-C--:B------:R-:W-:Y:S02]  /*6f660*/  LEA.HI.X.SX32 R7, R22, R3.reuse, 0x1, P3 ;  /* 0x0000000316077211 */ /* 0x080fe400018f0eff */
[-C--:B------:R-:W-:Y:S01]  /*6f670*/  LEA.HI.X.SX32 R13, R5, R3.reuse, 0x1, P6 ;  /* 0x00000003050d7211 */ /* 0x080fe200030f0eff */
[----:B------:R-:W-:Y:S01]  /*6f680*/  IMAD R29, R0, 0x1e0, RZ ;  /* 0x000001e0001d7824 */ /* 0x000fe200078e02ff */
[----:B------:R-:W-:Y:S01]  /*6f690*/  LEA.HI.X.SX32 R11, R28, R3, 0x1, P4 ;  /* 0x000000031c0b7211 */ /* 0x000fe200020f0eff */
[C---:B------:R-:W-:Y:S02]  /*6f6a0*/  IMAD R22, R0.reuse, 0x1e2, RZ ;  /* 0x000001e200167824 */ /* 0x040fe400078e02ff */
[----:B------:R-:W-:Y:S01]  /*6f6b0*/  STL.64 [R1+0x270], R12 ;  /* 0x0002700c01007387 */ /* 0x000fe20000100a00 */
[----:B------:R0:W-:Y:S02]  /*6f6c0*/  STL.64 [R1+0x268], R6 ;  /* 0x0002680601007387 */ /* 0x0001e40000100a00 */
[----:B------:R-:W-:-:S02]  /*6f6d0*/  IMAD R4, R0, 0x1de, RZ ;  /* 0x000001de00047824 */ /* 0x000fc400078e02ff */
[----:B------:R1:W-:Y:S02]  /*6f6e0*/  STL.64 [R1+0x260], R10 ;  /* 0x0002600a01007387 */ /* 0x0003e40000100a00 */
[----:B------:R-:W-:Y:S01]  /*6f6f0*/  IMAD R28, R0, 0xee, RZ ;  /* 0x000000ee001c7824 */ /* 0x000fe200078e02ff */
[-C--:B0-----:R-:W-:Y:S01]  /*6f700*/  IADD3 R6, P3, R29, R2.reuse, RZ ;  /* 0x000000021d067210 */ /* 0x081fe20007f7e0ff */
[----:B------:R-:W-:Y:S01]  /*6f710*/  MOV R29, c[0x0][0x1c8] ;  /* 0x00007200001d7a02 */ /* 0x000fe20000000f00 */
[-C--:B-1----:R-:W-:Y:S02]  /*6f720*/  IADD3 R10, P4, R22, R2.reuse, RZ ;  /* 0x00000002160a7210 */ /* 0x082fe40007f9e0ff */
[----:B------:R-:W-:Y:S02]  /*6f730*/  IADD3 R4, P6, R4, R2, RZ ;  /* 0x0000000204047210 */ /* 0x000fe40007fde0ff */
[----:B------:R-:W-:Y:S01]  /*6f740*/  IMAD R22, R29, 0xef, RZ ;  /* 0x000000ef1d167824 */ /* 0x000fe200078e02ff */
[----:B------:R-:W-:Y:S01]  /*6f750*/  LEA.HI.X.SX32 R9, R28, R3, 0x1, P5 ;  /* 0x000000031c097211 */ /* 0x000fe200028f0eff */
[----:B------:R-:W-:-:S02]  /*6f760*/  IMAD R23, R0, 0x1e4, RZ ;  /* 0x000001e400177824 */ /* 0x000fc400078e02ff */
[C---:B------:R-:W-:Y:S02]  /*6f770*/  IMAD R0, R29.reuse, 0x1e6, RZ ;  /* 0x000001e61d007824 */ /* 0x040fe400078e02ff */
[----:B------:R-:W-:Y:S01]  /*6f780*/  IMAD R29, R29, 0xf0, RZ ;  /* 0x000000f01d1d7824 */ /* 0x000fe200078e02ff */
[-C--:B------:R-:W-:Y:S02]  /*6f790*/  LEA.HI.X.SX32 R5, R22, R3.reuse, 0x1, P6 ;  /* 0x0000000316057211 */ /* 0x080fe400030f0eff */
[----:B------:R-:W-:Y:S01]  /*6f7a0*/  MOV R28, c[0x0][0x1c8] ;  /* 0x00007200001c7a02 */ /* 0x000fe20000000f00 */
[----:B------:R-:W-:Y:S02]  /*6f7b0*/  STL.64 [R1+0x278], R8 ;  /* 0x0002780801007387 */ /* 0x000fe40000100a00 */
[----:B------:R0:W-:Y:S01]  /*6f7c0*/  STL.64 [R1+0x298], R4 ;  /* 0x0002980401007387 */ /* 0x0001e20000100a00 */
[----:B------:R-:W-:Y:S01]  /*6f7d0*/  LEA.HI.X.SX32 R7, R29, R3, 0x1, P3 ;  /* 0x000000031d077211 */ /* 0x000fe200018f0eff */
[----:B------:R-:W-:-:S04]  /*6f7e0*/  IMAD R29, R28, 0xf1, RZ ;  /* 0x000000f11c1d7824 */ /* 0x000fc800078e02ff */
[----:B------:R1:W-:Y:S01]  /*6f7f0*/  STL.64 [R1+0x290], R6 ;  /* 0x0002900601007387 */ /* 0x0003e20000100a00 */
[----:B------:R-:W2:Y:S01]  /*6f800*/  LDL.LU R20, [R1+0x374] ;  /* 0x0003740001147983 */ /* 0x000ea20000300800 */
[----:B0-----:R-:W-:Y:S01]  /*6f810*/  IADD3 R4, P6, R0, R2, RZ ;  /* 0x0000000200047210 */ /* 0x001fe20007fde0ff */
[C---:B------:R-:W-:Y:S02]  /*6f820*/  IMAD R0, R28.reuse, 0x1e8, RZ ;  /* 0x000001e81c007824 */ /* 0x040fe400078e02ff */
[----:B------:R-:W-:-:S03]  /*6f830*/  IMAD R28, R28, 0x1ea, RZ ;  /* 0x000001ea1c1c7824 */ /* 0x000fc600078e02ff */
[-C--:B-1----:R-:W-:Y:S01]  /*6f840*/  IADD3 R6, P3, R0, R2.reuse, RZ ;  /* 0x0000000200067210 */ /* 0x082fe20007f7e0ff */
[----:B------:R-:W-:Y:S01]  /*6f850*/  IMAD.MOV.U32 R0, RZ, RZ, c[0x0][0x1c8] ;  /* 0x00007200ff007624 */ /* 0x000fe200078e00ff */
[-C--:B------:R-:W-:Y:S02]  /*6f860*/  LEA.HI.X.SX32 R11, R29, R3.reuse, 0x1, P4 ;  /* 0x000000031d0b7211 */ /* 0x080fe400020f0eff */
[-C--:B------:R-:W-:Y:S01]  /*6f870*/  IADD3 R8, P5, R23, R2.reuse, RZ ;  /* 0x0000000217087210 */ /* 0x080fe20007fbe0ff */
[----:B------:R-:W-:Y:S02]  /*6f880*/  IADD3 R12, P4, R28, R2, RZ ;  /* 0x000000021c0c7210 */ /* 0x000fe40007f9e0ff */
[C---:B------:R-:W-:Y:S02]  /*6f890*/  IMAD R22, R0.reuse, 0xf2, RZ ;  /* 0x000000f200167824 */ /* 0x040fe400078e02ff */
[C---:B------:R-:W-:Y:S02]  /*6f8a0*/  IMAD R28, R0.reuse, 0xf3, RZ ;  /* 0x000000f3001c7824 */ /* 0x040fe400078e02ff */
[----:B------:R-:W-:Y:S01]  /*6f8b0*/  IMAD R29, R0, 0x1ec, RZ ;  /* 0x000001ec001d7824 */ /* 0x000fe200078e02ff */
[----:B------:R-:W-:-:S02]  /*6f8c0*/  LEA.HI.X.SX32 R9, R22, R3, 0x1, P5 ;  /* 0x0000000316097211 */ /* 0x000fc400028f0eff */
[----:B------:R-:W-:Y:S01]  /*6f8d0*/  LEA.HI.X.SX32 R5, R28, R3, 0x1, P6 ;  /* 0x000000031c057211 */ /* 0x000fe200030f0eff */
[----:B------:R0:W-:Y:S02]  /*6f8e0*/  STL.64 [R1+0x288], R10 ;  /* 0x0002880a01007387 */ /* 0x0001e40000100a00 */
[----:B------:R1:W-:Y:S02]  /*6f8f0*/  STL.64 [R1+0x2a0], R8 ;  /* 0x0002a00801007387 */ /* 0x0003e40000100a00 */
[----:B------:R-:W3:Y:S01]  /*6f900*/  LDL.LU.64 R24, [R1+0x168] ;  /* 0x0001680001187983 */ /* 0x000ee20000300a00 */
[----:B------:R4:W-:Y:S01]  /*6f910*/  STL.64 [R1+0x2b8], R4 ;  /* 0x0002b80401007387 */ /* 0x0009e20000100a00 */
[----:B0-----:R-:W-:-:S03]  /*6f920*/  IADD3 R10, P5, R29, R2, RZ ;  /* 0x000000021d0a7210 */ /* 0x001fc60007fbe0ff */
[----:B------:R-:W5:Y:S01]  /*6f930*/  LDL.LU R29, [R1+0x36c] ;  /* 0x00036c00011d7983 */ /* 0x000f620000300800 */
[----:B------:R-:W2:Y:S02]  /*6f940*/  LDL.LU.64 R26, [R1+0x160] ;  /* 0x00016000011a7983 */ /* 0x000ea40000300a00 */
[----:B------:R-:W2:Y:S02]  /*6f950*/  LDL.LU R28, [R1+0x35c] ;  /* 0x00035c00011c7983 */ /* 0x000ea40000300800 */
[----:B------:R-:W2:Y:S02]  /*6f960*/  LDL.LU.64 R22, [R1+0x158] ;  /* 0x0001580001167983 */ /* 0x000ea40000300a00 */
[----:B------:R-:W-:-:S05]  /*6f970*/  IMAD R0, R0, 0x1ee, RZ ;  /* 0x000001ee00007824 */ /* 0x000fca00078e02ff */
[----:B-1----:R-:W-:Y:S01]  /*6f980*/  IADD3 R8, P6, R0, R2, RZ ;  /* 0x0000000200087210 */ /* 0x002fe20007fde0ff */
[----:B------:R-:W-:-:S05]  /*6f990*/  MOV R0, c[0x0][0x1c8] ;  /* 0x0000720000007a02 */ /* 0x000fca0000000f00 */
[C---:B----4-:R-:W-:Y:S02]  /*6f9a0*/  IMAD R5, R0.reuse, 0xf4, RZ ;  /* 0x000000f400057824 */ /* 0x050fe400078e02ff */
[----:B------:R-:W-:-:S03]  /*6f9b0*/  IMAD R4, R0, 0x1f0, RZ ;  /* 0x000001f000047824 */ /* 0x000fc600078e02ff */
[-C--:B------:R-:W-:Y:S01]  /*6f9c0*/  LEA.HI.X.SX32 R7, R5, R3.reuse, 0x1, P3 ;  /* 0x0000000305077211 */ /* 0x080fe200018f0eff */
[C---:B------:R-:W-:Y:S02]  /*6f9d0*/  IMAD R5, R0.reuse, 0xf5, RZ ;  /* 0x000000f500057824 */ /* 0x040fe400078e02ff */
[C---:B------:R-:W-:Y:S02]  /*6f9e0*/  IMAD R21, R0.reuse, 0xf6, RZ ;  /* 0x000000f600157824 */ /* 0x040fe400078e02ff */
[C---:B------:R-:W-:Y:S02]  /*6f9f0*/  IMAD R19, R0.reuse, 0x1f4, RZ ;  /* 0x000001f400137824 */ /* 0x040fe400078e02ff */
[----:B------:R-:W-:Y:S01]  /*6fa00*/  IMAD R15, R0, 0xf7, RZ ;  /* 0x000000f7000f7824 */ /* 0x000fe200078e02ff */
[-C--:B------:R-:W-:Y:S01]  /*6fa10*/  LEA.HI.X.SX32 R13, R5, R3.reuse, 0x1, P4 ;  /* 0x00000003050d7211 */ /* 0x080fe200020f0eff */
[----:B------:R0:W-:Y:S01]  /*6fa20*/  STL.64 [R1+0x2b0], R6 ;  /* 0x0002b00601007387 */ /* 0x0001e20000100a00 */
[----:B------:R-:W-:-:S02]  /*6fa30*/  LEA.HI.X.SX32 R11, R21, R3, 0x1, P5 ;  /* 0x00000003150b7211 */ /* 0x000fc400028f0eff */
[----:B------:R-:W-:Y:S01]  /*6fa40*/  LEA.HI.X.SX32 R9, R15, R3, 0x1, P6 ;  /* 0x000000030f097211 */ /* 0x000fe200030f0eff */
[----:B------:R1:W-:Y:S01]  /*6fa50*/  STL.64 [R1+0x2a8], R12 ;  /* 0x0002a80c01007387 */ /* 0x0003e20000100a00 */
[C---:B------:R-:W-:Y:S02]  /*6fa60*/  IMAD R21, R0.reuse, 0x1f6, RZ ;  /* 0x000001f600157824 */ /* 0x040fe400078e02ff */
[----:B------:R-:W-:Y:S01]  /*6fa70*/  IMAD R15, R0, 0xf8, RZ ;  /* 0x000000f8000f7824 */ /* 0x000fe200078e02ff */
[-C--:B0-----:R-:W-:Y:S01]  /*6fa80*/  IADD3 R6, P3, R4, R2.reuse, RZ ;  /* 0x0000000204067210 */ /* 0x081fe20007f7e0ff */
[C---:B------:R-:W-:Y:S01]  /*6fa90*/  IMAD R4, R0.reuse, 0x1f2, RZ ;  /* 0x000001f200047824 */ /* 0x040fe200078e02ff */
[-C--:B-1----:R-:W-:Y:S01]  /*6faa0*/  IADD3 R12, P5, R19, R2.reuse, RZ ;  /* 0x00000002130c7210 */ /* 0x082fe20007fbe0ff */
[C---:B------:R-:W-:Y:S02]  /*6fab0*/  IMAD R19, R0.reuse, 0x1f8, RZ ;  /* 0x000001f800137824 */ /* 0x040fe400078e02ff */
[----:B------:R-:W-:Y:S01]  /*6fac0*/  IMAD R0, R0, 0xf9, RZ ;  /* 0x000000f900007824 */ /* 0x000fe200078e02ff */
[----:B------:R-:W-:-:S02]  /*6fad0*/  IADD3 R4, P4, R4, R2, RZ ;  /* 0x0000000204047210 */ /* 0x000fc40007f9e0ff */
[-C--:B------:R-:W-:Y:S01]  /*6fae0*/  LEA.HI.X.SX32 R7, R15, R3.reuse, 0x1, P3 ;  /* 0x000000030f077211 */ /* 0x080fe200018f0eff */
[----:B------:R0:W-:Y:S01]  /*6faf0*/  STL.64 [R1+0x280], R10 ;  /* 0x0002800a01007387 */ /* 0x0001e20000100a00 */
[----:B------:R-:W-:Y:S02]  /*6fb00*/  MOV R15, c[0x0][0x1c8] ;  /* 0x00007200000f7a02 */ /* 0x000fe40000000f00 */
[----:B------:R-:W-:Y:S01]  /*6fb10*/  LEA.HI.X.SX32 R5, R0, R3, 0x1, P4 ;  /* 0x0000000300057211 */ /* 0x000fe200020f0eff */
[----:B------:R1:W-:Y:S01]  /*6fb20*/  STL.64 [R1+0x258], R8 ;  /* 0x0002580801007387 */ /* 0x0003e20000100a00 */
[----:B------:R-:W-:Y:S03]  /*6fb30*/  STL.64 [R1+0x1a8], R6 ;  /* 0x0001a80601007387 */ /* 0x000fe60000100a00 */
[----:B------:R4:W-:Y:S01]  /*6fb40*/  STL.64 [R1+0x1a0], R4 ;  /* 0x0001a00401007387 */ /* 0x0009e20000100a00 */
[-C--:B0-----:R-:W-:Y:S01]  /*6fb50*/  IADD3 R10, P6, R21, R2.reuse, RZ ;  /* 0x00000002150a7210 */ /* 0x081fe20007fde0ff */
[----:B------:R-:W-:Y:S01]  /*6fb60*/  MOV R21, c[0x0][0x1c8] ;  /* 0x0000720000157a02 */ /* 0x000fe20000000f00 */
[----:B-1----:R-:W-:Y:S01]  /*6fb70*/  IADD3 R8, P3, R19, R2, RZ ;  /* 0x0000000213087210 */ /* 0x002fe20007f7e0ff */
[----:B------:R-:W-:-:S02]  /*6fb80*/  IMAD R19, R15, 0x1fa, RZ ;  /* 0x000001fa0f137824 */ /* 0x000fc400078e02ff */
[C---:B----4-:R-:W-:Y:S02]  /*6fb90*/  IMAD R5, R15.reuse, 0xfa, RZ ;  /* 0x000000fa0f057824 */ /* 0x050fe400078e02ff */
[C---:B------:R-:W-:Y:S02]  /*6fba0*/  IMAD R4, R15.reuse, 0x1fc, RZ ;  /* 0x000001fc0f047824 */ /* 0x040fe400078e02ff */
[----:B------:R-:W-:Y:S02]  /*6fbb0*/  IMAD R15, R15, 0xfb, RZ ;  /* 0x000000fb0f0f7824 */ /* 0x000fe400078e02ff */
[----:B------:R-:W-:Y:S01]  /*6fbc0*/  IMAD R0, R21, 0x1fe, RZ ;  /* 0x000001fe15007824 */ /* 0x000fe200078e02ff */
[-C--:B------:R-:W-:Y:S02]  /*6fbd0*/  IADD3 R6, P4, R19, R2.reuse, RZ ;  /* 0x0000000213067210 */ /* 0x080fe40007f9e0ff */
[-C--:B------:R-:W-:Y:S01]  /*6fbe0*/  LEA.HI.X.SX32 R13, R5, R3.reuse, 0x1, P5 ;  /* 0x00000003050d7211 */ /* 0x080fe200028f0eff */
[-C--:B------:R-:W-:Y:S01]  /*6fbf0*/  IADD3 R4, P5, R4, R2.reuse, RZ ;  /* 0x0000000204047210 */ /* 0x080fe20007fbe0ff */
[----:B------:R-:W-:Y:S01]  /*6fc00*/  LEA.HI.X.SX32 R11, R15, R3, 0x1, P6 ;  /* 0x000000030f0b7211 */ /* 0x000fe200030f0eff */
[----:B------:R-:W-:-:S02]  /*6fc10*/  IADD3 R2, P6, R0, R2, RZ ;  /* 0x0000000200027210 */ /* 0x000fc40007fde0ff */
[C---:B------:R-:W-:Y:S02]  /*6fc20*/  IMAD R15, R21.reuse, 0xfc, RZ ;  /* 0x000000fc150f7824 */ /* 0x040fe400078e02ff */
[C---:B------:R-:W-:Y:S02]  /*6fc30*/  IMAD R5, R21.reuse, 0xfd, RZ ;  /* 0x000000fd15057824 */ /* 0x040fe400078e02ff */
[C---:B------:R-:W-:Y:S02]  /*6fc40*/  IMAD R0, R21.reuse, 0xff, RZ ;  /* 0x000000ff15007824 */ /* 0x040fe400078e02ff */
[----:B------:R-:W-:Y:S01]  /*6fc50*/  IMAD R21, R21, 0xfe, RZ ;  /* 0x000000fe15157824 */ /* 0x000fe200078e02ff */
[-C--:B------:R-:W-:Y:S02]  /*6fc60*/  LEA.HI.X.SX32 R9, R15, R3.reuse, 0x1, P3 ;  /* 0x000000030f097211 */ /* 0x080fe400018f0eff */
[-C--:B------:R-:W-:Y:S02]  /*6fc70*/  LEA.HI.X.SX32 R7, R5, R3.reuse, 0x1, P4 ;  /* 0x0000000305077211 */ /* 0x080fe400020f0eff */
[-C--:B------:R-:W-:Y:S01]  /*6fc80*/  LEA.HI.X.SX32 R5, R21, R3.reuse, 0x1, P5 ;  /* 0x0000000315057211 */ /* 0x080fe200028f0eff */
[----:B------:R-:W-:Y:S01]  /*6fc90*/  STL.64 [R1+0x198], R12 ;  /* 0x0001980c01007387 */ /* 0x000fe20000100a00 */
[----:B------:R-:W-:Y:S01]  /*6fca0*/  LEA.HI.X.SX32 R3, R0, R3, 0x1, P6 ;  /* 0x0000000300037211 */ /* 0x000fe200030f0eff */
[----:B------:R-:W-:Y:S02]  /*6fcb0*/  STL.64 [R1+0x190], R10 ;  /* 0x0001900a01007387 */ /* 0x000fe40000100a00 */
[----:B------:R-:W-:Y:S01]  /*6fcc0*/  STL.64 [R1+0x188], R8 ;  /* 0x0001880801007387 */ /* 0x000fe20000100a00 */
[----:B------:R-:W-:Y:S01]  /*6fcd0*/  STL.64 [R1+0x1430], R4 ;  /* 0x0014300401007387 */ /* 0x000fe20000100a00 */
[----:B------:R-:W-:Y:S02]  /*6fce0*/  STL.64 [R1+0x180], R6 ;  /* 0x0001800601007387 */ /* 0x000fe40000100a00 */
[----:B------:R-:W-:Y:S02]  /*6fcf0*/  STL.64 [R1+0x1438], R2 ;  /* 0x0014380201007387 */ /* 0x000fe40000100a00 */
[----:B------:R-:W-:Y:S01]  /*6fd00*/  STL.64 [R1+0x15d8], R2 ;  /* 0x0015d80201007387 */ /* 0x000fe20000100a00 */
[----:B-----5:R-:W-:Y:S01]  /*6fd10*/  PRMT R0, R29, 0x7632, R0 ;  /* 0x000076321d007816 */ /* 0x020fe20000000000 */
[----:B---3--:R0:W-:Y:S01]  /*6fd20*/  STG.E.U16 [R24.64], R29 ;  /* 0x0000001d18007986 */ /* 0x0081e2000c101504 */
[----:B--2---:R-:W-:-:S03]  /*6fd30*/  PRMT R14, R28, 0x7632, R14 ;  /* 0x000076321c0e7816 */ /* 0x004fc6000000000e */
[----:B------:R1:W-:Y:S01]  /*6fd40*/  STG.E.U16 [R26.64], R0 ;  /* 0x000000001a007986 */ /* 0x0003e2000c101504 */
[----:B------:R2:W-:Y:S03]  /*6fd50*/  STG.E.U16 [R22.64], R28 ;  /* 0x0000001c16007986 */ /* 0x0005e6000c101504 */
[----:B0-----:R-:W3:Y:S04]  /*6fd60*/  LDL.LU.64 R24, [R1+0x150] ;  /* 0x0001500001187983 */ /* 0x001ee80000300a00 */
[----:B-1----:R-:W4:Y:S01]  /*6fd70*/  LDL.LU.64 R26, [R1+0x148] ;  /* 0x00014800011a7983 */ /* 0x002f220000300a00 */
[----:B--2---:R-:W2:Y:S02]  /*6fd80*/  LDL.LU R28, [R1+0x34c] ;  /* 0x00034c00011c7983 */ /* 0x004ea40000300800 */
[----:B------:R-:W5:Y:S02]  /*6fd90*/  LDL.LU R23, [R1+0x300] ;  /* 0x0003000001177983 */ /* 0x000f640000300800 */
[----:B-----5:R0:W-:Y:S04]  /*6fda0*/  STL [R1+0x1618], R23 ;  /* 0x0016181701007387 */ /* 0x0201e80000100800 */
[----:B0-----:R-:W5:Y:S04]  /*6fdb0*/  LDL.LU R23, [R1+0x310] ;  /* 0x0003100001177983 */ /* 0x001f680000300800 */
[----:B-----5:R0:W-:Y:S04]  /*6fdc0*/  STL [R1+0x1630], R23 ;  /* 0x0016301701007387 */ /* 0x0201e80000100800 */
[----:B0-----:R-:W5:Y:S04]  /*6fdd0*/  LDL.LU R23, [R1+0x320] ;  /* 0x0003200001177983 */ /* 0x001f680000300800 */
[----:B-----5:R0:W-:Y:S04]  /*6fde0*/  STL [R1+0x1650], R23 ;  /* 0x0016501701007387 */ /* 0x0201e80000100800 */
[----:B0-----:R-:W5:Y:S01]  /*6fdf0*/  LDL.LU R23, [R1+0x330] ;  /* 0x0003300001177983 */ /* 0x001f620000300800 */
[----:B------:R-:W2:Y:S03]  /*6fe00*/  LDL.LU.64 R2, [R1+0xf0] ;  /* 0x0000f00001027983 */ /* 0x000ea60000300a00 */
[----:B--2---:R0:W-:Y:S04]  /*6fe10*/  STL [R1+0x15e0], R3 ;  /* 0x0015e00301007387 */ /* 0x0041e80000100800 */
[----:B0-----:R-:W2:Y:S04]  /*6fe20*/  LDL.LU R3, [R1+0x334] ;  /* 0x0003340001037983 */ /* 0x001ea80000300800 */
[----:B--2---:R0:W-:Y:S04]  /*6fe30*/  STL.64 [R1+0x15f0], R2 ;  /* 0x0015f00201007387 */ /* 0x0041e80000100a00 */
[----:B0-----:R-:W2:Y:S04]  /*6fe40*/  LDL.LU.64 R2, [R1+0x100] ;  /* 0x0001000001027983 */ /* 0x001ea80000300a00 */
[----:B--2---:R0:W-:Y:S04]  /*6fe50*/  STL.64 [R1+0x1600], R2 ;  /* 0x0016000201007387 */ /* 0x0041e80000100a00 */
[----:B0-----:R-:W2:Y:S04]  /*6fe60*/  LDL.LU.64 R2, [R1+0x108] ;  /* 0x0001080001027983 */ /* 0x001ea80000300a00 */
[----:B--2---:R-:W-:Y:S01]  /*6fe70*/  STL [R1+0x1608], R3 ;  /* 0x0016080301007387 */ /* 0x004fe20000100800 */
[----:B------:R0:W-:Y:S03]  /*6fe80*/  STL.64 [R1+0x1628], R2 ;  /* 0x0016280201007387 */ /* 0x0001e60000100a00 */
[----:B0-----:R-:W2:Y:S04]  /*6fe90*/  LDL.LU.64 R2, [R1+0x120] ;  /* 0x0001200001027983 */ /* 0x001ea80000300a00 */
[----:B--2---:R0:W-:Y:S04]  /*6fea0*/  STL.64 [R1+0x1638], R2 ;  /* 0x0016380201007387 */ /* 0x0041e80000100a00 */
[----:B0-----:R-:W2:Y:S04]  /*6feb0*/  LDL.LU.64 R2, [R1+0x128] ;  /* 0x0001280001027983 */ /* 0x001ea80000300a00 */
[----:B--2---:R-:W-:Y:S01]  /*6fec0*/  STL [R1+0x1640], R3 ;  /* 0x0016400301007387 */ /* 0x004fe20000100800 */
[----:B------:R0:W-:Y:S03]  /*6fed0*/  STL.64 [R1+0x1660], R2 ;  /* 0x0016600201007387 */ /* 0x0001e60000100a00 */
[----:B0-----:R-:W2:Y:S01]  /*6fee0*/  LDL.LU.64 R2, [R1+0x140] ;  /* 0x0001400001027983 */ /* 0x001ea20000300a00 */
[----:B------:R-:W2:Y:S03]  /*6fef0*/  LDL.LU.64 R4, [R1+0xe8] ;  /* 0x0000e80001047983 */ /* 0x000ea60000300a00 */
[----:B--2---:R0:W-:Y:S04]  /*6ff00*/  STL.64 [R1+0x15e8], R4 ;  /* 0x0015e80401007387 */ /* 0x0041e80000100a00 */
[----:B0-----:R-:W2:Y:S04]  /*6ff10*/  LDL.LU.64 R4, [R1+0xf8] ;  /* 0x0000f80001047983 */ /* 0x001ea80000300a00 */
[----:B--2---:R0:W-:Y:S04]  /*6ff20*/  STL.64 [R1+0x1610], R4 ;  /* 0x0016100401007387 */ /* 0x0041e80000100a00 */
[----:B0-----:R-:W2:Y:S04]  /*6ff30*/  LDL.LU.64 R4, [R1+0x110] ;  /* 0x0001100001047983 */ /* 0x001ea80000300a00 */
[----:B--2---:R0:W-:Y:S04]  /*6ff40*/  STL.64 [R1+0x1620], R4 ;  /* 0x0016200401007387 */ /* 0x0041e80000100a00 */
[----:B0-----:R-:W2:Y:S04]  /*6ff50*/  LDL.LU.64 R4, [R1+0x118] ;  /* 0x0001180001047983 */ /* 0x001ea80000300a00 */
[----:B--2---:R0:W-:Y:S04]  /*6ff60*/  STL.64 [R1+0x1648], R4 ;  /* 0x0016480401007387 */ /* 0x0041e80000100a00 */
[----:B0-----:R-:W2:Y:S01]  /*6ff70*/  LDL.LU.64 R4, [R1+0x130] ;  /* 0x0001300001047983 */ /* 0x001ea20000300a00 */
[----:B------:R-:W-:-:S02]  /*6ff80*/  FSETP.NEU.AND P3, PT, R20, RZ, PT ;  /* 0x000000ff1400720b */ /* 0x000fc40003f6d000 */
[----:B------:R-:W-:Y:S01]  /*6ff90*/  PRMT R0, R28, 0x7632, R0 ;  /* 0x000076321c007816 */ /* 0x000fe20000000000 */
[----:B---3--:R-:W-:Y:S01]  /*6ffa0*/  STG.E.U16 [R24.64], R14 ;  /* 0x0000000e18007986 */ /* 0x008fe2000c101504 */
[----:B----4-:R-:W-:Y:S03]  /*6ffb0*/  STG.E.U16 [R26.64], R28 ;  /* 0x0000001c1a007986 */ /* 0x010fe6000c101504 */
[----:B--2---:R0:W-:Y:S04]  /*6ffc0*/  STL.64 [R1+0x1658], R4 ;  /* 0x0016580401007387 */ /* 0x0041e80000100a00 */
[----:B0-----:R-:W5:Y:S01]  /*6ffd0*/  LDL.LU.64 R4, [R1+0x138] ;  /* 0x0001380001047983 */ /* 0x001f620000300a00 */
[----:B------:R-:W2:Y:S02]  /*6ffe0*/  LDL.LU R8, [R1+0x324] ;  /* 0x0003240001087983 */ /* 0x000ea40000300800 */
[----:B------:R-:W3:Y:S02]  /*6fff0*/  LDL.LU.64 R6, [R1+0xe0] ;  /* 0x0000e00001067983 */ /* 0x000ee40000300a00 */
[----:B------:R-:W4:Y:S01]  /*70000*/  LDL.LU.64 R12, [R1+0xd8] ;  /* 0x0000d800010c7983 */ /* 0x000f220000300a00 */
[----:B------:R-:W4:Y:S01]  /*70010*/  LDL.LU R9, [R1+0x314] ;  /* 0x0003140001097983 */ /* 0x000f220000300800 */
[----:B------:R-:W2:Y:S02]  /*70020*/  LDL.LU.64 R10, [R1+0xd0] ;  /* 0x0000d000010a7983 */ /* 0x000ea40000300a00 */
[----:B------:R-:W2:Y:S02]  /*70030*/  LDL.LU.64 R16, [R1+0xc8] ;  /* 0x0000c80001107983 */ /* 0x000ea40000300a00 */
[----:B------:R-:W2:Y:S01]  /*70040*/  LDL.LU R20, [R1+0x304] ;  /* 0x0003040001147983 */ /* 0x000ea20000300800 */
[----:B------:R-:W2:Y:S01]  /*70050*/  LDL.LU.64 R18, [R1+0xc0] ;  /* 0x0000c00001127983 */ /* 0x000ea20000300a00 */
[----:B------:R-:W2:Y:S02]  /*70060*/  LDL.LU R21, [R1+0x338] ;  /* 0x0003380001157983 */ /* 0x000ea40000300800 */
[----:B------:R-:W2:Y:S02]  /*70070*/  LDL.LU R22, [R1+0x328] ;  /* 0x0003280001167983 */ /* 0x000ea40000300800 */
[----:B------:R-:W2:Y:S01]  /*70080*/  LDL.LU.64 R14, [R1+0xb8] ;  /* 0x0000b800010e7983 */ /* 0x000ea20000300a00 */
[----:B------:R-:W2:Y:S01]  /*70090*/  LDL.LU.64 R24, [R1+0xb0] ;  /* 0x0000b00001187983 */ /* 0x000ea20000300a00 */
[----:B------:R-:W2:Y:S02]  /*700a0*/  LDL.LU.64 R26, [R1+0xa8] ;  /* 0x0000a800011a7983 */ /* 0x000ea40000300a00 */
[----:B------:R-:W2:Y:S01]  /*700b0*/  LDL.LU.64 R28, [R1+0xa0] ;  /* 0x0000a000011c7983 */ /* 0x000ea20000300a00 */
[----:B------:R0:W-:Y:S04]  /*700c0*/  STG.E.U16 [R2.64], R0 ;  /* 0x0000000002007986 */ /* 0x0001e8000c101504 */
[----:B0-----:R-:W2:Y:S04]  /*700d0*/  LDL.LU.64 R2, [R1+0x1660] ;  /* 0x0016600001027983 */ /* 0x001ea80000300a00 */
[----:B-----5:R0:W-:Y:S04]  /*700e0*/  STG.E.U16 [R4.64], R23 ;  /* 0x0000001704007986 */ /* 0x0201e8000c101504 */
[----:B0-----:R-:W5:Y:S01]  /*700f0*/  LDL.LU.64 R4, [R1+0x1658] ;  /* 0x0016580001047983 */ /* 0x001f620000300a00 */
[----:B--2---:R-:W-:-:S03]  /*70100*/  PRMT R3, R23, 0x7632, R3 ;  /* 0x0000763217037816 */ /* 0x004fc60000000003 */
[----:B------:R-:W2:Y:S04]  /*70110*/  LDL.LU R23, [R1+0x1650] ;  /* 0x0016500001177983 */ /* 0x000ea80000300800 */
[----:B-----5:R0:W-:Y:S04]  /*70120*/  STG.E.U16 [R4.64], R3 ;  /* 0x0000000304007986 */ /* 0x0201e8000c101504 */
[----:B0-----:R-:W5:Y:S01]  /*70130*/  LDL.LU.64 R4, [R1+0x1648] ;  /* 0x0016480001047983 */ /* 0x001f620000300a00 */
[----:B------:R-:W3:Y:S01]  /*70140*/  LDL.LU R3, [R1+0x1640] ;  /* 0x0016400001037983 */ /* 0x000ee20000300800 */
[----:B--2---:R-:W-:-:S02]  /*70150*/  PRMT R0, R23, 0x7632, R0 ;  /* 0x0000763217007816 */ /* 0x004fc40000000000 */
[----:B---3--:R0:W-:Y:S04]  /*70160*/  STG.E.U16 [R2.64], R23 ;  /* 0x0000001702007986 */ /* 0x0081e8000c101504 */
[----:B0-----:R-:W2:Y:S01]  /*70170*/  LDL.LU.64 R2, [R1+0x1638] ;  /* 0x0016380001027983 */ /* 0x001ea20000300a00 */
[----:B------:R-:W5:Y:S03]  /*70180*/  LDL.LU R23, [R1+0x1630] ;  /* 0x0016300001177983 */ /* 0x000f660000300800 */
[----:B--2---:R0:W-:Y:S01]  /*70190*/  STG.E.U16 [R2.64], R0 ;  /* 0x0000000002007986 */ /* 0x0041e2000c101504 */
[----:B-----5:R1:W-:Y:S03]  /*701a0*/  STG.E.U16 [R4.64], R23 ;  /* 0x0000001704007986 */ /* 0x0203e6000c101504 */
[----:B0-----:R-:W2:Y:S01]  /*701b0*/  LDL.LU.64 R2, [R1+0x1628] ;  /* 0x0016280001027983 */ /* 0x001ea20000300a00 */
[----:B-1----:R-:W3:Y:S01]  /*701c0*/  LDL.LU.64 R4, [R1+0x1620] ;  /* 0x0016200001047983 */ /* 0x002ee20000300a00 */
[----:B--2---:R-:W-:-:S02]  /*701d0*/  PRMT R3, R23, 0x7632, R3 ;  /* 0x0000763217037816 */ /* 0x004fc40000000003 */
[----:B------:R-:W2:Y:S04]  /*701e0*/  LDL.LU R23, [R1+0x1618] ;  /* 0x0016180001177983 */ /* 0x000ea80000300800 */
[----:B---3--:R0:W-:Y:S04]  /*701f0*/  STG.E.U16 [R4.64], R3 ;  /* 0x0000000304007986 */ /* 0x0081e8000c101504 */
[----:B0-----:R-:W3:Y:S01]  /*70200*/  LDL.LU.64 R4, [R1+0x1610] ;  /* 0x0016100001047983 */ /* 0x001ee20000300a00 */
[----:B------:R-:W2:Y:S03]  /*70210*/  LDL.LU R3, [R1+0x1608] ;  /* 0x0016080001037983 */ /* 0x000ea60000300800 */
[----:B--2---:R0:W-:Y:S04]  /*70220*/  STG.E.U16 [R2.64], R23 ;  /* 0x0000001702007986 */ /* 0x0041e8000c101504 */
[----:B0-----:R-:W2:Y:S01]  /*70230*/  LDL.LU.64 R2, [R1+0x1600] ;  /* 0x0016000001027983 */ /* 0x001ea20000300a00 */
[----:B------:R-:W-:-:S02]  /*70240*/  PRMT R0, R23, 0x7632, R0 ;  /* 0x0000763217007816 */ /* 0x000fc40000000000 */
[----:B------:R-:W5:Y:S03]  /*70250*/  LDL.LU R23, [R1+0x15f8] ;  /* 0x0015f80001177983 */ /* 0x000f660000300800 */
[----:B--2---:R0:W-:Y:S04]  /*70260*/  STG.E.U16 [R2.64], R0 ;  /* 0x0000000002007986 */ /* 0x0041e8000c101504 */
[----:B0-----:R-:W3:Y:S04]  /*70270*/  LDL.LU.64 R2, [R1+0x15f0] ;  /* 0x0015f00001027983 */ /* 0x001ee80000300a00 */
[----:B---3--:R0:W-:Y:S01]  /*70280*/  STG.E.U16 [R4.64], R3 ;  /* 0x0000000304007986 */ /* 0x0081e2000c101504 */
[----:B-----5:R-:W-:-:S03]  /*70290*/  PRMT R23, R3, 0x7632, R23 ;  /* 0x0000763203177816 */ /* 0x020fc60000000017 */
[----:B0-----:R-:W2:Y:S01]  /*702a0*/  LDL.LU.64 R4, [R1+0x15e8] ;  /* 0x0015e80001047983 */ /* 0x001ea20000300a00 */
[----:B------:R-:W3:Y:S01]  /*702b0*/  LDL.LU R3, [R1+0x15e0] ;  /* 0x0015e00001037983 */ /* 0x000ee20000300800 */
[----:B------:R-:W-:Y:S02]  /*702c0*/  PRMT R0, R8, 0x7632, R0 ;  /* 0x0000763208007816 */ /* 0x000fe40000000000 */
[----:B---3--:R0:W-:Y:S04]  /*702d0*/  STG.E.U16 [R2.64], R23 ;  /* 0x0000001702007986 */ /* 0x0081e8000c101504 */
[----:B0-----:R-:W3:Y:S01]  /*702e0*/  LDL.LU.64 R2, [R1+0x15d8] ;  /* 0x0015d80001027983 */ /* 0x001ee20000300a00 */
[----:B--2---:R-:W-:Y:S02]  /*702f0*/  STG.E.U16 [R4.64], R8 ;  /* 0x0000000804007986 */ /* 0x004fe4000c101504 */
[----:B------:R0:W-:Y:S02]  /*70300*/  STG.E.U16 [R6.64], R0 ;  /* 0x0000000006007986 */ /* 0x0001e4000c101504 */
[----:B----4-:R-:W-:Y:S01]  /*70310*/  STG.E.U16 [R12.64], R9 ;  /* 0x000000090c007986 */ /* 0x010fe2000c101504 */
[----:B------:R-:W2:Y:S01]  /*70320*/  LDL.LU R23, [R1+0x15d0] ;  /* 0x0015d00001177983 */ /* 0x000ea20000300800 */
[----:B0-----:R-:W-:-:S02]  /*70330*/  PRMT R0, R20, 0x7632, R0 ;  /* 0x0000763214007816 */ /* 0x001fc40000000000 */
[----:B---3--:R-:W-:Y:S02]  /*70340*/  PRMT R3, R9, 0x7632, R3 ;  /* 0x0000763209037816 */ /* 0x008fe40000000003 */
[----:B------:R-:W-:-:S03]  /*70350*/  PRMT R2, R21, 0x7632, R2 ;  /* 0x0000763215027816 */ /* 0x000fc60000000002 */
[----:B------:R-:W-:Y:S01]  /*70360*/  STG.E.U16 [R10.64], R3 ;  /* 0x000000030a007986 */ /* 0x000fe2000c101504 */
[----:B------:R-:W-:Y:S02]  /*70370*/  STG.E.U16 [R16.64], R20 ;  /* 0x0000001410007986 */ /* 0x000fe4000c101504 */
[----:B------:R-:W-:Y:S02]  /*70380*/  STG.E.U16 [R18.64], R0 ;  /* 0x0000000012007986 */ /* 0x000fe4000c101504 */
[----:B------:R0:W-:Y:S01]  /*70390*/  STG.E.U16 [R14.64], R21 ;  /* 0x000000150e007986 */ /* 0x0001e2000c101504 */
[----:B------:R-:W-:Y:S01]  /*703a0*/  STG.E.U16 [R24.64], R2 ;  /* 0x0000000218007986 */ /* 0x000fe2000c101504 */
[----:B------:R1:W-:Y:S03]  /*703b0*/  STG.E.U16 [R26.64], R22 ;  /* 0x000000161a007986 */ /* 0x0003e6000c101504 */
[----:B0-----:R-:W3:Y:S01]  /*703c0*/  LDL.LU.64 R20, [R1+0x98] ;  /* 0x0000980001147983 */ /* 0x001ee20000300a00 */
[----:B-1----:R-:W2:Y:S02]  /*703d0*/  LDL.LU R27, [R1+0x318] ;  /* 0x00031800011b7983 */ /* 0x002ea40000300800 */
[----:B------:R-:W4:Y:S02]  /*703e0*/  LDL.LU R25, [R1+0x308] ;  /* 0x0003080001197983 */ /* 0x000f240000300800 */
[----:B------:R-:W5:Y:S02]  /*703f0*/  LDL.LU R4, [R1+0x32c] ;  /* 0x00032c0001047983 */ /* 0x000f640000300800 */
[----:B-----5:R0:W-:Y:S04]  /*70400*/  STL [R1+0x15a8], R4 ;  /* 0x0015a80401007387 */ /* 0x0201e80000100800 */
[----:B0-----:R-:W5:Y:S01]  /*70410*/  LDL.LU R4, [R1+0x33c] ;  /* 0x00033c0001047983 */ /* 0x001f620000300800 */
[----:B------:R-:W2:Y:S03]  /*70420*/  LDL.LU.64 R6, [R1+0x48] ;  /* 0x0000480001067983 */ /* 0x000ea60000300a00 */
[----:B--2---:R0:W-:Y:S04]  /*70430*/  STL [R1+0x1578], R6 ;  /* 0x0015780601007387 */ /* 0x0041e80000100800 */
[----:B0-----:R-:W2:Y:S01]  /*70440*/  LDL.LU R6, [R1+0x31c] ;  /* 0x00031c0001067983 */ /* 0x001ea20000300800 */
[----:B------:R-:W-:Y:S03]  /*70450*/  STL [R1+0x1568], R7 ;  /* 0x0015680701007387 */ /* 0x000fe60000100800 */
[----:B--2---:R0:W-:Y:S04]  /*70460*/  STL.64 [R1+0x1588], R6 ;  /* 0x0015880601007387 */ /* 0x0041e80000100a00 */
[----:B0-----:R-:W2:Y:S04]  /*70470*/  LDL.LU.64 R6, [R1+0x60] ;  /* 0x0000600001067983 */ /* 0x001ea80000300a00 */
[----:B--2---:R0:W-:Y:S04]  /*70480*/  STL.64 [R1+0x1590], R6 ;  /* 0x0015900601007387 */ /* 0x0041e80000100a00 */
[----:B0-----:R-:W2:Y:S04]  /*70490*/  LDL.LU.64 R6, [R1+0x68] ;  /* 0x0000680001067983 */ /* 0x001ea80000300a00 */
[----:B--2---:R-:W-:Y:S01]  /*704a0*/  STL [R1+0x1598], R7 ;  /* 0x0015980701007387 */ /* 0x004fe20000100800 */
[----:B------:R0:W-:Y:S03]  /*704b0*/  STL.64 [R1+0x15b8], R6 ;  /* 0x0015b80601007387 */ /* 0x0001e60000100a00 */
[----:B0-----:R-:W2:Y:S01]  /*704c0*/  LDL.LU.64 R6, [R1+0x80] ;  /* 0x0000800001067983 */ /* 0x001ea20000300a00 */
[----:B------:R-:W-:-:S03]  /*704d0*/  PRMT R0, R22, 0x7632, R0 ;  /* 0x0000763216007816 */ /* 0x000fc60000000000 */
[----:B--2---:R0:W-:Y:S04]  /*704e0*/  STL.64 [R1+0x15c0], R6 ;  /* 0x0015c00601007387 */ /* 0x0041e80000100a00 */
[----:B0-----:R-:W2:Y:S04]  /*704f0*/  LDL.LU.64 R6, [R1+0x88] ;  /* 0x0000880001067983 */ /* 0x001ea80000300a00 */
[----:B------:R-:W-:Y:S04]  /*70500*/  STG.E.U16 [R28.64], R0 ;  /* 0x000000001c007986 */ /* 0x000fe8000c101504 */
[----:B--2---:R0:W-:Y:S04]  /*70510*/  STL.64 [R1+0x15c8], R6 ;  /* 0x0015c80601007387 */ /* 0x0041e80000100a00 */
[----:B0-----:R-:W2:Y:S01]  /*70520*/  LDL.LU.64 R6, [R1+0x90] ;  /* 0x0000900001067983 */ /* 0x001ea20000300a00 */
[----:B------:R-:W2:Y:S02]  /*70530*/  LDL.LU R28, [R1+0x30c] ;  /* 0x00030c00011c7983 */ /* 0x000ea40000300800 */
[----:B------:R-:W2:Y:S02]  /*70540*/  LDL.LU.64 R12, [R1+0x40] ;  /* 0x00004000010c7983 */ /* 0x000ea40000300a00 */
[----:B--2---:R0:W-:Y:S04]  /*70550*/  STL.64 [R1+0x1570], R12 ;  /* 0x0015700c01007387 */ /* 0x0041e80000100a00 */
[----:B0-----:R-:W2:Y:S04]  /*70560*/  LDL.LU.64 R12, [R1+0x50] ;  /* 0x00005000010c7983 */ /* 0x001ea80000300a00 */
[----:B--2---:R0:W-:Y:S04]  /*70570*/  STL.64 [R1+0x1580], R12 ;  /* 0x0015800c01007387 */ /* 0x0041e80000100a00 */
[----:B0-----:R-:W2:Y:S04]  /*70580*/  LDL.LU.64 R12, [R1+0x58] ;  /* 0x00005800010c7983 */ /* 0x001ea80000300a00 */
[----:B--2---:R0:W-:Y:S04]  /*70590*/  STL.64 [R1+0x15a0], R12 ;  /* 0x0015a00c01007387 */ /* 0x0041e80000100a00 */
[----:B0-----:R-:W2:Y:S01]  /*705a0*/  LDL.LU.64 R12, [R1+0x70] ;  /* 0x00007000010c7983 */ /* 0x001ea20000300a00 */
[----:B------:R-:W-:Y:S01]  /*705b0*/  PRMT R23, R27, 0x7632, R23 ;  /* 0x000076321b177816 */ /* 0x000fe20000000017 */
[----:B---3--:R-:W-:Y:S04]  /*705c0*/  STG.E.U16 [R20.64], R27 ;  /* 0x0000001b14007986 */ /* 0x008fe8000c101504 */
[----:B------:R-:W-:Y:S04]  /*705d0*/  STG.E.U16 [R6.64], R23 ;  /* 0x0000001706007986 */ /* 0x000fe8000c101504 */
[----:B--2---:R0:W-:Y:S04]  /*705e0*/  STL.64 [R1+0x15b0], R12 ;  /* 0x0015b00c01007387 */ /* 0x0041e80000100a00 */
[----:B0-----:R-:W5:Y:S01]  /*705f0*/  LDL.LU.64 R12, [R1+0x78] ;  /* 0x00007800010c7983 */ /* 0x001f620000300a00 */
[----:B------:R-:W2:Y:S02]  /*70600*/  LDL.LU.64 R8, [R1+0x38] ;  /* 0x0000380001087983 */ /* 0x000ea40000300a00 */
[----:B------:R-:W2:Y:S02]  /*70610*/  LDL.LU R24, [R1+0x2f0] ;  /* 0x0002f00001187983 */ /* 0x000ea40000300800 */
[----:B------:R-:W3:Y:S01]  /*70620*/  LDL.LU.64 R10, [R1+0x30] ;  /* 0x00003000010a7983 */ /* 0x000ee20000300a00 */
[----:B------:R-:W2:Y:S01]  /*70630*/  LDL.LU.64 R16, [R1+0x28] ;  /* 0x0000280001107983 */ /* 0x000ea20000300a00 */
[----:B------:R-:W2:Y:S02]  /*70640*/  LDL.LU R5, [R1+0x2e0] ;  /* 0x0002e00001057983 */ /* 0x000ea40000300800 */
[----:B------:R-:W2:Y:S02]  /*70650*/  LDL.LU.64 R18, [R1+0x20] ;  /* 0x0000200001127983 */ /* 0x000ea40000300a00 */
[----:B------:R-:W2:Y:S01]  /*70660*/  LDL.LU R22, [R1+0x2d0] ;  /* 0x0002d00001167983 */ /* 0x000ea20000300800 */
[----:B------:R-:W2:Y:S01]  /*70670*/  LDL.LU R29, [R1+0x2c0] ;  /* 0x0002c000011d7983 */ /* 0x000ea20000300800 */
[----:B------:R-:W2:Y:S02]  /*70680*/  LDL.LU.64 R14, [R1+0x18] ;  /* 0x00001800010e7983 */ /* 0x000ea40000300a00 */
[----:B------:R-:W2:Y:S02]  /*70690*/  LDL.LU.64 R20, [R1+0x10] ;  /* 0x0000100001147983 */ /* 0x000ea40000300a00 */
[----:B------:R-:W2:Y:S01]  /*706a0*/  LDL.LU.64 R26, [R1+0x8] ;  /* 0x00000800011a7983 */ /* 0x000ea20000300a00 */
[----:B------:R-:W2:Y:S01]  /*706b0*/  LDL.LU.64 R2, [R1] ;  /* 0x0000000001027983 */ /* 0x000ea20000300a00 */
[----:B------:R-:W2:Y:S02]  /*706c0*/  LDL.LU.64 R6, [R1+0x15c8] ;  /* 0x0015c80001067983 */ /* 0x000ea40000300a00 */
[----:B------:R-:W3:Y:S01]  /*706d0*/  LDL.LU R23, [R1+0x2f4] ;  /* 0x0002f40001177983 */ /* 0x000ee20000300800 */
[----:B----4-:R-:W-:Y:S01]  /*706e0*/  PRMT R0, R25, 0x7632, R0 ;  /* 0x0000763219007816 */ /* 0x010fe20000000000 */
[----:B--2---:R0:W-:Y:S04]  /*706f0*/  STG.E.U16 [R6.64], R25 ;  /* 0x0000001906007986 */ /* 0x0041e8000c101504 */
[----:B0-----:R-:W2:Y:S04]  /*70700*/  LDL.LU.64 R6, [R1+0x15c0] ;  /* 0x0015c00001067983 */ /* 0x001ea80000300a00 */
[----:B--2---:R0:W-:Y:S01]  /*70710*/  STG.E.U16 [R6.64], R0 ;  /* 0x0000000006007986 */ /* 0x0041e2000c101504 */
[----:B-----5:R1:W-:Y:S03]  /*70720*/  STG.E.U16 [R12.64], R4 ;  /* 0x000000040c007986 */ /* 0x0203e6000c101504 */
[----:B0-----:R-:W2:Y:S01]  /*70730*/  LDL.LU.64 R6, [R1+0x15b8] ;  /* 0x0015b80001067983 */ /* 0x001ea20000300a00 */
[----:B------:R-:W4:Y:S02]  /*70740*/  LDL.LU R25, [R1+0x2e4] ;  /* 0x0002e40001197983 */ /* 0x000f240000300800 */
[----:B-1----:R-:W5:Y:S01]  /*70750*/  LDL.LU.64 R12, [R1+0x15b0] ;  /* 0x0015b000010c7983 */ /* 0x002f620000300a00 */
[----:B--2---:R-:W-:-:S02]  /*70760*/  PRMT R7, R4, 0x7632, R7 ;  /* 0x0000763204077816 */ /* 0x004fc40000000007 */
[----:B------:R-:W2:Y:S04]  /*70770*/  LDL.LU R4, [R1+0x15a8] ;  /* 0x0015a80001047983 */ /* 0x000ea80000300800 */
[----:B-----5:R0:W-:Y:S04]  /*70780*/  STG.E.U16 [R12.64], R7 ;  /* 0x000000070c007986 */ /* 0x0201e8000c101504 */
[----:B0-----:R-:W5:Y:S01]  /*70790*/  LDL.LU.64 R12, [R1+0x15a0] ;  /* 0x0015a000010c7983 */ /* 0x001f620000300a00 */
[----:B------:R-:W2:Y:S03]  /*707a0*/  LDL.LU R7, [R1+0x1598] ;  /* 0x0015980001077983 */ /* 0x000ea60000300800 */
[----:B--2---:R0:W-:Y:S04]  /*707b0*/  STG.E.U16 [R6.64], R4 ;  /* 0x0000000406007986 */ /* 0x0041e8000c101504 */
[----:B0-----:R-:W2:Y:S01]  /*707c0*/  LDL.LU.64 R6, [R1+0x1590] ;  /* 0x0015900001067983 */ /* 0x001ea20000300a00 */
[----:B------:R-:W-:-:S05]  /*707d0*/  PRMT R0, R4, 0x7632, R0 ;  /* 0x0000763204007816 */ /* 0x000fca0000000000 */
[----:B--2---:R0:W-:Y:S04]  /*707e0*/  STG.E.U16 [R6.64], R0 ;  /* 0x0000000006007986 */ /* 0x0041e8000c101504 */
[----:B0-----:R-:W5:Y:S01]  /*707f0*/  LDL.LU.64 R6, [R1+0x1588] ;  /* 0x0015880001067983 */ /* 0x001f620000300a00 */
[----:B------:R-:W2:Y:S03]  /*70800*/  LDL.LU R4, [R1+0x2d4] ;  /* 0x0002d40001047983 */ /* 0x000ea60000300800 */
[----:B-----5:R0:W-:Y:S04]  /*70810*/  STG.E.U16 [R12.64], R6 ;  /* 0x000000060c007986 */ /* 0x0201e8000c101504 */
[----:B0-----:R-:W5:Y:S01]  /*70820*/  LDL.LU.64 R12, [R1+0x1580] ;  /* 0x00158000010c7983 */ /* 0x001f620000300a00 */
[----:B------:R-:W-:-:S02]  /*70830*/  PRMT R7, R6, 0x7632, R7 ;  /* 0x0000763206077816 */ /* 0x000fc40000000007 */
[----:B------:R-:W2:Y:S03]  /*70840*/  LDL.LU R6, [R1+0x1578] ;  /* 0x0015780001067983 */ /* 0x000ea60000300800 */
[----:B-----5:R0:W-:Y:S04]  /*70850*/  STG.E.U16 [R12.64], R7 ;  /* 0x000000070c007986 */ /* 0x0201e8000c101504 */
[----:B0-----:R-:W5:Y:S01]  /*70860*/  LDL.LU.64 R12, [R1+0x1570] ;  /* 0x00157000010c7983 */ /* 0x001f620000300a00 */
[----:B------:R-:W2:Y:S01]  /*70870*/  LDL.LU R7, [R1+0x1568] ;  /* 0x0015680001077983 */ /* 0x000ea20000300800 */
[----:B------:R-:W-:Y:S02]  /*70880*/  PRMT R0, R28, 0x7632, R0 ;  /* 0x000076321c007816 */ /* 0x000fe40000000000 */
[----:B--2---:R0:W-:Y:S04]  /*70890*/  STG.E.U16 [R6.64], R28 ;  /* 0x0000001c06007986 */ /* 0x0041e8000c101504 */
[----:B0-----:R-:W2:Y:S01]  /*708a0*/  LDL.LU.64 R6, [R1+0x1560] ;  /* 0x0015600001067983 */ /* 0x001ea20000300a00 */
[----:B------:R-:W2:Y:S02]  /*708b0*/  LDL.LU R28, [R1+0x1558] ;  /* 0x00155800011c7983 */ /* 0x000ea40000300800 */
[----:B-----5:R0:W-:Y:S02]  /*708c0*/  STG.E.U16 [R12.64], R0 ;  /* 0x000000000c007986 */ /* 0x0201e4000c101504 */
[----:B------:R1:W-:Y:S01]  /*708d0*/  STG.E.U16 [R8.64], R24 ;  /* 0x0000001808007986 */ /* 0x0003e2000c101504 */
[----:B0-----:R-:W5:Y:S01]  /*708e0*/  LDL.LU.64 R12, [R1+0x1550] ;  /* 0x00155000010c7983 */ /* 0x001f620000300a00 */
[----:B-1----:R-:W4:Y:S01]  /*708f0*/  LDL.LU.64 R8, [R1+0x1548] ;  /* 0x0015480001087983 */ /* 0x002f220000300a00 */
[----:B--2---:R-:W-:-:S02]  /*70900*/  PRMT R28, R24, 0x7632, R28 ;  /* 0x00007632181c7816 */ /* 0x004fc4000000001c */
[----:B------:R-:W2:Y:S04]  /*70910*/  LDL.LU R24, [R1+0x1540] ;  /* 0x0015400001187983 */ /* 0x000ea80000300800 */
[----:B---3--:R0:W-:Y:S04]  /*70920*/  STG.E.U16 [R10.64], R28 ;  /* 0x0000001c0a007986 */ /* 0x0081e8000c101504 */
[----:B0-----:R-:W3:Y:S01]  /*70930*/  LDL.LU.64 R10, [R1+0x1538] ;  /* 0x00153800010a7983 */ /* 0x001ee20000300a00 */
[----:B------:R-:W2:Y:S01]  /*70940*/  LDL.LU R28, [R1+0x1530] ;  /* 0x00153000011c7983 */ /* 0x000ea20000300800 */
[----:B------:R-:W-:Y:S01]  /*70950*/  PRMT R0, R5, 0x7632, R0 ;  /* 0x0000763205007816 */ /* 0x000fe20000000000 */
[----:B------:R0:W-:Y:S04]  /*70960*/  STG.E.U16 [R16.64], R5 ;  /* 0x0000000510007986 */ /* 0x0001e8000c101504 */
[----:B------:R1:W-:Y:S01]  /*70970*/  STG.E.U16 [R18.64], R0 ;  /* 0x0000000012007986 */ /* 0x0003e2000c101504 */
[----:B------:R4:W-:Y:S03]  /*70980*/  STG.E.U16 [R14.64], R22 ;  /* 0x000000160e007986 */ /* 0x0009e6000c101504 */
[----:B0-----:R-:W3:Y:S04]  /*70990*/  LDL.LU.64 R16, [R1+0x1528] ;  /* 0x0015280001107983 */ /* 0x001ee80000300a00 */
[----:B-1----:R-:W3:Y:S01]  /*709a0*/  LDL.LU.64 R18, [R1+0x1520] ;  /* 0x0015200001127983 */ /* 0x002ee20000300a00 */
[----:B------:R-:W3:Y:S02]  /*709b0*/  LDL.LU R5, [R1+0x2d8] ;  /* 0x0002d80001057983 */ /* 0x000ee40000300800 */
[----:B----4-:R-:W4:Y:S01]  /*709c0*/  LDL.LU.64 R14, [R1+0x1518] ;  /* 0x00151800010e7983 */ /* 0x010f220000300a00 */
[----:B------:R-:W-:-:S02]  /*709d0*/  PRMT R0, R29, 0x7632, R0 ;  /* 0x000076321d007816 */ /* 0x000fc40000000000 */
[----:B--2---:R-:W-:Y:S02]  /*709e0*/  PRMT R28, R22, 0x7632, R28 ;  /* 0x00007632161c7816 */ /* 0x004fe4000000001c */
[----:B------:R-:W2:Y:S04]  /*709f0*/  LDL.LU R22, [R1+0x1510] ;  /* 0x0015100001167983 */ /* 0x000ea80000300800 */
[----:B------:R0:W-:Y:S01]  /*70a00*/  STG.E.U16 [R20.64], R28 ;  /* 0x0000001c14007986 */ /* 0x0001e2000c101504 */
[----:B------:R1:W-:Y:S03]  /*70a10*/  STG.E.U16 [R26.64], R29 ;  /* 0x0000001d1a007986 */ /* 0x0003e6000c101504 */
[----:B0-----:R-:W2:Y:S01]  /*70a20*/  LDL.LU.64 R20, [R1+0x1508] ;  /* 0x0015080001147983 */ /* 0x001ea20000300a00 */
[----:B------:R-:W2:Y:S02]  /*70a30*/  LDL.LU R28, [R1+0x1500] ;  /* 0x00150000011c7983 */ /* 0x000ea40000300800 */
[----:B-1----:R-:W2:Y:S02]  /*70a40*/  LDL.LU.64 R26, [R1+0x14f8] ;  /* 0x0014f800011a7983 */ /* 0x002ea40000300a00 */
[----:B------:R-:W3:Y:S01]  /*70a50*/  LDL.LU R29, [R1+0x14f4] ;  /* 0x0014f400011d7983 */ /* 0x000ee20000300800 */
[----:B------:R0:W-:Y:S04]  /*70a60*/  STG.E.U16 [R2.64], R0 ;  /* 0x0000000002007986 */ /* 0x0001e8000c101504 */
[----:B0-----:R-:W4:Y:S01]  /*70a70*/  LDL.LU.64 R2, [R1+0x178] ;  /* 0x0001780001027983 */ /* 0x001f220000300a00 */
[----:B--2---:R-:W-:-:S03]  /*70a80*/  PRMT R27, R23, 0x7632, R27 ;  /* 0x00007632171b7816 */ /* 0x004fc6000000001b */
[----:B---3--:R0:W-:Y:S04]  /*70a90*/  STG.E.U16 [R28.64], R23 ;  /* 0x000000171c007986 */ /* 0x0081e8000c101504 */
[----:B0-----:R-:W2:Y:S01]  /*70aa0*/  LDL.LU R23, [R1+0x14f0] ;  /* 0x0014f00001177983 */ /* 0x001ea20000300800 */
[----:B------:R-:W3:Y:S02]  /*70ab0*/  LDL.LU R29, [R1+0x2f8] ;  /* 0x0002f800011d7983 */ /* 0x000ee40000300800 */
[----:B------:R-:W3:Y:S01]  /*70ac0*/  LDL.LU R28, [R1+0x2e8] ;  /* 0x0002e800011c7983 */ /* 0x000ee20000300800 */
[----:B--2---:R0:W-:Y:S04]  /*70ad0*/  STG.E.U16 [R22.64], R27 ;  /* 0x0000001b16007986 */ /* 0x0041e8000c101504 */
[----:B0-----:R-:W2:Y:S01]  /*70ae0*/  LDL.LU R27, [R1+0x14ec] ;  /* 0x0014ec00011b7983 */ /* 0x001ea20000300800 */
[----:B------:R-:W-:Y:S01]  /*70af0*/  PRMT R0, R25, 0x7632, R0 ;  /* 0x0000763219007816 */ /* 0x000fe20000000000 */
[----:B------:R-:W3:Y:S02]  /*70b00*/  LDL.LU R23, [R1+0x2c4] ;  /* 0x0002c40001177983 */ /* 0x000ee40000300800 */
[----:B--2---:R0:W-:Y:S04]  /*70b10*/  STG.E.U16 [R26.64], R25 ;  /* 0x000000191a007986 */ /* 0x0041e8000c101504 */
[----:B0-----:R-:W2:Y:S01]  /*70b20*/  LDL.LU R25, [R1+0x14e8] ;  /* 0x0014e80001197983 */ /* 0x001ea20000300800 */
[----:B------:R-:W3:Y:S01]  /*70b30*/  LDL.LU R27, [R1+0x2c8] ;  /* 0x0002c800011b7983 */ /* 0x000ee20000300800 */
[----:B------:R-:W-:-:S02]  /*70b40*/  PRMT R22, R4, 0x7632, R22 ;  /* 0x0000763204167816 */ /* 0x000fc40000000016 */
[----:B--2---:R0:W-:Y:S04]  /*70b50*/  STG.E.U16 [R24.64], R0 ;  /* 0x0000000018007986 */ /* 0x0041e8000c101504 */
[----:B0-----:R-:W2:Y:S01]  /*70b60*/  LDL.LU.64 R24, [R1+0x170] ;  /* 0x0001700001187983 */ /* 0x001ea20000300a00 */
[----:B------:R0:W-:Y:S01]  /*70b70*/  STG.E.U16 [R20.64], R4 ;  /* 0x0000000414007986 */ /* 0x0001e2000c101504 */
[----:B---3--:R-:W-:Y:S02]  /*70b80*/  PRMT R0, R23, 0x7632, R0 ;  /* 0x0000763217007816 */ /* 0x008fe40000000000 */
[----:B0-----:R-:W0:Y:S01]  /*70b90*/  S2R R4, SR_TID.X ;  /* 0x0000000000047919 */ /* 0x001e220000002100 */
[----:B----4-:R-:W-:Y:S02]  /*70ba0*/  STG.E.U16 [R14.64], R22 ;  /* 0x000000160e007986 */ /* 0x010fe4000c101504 */
[----:B------:R-:W-:Y:S02]  /*70bb0*/  STG.E.U16 [R18.64], R23 ;  /* 0x0000001712007986 */ /* 0x000fe4000c101504 */
[----:B------:R1:W-:Y:S01]  /*70bc0*/  STG.E.U16 [R16.64], R0 ;  /* 0x0000000010007986 */ /* 0x0003e2000c101504 */
[----:B------:R3:W-:Y:S01]  /*70bd0*/  STG.E.U16 [R10.64], R29 ;  /* 0x0000001d0a007986 */ /* 0x0007e2000c101504 */
[----:B-1----:R-:W-:-:S03]  /*70be0*/  PRMT R0, R29, 0x7632, R0 ;  /* 0x000076321d007816 */ /* 0x002fc60000000000 */
[----:B---3--:R-:W1:Y:S01]  /*70bf0*/  S2R R29, SR_TID.X ;  /* 0x00000000001d7919 */ /* 0x008e620000002100 */
[C---:B0-----:R-:W-:Y:S01]  /*70c00*/  LOP3.LUT R23, R4.reuse, 0xff, RZ, 0xc0, !PT ;  /* 0x000000ff04177812 */ /* 0x041fe200078ec0ff */
[----:B------:R-:W-:-:S05]  /*70c10*/  IMAD.SHL.U32 R4, R4, 0x800, RZ ;  /* 0x0000080004047824 */ /* 0x000fca00078e00ff */
[----:B------:R-:W-:-:S04]  /*70c20*/  LOP3.LUT R4, R4, 0x3000, RZ, 0xc0, !PT ;  /* 0x0000300004047812 */ /* 0x000fc800078ec0ff */
[----:B------:R-:W-:-:S05]  /*70c30*/  LEA R4, R23, R4, 0x4 ;  /* 0x0000000417047211 */ /* 0x000fca00078e20ff */
[----:B------:R1:W0:Y:S02]  /*70c40*/  LDS.128 R16, [R4] ;  /* 0x0000000004107984 */ /* 0x0002240000000c00 */
[C---:B-1----:R-:W-:Y:S01]  /*70c50*/  LOP3.LUT R4, R29.reuse, 0xff, RZ, 0xc0, !PT ;  /* 0x000000ff1d047812 */ /* 0x042fe200078ec0ff */
[----:B------:R-:W-:-:S04]  /*70c60*/  SHF.L.U32 R29, R29, 0xb, RZ ;  /* 0x0000000b1d1d7819 */ /* 0x000fc800000006ff */
[----:B------:R-:W-:-:S04]  /*70c70*/  LOP3.LUT R29, R29, 0x3000, RZ, 0xc0, !PT ;  /* 0x000030001d1d7812 */ /* 0x000fc800078ec0ff */
[----:B------:R-:W-:Y:S02]  /*70c80*/  LEA R29, R4, R29, 0x4 ;  /* 0x0000001d041d7211 */ /* 0x000fe400078e20ff */
[----:B------:R-:W1:Y:S02]  /*70c90*/  S2R R4, SR_TID.X ;  /* 0x0000000000047919 */ /* 0x000e640000002100 */
[----:B------:R-:W-:Y:S02]  /*70ca0*/  LOP3.LUT R29, R29, 0x20, RZ, 0x3c, !PT ;  /* 0x000000201d1d7812 */ /* 0x000fe400078e3cff */
[C---:B-1----:R-:W-:Y:S01]  /*70cb0*/  LOP3.LUT R23, R4.reuse, 0xff, RZ, 0xc0, !PT ;  /* 0x000000ff04177812 */ /* 0x042fe200078ec0ff */
[----:B------:R-:W-:-:S05]  /*70cc0*/  IMAD.SHL.U32 R4, R4, 0x800, RZ ;  /* 0x0000080004047824 */ /* 0x000fca00078e00ff */
[----:B------:R-:W-:-:S04]  /*70cd0*/  LOP3.LUT R4, R4, 0x3000, RZ, 0xc0, !PT ;  /* 0x0000300004047812 */ /* 0x000fc800078ec0ff */
[----:B------:R-:W-:-:S04]  /*70ce0*/  LEA R4, R23, R4, 0x4 ;  /* 0x0000000417047211 */ /* 0x000fc800078e20ff */
[----:B------:R-:W-:Y:S01]  /*70cf0*/  LOP3.LUT R4, R4, 0x40, RZ, 0x3c, !PT ;  /* 0x0000004004047812 */ /* 0x000fe200078e3cff */
[----:B0-----:R-:W-:Y:S01]  /*70d00*/  STL.64 [R1+0x14b8], R16 ;  /* 0x0014b81001007387 */ /* 0x001fe20000100a00 */
[----:B------:R-:W-:Y:S03]  /*70d10*/  STL.64 [R1+0x1488], R18 ;  /* 0x0014881201007387 */ /* 0x000fe60000100a00 */
[----:B--2---:R0:W-:Y:S01]  /*70d20*/  STG.E.U16 [R24.64], R0 ;  /* 0x0000000018007986 */ /* 0x0041e2000c101504 */
[----:B------:R-:W-:Y:S02]  /*70d30*/  STG.E.U16 [R8.64], R28 ;  /* 0x0000001c08007986 */ /* 0x000fe4000c101504 */
[----:B------:R-:W1:Y:S01]  /*70d40*/  LDS.128 R8, [R29] ;  /* 0x000000001d087984 */ /* 0x000e620000000c00 */
[----:B0-----:R-:W-:-:S05]  /*70d50*/  PRMT R0, R28, 0x7632, R0 ;  /* 0x000076321c007816 */ /* 0x001fca0000000000 */
[----:B-----5:R-:W-:Y:S02]  /*70d60*/  STG.E.U16 [R12.64], R0 ;  /* 0x000000000c007986 */ /* 0x020fe4000c101504 */
[----:B------:R-:W0:Y:S02]  /*70d70*/  LDS.128 R12, [R4] ;  /* 0x00000000040c7984 */ /* 0x000e240000000c00 */
[----:B-1----:R-:W-:Y:S02]  /*70d80*/  STL.64 [R1+0x14a8], R8 ;  /* 0x0014a80801007387 */ /* 0x002fe40000100a00 */
[----:B------:R-:W-:Y:S02]  /*70d90*/  STL.64 [R1+0x1480], R10 ;  /* 0x0014800a01007387 */ /* 0x000fe40000100a00 */
[----:B------:R-:W2:Y:S01]  /*70da0*/  LDL.LU R24, [R1+0x2fc] ;  /* 0x0002fc0001187983 */ /* 0x000ea20000300800 */
[----:B0-----:R-:W-:Y:S01]  /*70db0*/  STL.64 [R1+0x14a0], R12 ;  /* 0x0014a00c01007387 */ /* 0x001fe20000100a00 */
[----:B------:R0:W-:Y:S02]  /*70dc0*/  STL.64 [R1+0x1478], R14 ;  /* 0x0014780e01007387 */ /* 0x0001e40000100a00 */
[----:B------:R-:W3:Y:S02]  /*70dd0*/  LDL.LU.64 R18, [R1+0x248] ;  /* 0x0002480001127983 */ /* 0x000ee40000300a00 */
[----:B------:R-:W4:Y:S01]  /*70de0*/  LDL.LU.64 R28, [R1+0x240] ;  /* 0x00024000011c7983 */ /* 0x000f220000300a00 */
[----:B0-----:R-:W5:Y:S01]  /*70df0*/  LDL.LU.64 R14, [R1+0x230] ;  /* 0x00023000010e7983 */ /* 0x001f620000300a00 */
[----:B------:R-:W-:-:S03]  /*70e00*/  PRMT R0, R5, 0x7632, R0 ;  /* 0x0000763205007816 */ /* 0x000fc60000000000 */
[----:B------:R-:W-:Y:S04]  /*70e10*/  STG.E.U16 [R2.64], R5 ;  /* 0x0000000502007986 */ /* 0x000fe8000c101504 */
[----:B------:R-:W-:Y:S04]  /*70e20*/  STG.E.U16 [R6.64], R0 ;  /* 0x0000000006007986 */ /* 0x000fe8000c101504 */
[----:B-----5:R0:W-:Y:S04]  /*70e30*/  STL.64 [R1+0x14e0], R14 ;  /* 0x0014e00e01007387 */ /* 0x0201e80000100a00 */
[----:B0-----:R-:W2:Y:S01]  /*70e40*/  LDL.LU.64 R14, [R1+0x238] ;  /* 0x00023800010e7983 */ /* 0x001ea20000300a00 */
[----:B------:R-:W5:Y:S02]  /*70e50*/  LDL.LU.64 R10, [R1+0x228] ;  /* 0x00022800010a7983 */ /* 0x000f640000300a00 */
[----:B------:R-:W2:Y:S02]  /*70e60*/  LDL.LU R25, [R1+0x2ec] ;  /* 0x0002ec0001197983 */ /* 0x000ea40000300800 */
[----:B------:R-:W2:Y:S02]  /*70e70*/  LDL.LU R7, [R1+0x2cc] ;  /* 0x0002cc0001077983 */ /* 0x000ea40000300800 */
[----:B--2---:R0:W-:Y:S04]  /*70e80*/  STL [R1+0x14c8], R7 ;  /* 0x0014c80701007387 */ /* 0x0041e80000100800 */
[----:B0-----:R-:W2:Y:S01]  /*70e90*/  LDL.LU R7, [R1+0x2dc] ;  /* 0x0002dc0001077983 */ /* 0x001ea20000300800 */
[----:B------:R-:W2:Y:S03]  /*70ea0*/  LDL.LU.64 R16, [R1+0x208] ;  /* 0x0002080001107983 */ /* 0x000ea60000300a00 */
[----:B--2---:R0:W-:Y:S04]  /*70eb0*/  STL.64 [R1+0x14c0], R16 ;  /* 0x0014c01001007387 */ /* 0x0041e80000100a00 */
[----:B0-----:R-:W2:Y:S04]  /*70ec0*/  LDL.LU.64 R16, [R1+0x210] ;  /* 0x0002100001107983 */ /* 0x001ea80000300a00 */
[----:B------:R-:W0:Y:S04]  /*70ed0*/  S2R R5, SR_TID.X ;  /* 0x0000000000057919 */ /* 0x000e280000002100 */
[----:B--2---:R1:W-:Y:S04]  /*70ee0*/  STL.64 [R1+0x14d0], R16 ;  /* 0x0014d01001007387 */ /* 0x0043e80000100a00 */
[----:B-1----:R-:W2:Y:S01]  /*70ef0*/  LDL.LU.64 R16, [R1+0x218] ;  /* 0x0002180001107983 */ /* 0x002ea20000300a00 */
[C---:B0-----:R-:W-:Y:S01]  /*70f00*/  LOP3.LUT R2, R5.reuse, 0xff, RZ, 0xc0, !PT ;  /* 0x000000ff05027812 */ /* 0x041fe200078ec0ff */
[----:B------:R-:W-:-:S04]  /*70f10*/  SHF.L.U32 R5, R5, 0xb, RZ ;  /* 0x0000000b05057819 */ /* 0x000fc800000006ff */
[----:B------:R-:W-:-:S04]  /*70f20*/  LOP3.LUT R5, R5, 0x3000, RZ, 0xc0, !PT ;  /* 0x0000300005057812 */ /* 0x000fc800078ec0ff */
[----:B------:R-:W-:-:S04]  /*70f30*/  LEA R5, R2, R5, 0x4 ;  /* 0x0000000502057211 */ /* 0x000fc800078e20ff */
[----:B------:R-:W-:-:S05]  /*70f40*/  LOP3.LUT R5, R5, 0x60, RZ, 0x3c, !PT ;  /* 0x0000006005057812 */ /* 0x000fca00078e3cff */
[----:B------:R-:W0:Y:S04]  /*70f50*/  LDS.128 R20, [R5] ;  /* 0x0000000005147984 */ /* 0x000e280000000c00 */
[----:B--2---:R1:W-:Y:S04]  /*70f60*/  STL.64 [R1+0x14d8], R16 ;  /* 0x0014d81001007387 */ /* 0x0043e80000100a00 */
[----:B-1----:R-:W2:Y:S01]  /*70f70*/  LDL.LU.64 R16, [R1+0x220] ;  /* 0x0002200001107983 */ /* 0x002ea20000300a00 */
[----:B------:R-:W2:Y:S02]  /*70f80*/  LDL.LU.64 R2, [R1+0x200] ;  /* 0x0002000001027983 */ /* 0x000ea40000300a00 */
[----:B------:R-:W2:Y:S02]  /*70f90*/  LDL.LU.64 R8, [R1+0x1f0] ;  /* 0x0001f00001087983 */ /* 0x000ea40000300a00 */
[----:B--2---:R1:W-:Y:S04]  /*70fa0*/  STL.64 [R1+0x14b0], R8 ;  /* 0x0014b00801007387 */ /* 0x0043e80000100a00 */
[----:B-1----:R-:W2:Y:S01]  /*70fb0*/  LDL.LU.64 R8, [R1+0x1f8] ;  /* 0x0001f80001087983 */ /* 0x002ea20000300a00 */
[----:B------:R-:W2:Y:S02]  /*70fc0*/  LDL.LU.64 R12, [R1+0x1e8] ;  /* 0x0001e800010c7983 */ /* 0x000ea40000300a00 */
[----:B0-----:R0:W-:Y:S02]  /*70fd0*/  STL.64 [R1+0x1490], R20 ;  /* 0x0014901401007387 */ /* 0x0011e40000100a00 */
[----:B0-----:R-:W2:Y:S01]  /*70fe0*/  LDL.LU.64 R20, [R1+0x1d8] ;  /* 0x0001d80001147983 */ /* 0x001ea20000300a00 */
[----:B------:R-:W-:-:S03]  /*70ff0*/  PRMT R6, R27, 0x7632, R6 ;  /* 0x000076321b067816 */ /* 0x000fc60000000006 */
[----:B---3--:R-:W-:Y:S04]  /*71000*/  STG.E.U16 [R18.64], R27 ;  /* 0x0000001b12007986 */ /* 0x008fe8000c101504 */
[----:B----4-:R-:W-:Y:S01]  /*71010*/  STG.E.U16 [R28.64], R6 ;  /* 0x000000061c007986 */ /* 0x010fe2000c101504 */
[----:B------:R-:W-:Y:S03]  /*71020*/  STG.E.U16 [R14.64], R24 ;  /* 0x000000180e007986 */ /* 0x000fe6000c101504 */
[----:B--2---:R0:W-:Y:S04]  /*71030*/  STL.64 [R1+0x1498], R20 ;  /* 0x0014981401007387 */ /* 0x0041e80000100a00 */
[----:B0-----:R-:W2:Y:S01]  /*71040*/  LDL.LU.64 R20, [R1+0x1e0] ;  /* 0x0001e00001147983 */ /* 0x001ea20000300a00 */
[----:B------:R-:W3:Y:S02]  /*71050*/  LDL.LU.64 R4, [R1+0x1d0] ;  /* 0x0001d00001047983 */ /* 0x000ee40000300a00 */
[----:B------:R0:W-:Y:S02]  /*71060*/  STL.64 [R1+0x1460], R22 ;  /* 0x0014601601007387 */ /* 0x0001e40000100a00 */
[----:B------:R-:W4:Y:S01]  /*71070*/  LDL.LU.64 R18, [R1+0x1c8] ;  /* 0x0001c80001127983 */ /* 0x000f220000300a00 */
[----:B0-----:R-:W2:Y:S01]  /*71080*/  LDL.LU.64 R22, [R1+0x1c0] ;  /* 0x0001c00001167983 */ /* 0x001ea20000300a00 */
[----:B------:R-:W2:Y:S02]  /*71090*/  LDL.LU.64 R26, [R1+0x1b8] ;  /* 0x0001b800011a7983 */ /* 0x000ea40000300a00 */
[----:B------:R-:W2:Y:S02]  /*710a0*/  LDL.LU.64 R28, [R1+0x1b0] ;  /* 0x0001b000011c7983 */ /* 0x000ea40000300a00 */
[----:B------:R-:W2:Y:S01]  /*710b0*/  LDL.LU.64 R14, [R1+0x14e0] ;  /* 0x0014e000010e7983 */ /* 0x000ea20000300a00 */
[----:B------:R-:W-:-:S02]  /*710c0*/  PRMT R0, R24, 0x7632, R0 ;  /* 0x0000763218007816 */ /* 0x000fc40000000000 */
[----:B------:R-:W-:-:S03]  /*710d0*/  PRMT R6, R25, 0x7632, R6 ;  /* 0x0000763219067816 */ /* 0x000fc60000000006 */
[----:B--2---:R0:W-:Y:S01]  /*710e0*/  STG.E.U16 [R14.64], R0 ;  /* 0x000000000e007986 */ /* 0x0041e2000c101504 */
[----:B-----5:R1:W-:Y:S02]  /*710f0*/  STG.E.U16 [R10.64], R25 ;  /* 0x000000190a007986 */ /* 0x0203e4000c101504 */
[----:B------:R2:W-:Y:S01]  /*71100*/  STG.E.U16 [R16.64], R6 ;  /* 0x0000000610007986 */ /* 0x0005e2000c101504 */
[----:B0-----:R-:W5:Y:S01]  /*71110*/  LDL.LU.64 R14, [R1+0x250] ;  /* 0x00025000010e7983 */ /* 0x001f620000300a00 */
[----:B-1----:R-:W3:Y:S02]  /*71120*/  LDL.LU.64 R10, [R1+0x270] ;  /* 0x00027000010a7983 */ /* 0x002ee40000300a00 */
[----:B------:R-:W3:Y:S02]  /*71130*/  LDL.LU.64 R24, [R1+0x268] ;  /* 0x0002680001187983 */ /* 0x000ee40000300a00 */
[----:B--2---:R-:W2:Y:S01]  /*71140*/  LDL.LU.64 R16, [R1+0x14d8] ;  /* 0x0014d80001107983 */ /* 0x004ea20000300a00 */
[----:B------:R-:W-:Y:S01]  /*71150*/  PRMT R0, R7, 0x7632, R0 ;  /* 0x0000763207007816 */ /* 0x000fe20000000000 */
[----:B--2---:R0:W-:Y:S04]  /*71160*/  STG.E.U16 [R16.64], R7 ;  /* 0x0000000710007986 */ /* 0x0041e8000c101504 */
[----:B0-----:R-:W2:Y:S01]  /*71170*/  LDL.LU.64 R16, [R1+0x14d0] ;  /* 0x0014d00001107983 */ /* 0x001ea20000300a00 */
[----:B------:R-:W3:Y:S03]  /*71180*/  LDL.LU R7, [R1+0x14c8] ;  /* 0x0014c80001077983 */ /* 0x000ee60000300800 */
[----:B--2---:R0:W-:Y:S04]  /*71190*/  STG.E.U16 [R16.64], R0 ;  /* 0x0000000010007986 */ /* 0x0041e8000c101504 */
[----:B0-----:R-:W2:Y:S01]  /*711a0*/  LDL.LU.64 R16, [R1+0x14c0] ;  /* 0x0014c00001107983 */ /* 0x001ea20000300a00 */
[----:B---3--:R-:W-:-:S03]  /*711b0*/  PRMT R6, R7, 0x7632, R6 ;  /* 0x0000763207067816 */ /* 0x008fc60000000006 */
[----:B--2---:R0:W-:Y:S04]  /*711c0*/  STG.E.U16 [R16.64], R7 ;  /* 0x0000000710007986 */ /* 0x0041e8000c101504 */
[----:B0-----:R-:W2:Y:S01]  /*711d0*/  LDL.LU.64 R16, [R1+0x14b8] ;  /* 0x0014b80001107983 */ /* 0x001ea20000300a00 */
[----:B------:R0:W-:Y:S03]  /*711e0*/  STG.E.U16 [R2.64], R6 ;  /* 0x0000000602007986 */ /* 0x0001e6000c101504 */
[----:B0-----:R-:W3:Y:S04]  /*711f0*/  LDL.LU.64 R2, [R1+0x260] ;  /* 0x0002600001027983 */ /* 0x001ee80000300a00 */
[----:B--2---:R0:W-:Y:S04]  /*71200*/  STG.E.U16 [R8.64], R16 ;  /* 0x0000001008007986 */ /* 0x0041e8000c101504 */
[----:B0-----:R-:W2:Y:S01]  /*71210*/  LDL.LU.64 R8, [R1+0x14b0] ;  /* 0x0014b00001087983 */ /* 0x001ea20000300a00 */
[----:B------:R-:W-:-:S05]  /*71220*/  PRMT R0, R16, 0x7632, R0 ;  /* 0x0000763210007816 */ /* 0x000fca0000000000 */
[----:B--2---:R0:W-:Y:S04]  /*71230*/  STG.E.U16 [R8.64], R0 ;  /* 0x0000000008007986 */ /* 0x0041e8000c101504 */
[----:B0-----:R-:W2:Y:S02]  /*71240*/  LDL.LU.64 R8, [R1+0x14a8] ;  /* 0x0014a80001087983 */ /* 0x001ea40000300a00 */
[----:B--2---:R-:W-:Y:S02]  /*71250*/  PRMT R6, R8, 0x7632, R6 ;  /* 0x0000763208067816 */ /* 0x004fe40000000006 */
[----:B------:R0:W-:Y:S04]  /*71260*/  STG.E.U16 [R12.64], R8 ;  /* 0x000000080c007986 */ /* 0x0001e8000c101504 */
[----:B------:R1:W-:Y:S04]  /*71270*/  STG.E.U16 [R20.64], R6 ;  /* 0x0000000614007986 */ /* 0x0003e8000c101504 */
[----:B0-----:R-:W2:Y:S04]  /*71280*/  LDL.LU.64 R12, [R1+0x14a0] ;  /* 0x0014a000010c7983 */ /* 0x001ea80000300a00 */
[----:B-1----:R-:W2:Y:S04]  /*71290*/  LDL.LU.64 R20, [R1+0x1498] ;  /* 0x0014980001147983 */ /* 0x002ea80000300a00 */
[----:B--2---:R0:W-:Y:S04]  /*712a0*/  STG.E.U16 [R20.64], R12 ;  /* 0x0000000c14007986 */ /* 0x0041e8000c101504 */
[----:B0-----:R-:W2:Y:S01]  /*712b0*/  LDL.LU.64 R20, [R1+0x1490] ;  /* 0x0014900001147983 */ /* 0x001ea20000300a00 */
[----:B------:R-:W-:-:S05]  /*712c0*/  PRMT R0, R12, 0x7632, R0 ;  /* 0x000076320c007816 */ /* 0x000fca0000000000 */
[----:B------:R0:W-:Y:S02]  /*712d0*/  STG.E.U16 [R4.64], R0 ;  /* 0x0000000004007986 */ /* 0x0001e4000c101504 */
[----:B0-----:R-:W-:Y:S02]  /*712e0*/  PRMT R0, R17, 0x7632, R0 ;  /* 0x0000763211007816 */ /* 0x001fe40000000000 */
[----:B------:R-:W3:Y:S01]  /*712f0*/  LDL.LU.64 R4, [R1+0x278] ;  /* 0x0002780001047983 */ /* 0x000ee20000300a00 */
[----:B--2---:R-:W-:-:S03]  /*71300*/  PRMT R6, R20, 0x7632, R6 ;  /* 0x0000763214067816 */ /* 0x004fc60000000006 */
[----:B----4-:R0:W-:Y:S04]  /*71310*/  STG.E.U16 [R18.64], R20 ;  /* 0x0000001412007986 */ /* 0x0101e8000c101504 */
[----:B------:R-:W-:Y:S01]  /*71320*/  STG.E.U16 [R22.64], R6 ;  /* 0x0000000616007986 */ /* 0x000fe2000c101504 */
[----:B------:R1:W-:Y:S02]  /*71330*/  STG.E.U16 [R26.64], R17 ;  /* 0x000000111a007986 */ /* 0x0003e4000c101504 */
[----:B------:R2:W-:Y:S02]  /*71340*/  STG.E.U16 [R28.64], R0 ;  /* 0x000000001c007986 */ /* 0x0005e4000c101504 */
[----:B-----5:R-:W-:Y:S01]  /*71350*/  STG.E.U16 [R14.64], R9 ;  /* 0x000000090e007986 */ /* 0x020fe2000c101504 */
[----:B0-----:R-:W4:Y:S04]  /*71360*/  LDL.LU.64 R18, [R1+0x1488] ;  /* 0x0014880001127983 */ /* 0x001f280000300a00 */
[----:B-1----:R-:W5:Y:S01]  /*71370*/  LDL.LU.64 R26, [R1+0x298] ;  /* 0x00029800011a7983 */ /* 0x002f620000300a00 */
[----:B--2---:R-:W-:Y:S01]  /*71380*/  PRMT R0, R9, 0x7632, R0 ;  /* 0x0000763209007816 */ /* 0x004fe20000000000 */
[----:B------:R-:W4:Y:S04]  /*71390*/  LDL.LU.64 R28, [R1+0x290] ;  /* 0x00029000011c7983 */ /* 0x000f280000300a00 */
[----:B------:R0:W-:Y:S04]  /*713a0*/  STG.E.U16 [R10.64], R0 ;  /* 0x000000000a007986 */ /* 0x0001e8000c101504 */
[----:B0-----:R-:W2:Y:S01]  /*713b0*/  LDL.LU.64 R10, [R1+0x288] ;  /* 0x00028800010a7983 */ /* 0x001ea20000300a00 */
[----:B------:R-:W2:Y:S02]  /*713c0*/  LDL.LU.64 R14, [R1+0x2a0] ;  /* 0x0002a000010e7983 */ /* 0x000ea40000300a00 */
[----:B------:R-:W2:Y:S02]  /*713d0*/  LDL.LU.64 R22, [R1+0x2a8] ;  /* 0x0002a80001167983 */ /* 0x000ea40000300a00 */
[----:B--2---:R0:W-:Y:S04]  /*713e0*/  STL.64 [R1+0x1468], R22 ;  /* 0x0014681601007387 */ /* 0x0041e80000100a00 */
[----:B0-----:R-:W2:Y:S01]  /*713f0*/  LDL.LU.64 R22, [R1+0x2b0] ;  /* 0x0002b00001167983 */ /* 0x001ea20000300a00 */
[----:B------:R-:W-:Y:S01]  /*71400*/  PRMT R6, R13, 0x7632, R6 ;  /* 0x000076320d067816 */ /* 0x000fe20000000006 */
[----:B------:R-:W-:Y:S02]  /*71410*/  STG.E.U16 [R24.64], R13 ;  /* 0x0000000d18007986 */ /* 0x000fe4000c101504 */
[----:B--2---:R0:W-:Y:S04]  /*71420*/  STL.64 [R1+0x1470], R22 ;  /* 0x0014701601007387 */ /* 0x0041e80000100a00 */
[----:B0-----:R-:W2:Y:S01]  /*71430*/  LDL.LU.64 R22, [R1+0x2b8] ;  /* 0x0002b80001167983 */ /* 0x001ea20000300a00 */
[----:B------:R0:W-:Y:S03]  /*71440*/  STL [R1+0x1440], R12 ;  /* 0x0014400c01007387 */ /* 0x0001e60000100800 */
[----:B0-----:R-:W2:Y:S04]  /*71450*/  LDL.LU.64 R12, [R1+0x1a0] ;  /* 0x0001a000010c7983 */ /* 0x001ea80000300a00 */
[----:B--2---:R0:W-:Y:S04]  /*71460*/  STL.64 [R1+0x1448], R12 ;  /* 0x0014480c01007387 */ /* 0x0041e80000100a00 */
[----:B0-----:R-:W2:Y:S04]  /*71470*/  LDL.LU.64 R12, [R1+0x1a8] ;  /* 0x0001a800010c7983 */ /* 0x001ea80000300a00 */
[----:B--2---:R0:W-:Y:S04]  /*71480*/  STL.64 [R1+0x1450], R12 ;  /* 0x0014500c01007387 */ /* 0x0041e80000100a00 */
[----:B0-----:R-:W2:Y:S04]  /*71490*/  LDL.LU.64 R12, [R1+0x258] ;  /* 0x00025800010c7983 */ /* 0x001ea80000300a00 */
[----:B---3--:R0:W-:Y:S01]  /*714a0*/  STG.E.U16 [R2.64], R6 ;  /* 0x0000000602007986 */ /* 0x0081e2000c101504 */
[----:B------:R-:W-:Y:S01]  /*714b0*/  STG.E.U16 [R4.64], R21 ;  /* 0x0000001504007986 */ /* 0x000fe2000c101504 */
[----:B------:R-:W-:-:S05]  /*714c0*/  PRMT R0, R21, 0x7632, R0 ;  /* 0x0000763215007816 */ /* 0x000fca0000000000 */
[----:B-----5:R-:W-:Y:S01]  /*714d0*/  STG.E.U16 [R26.64], R0 ;  /* 0x000000001a007986 */ /* 0x020fe2000c101504 */
[----:B----4-:R-:W-:Y:S01]  /*714e0*/  STG.E.U16 [R28.64], R18 ;  /* 0x000000121c007986 */ /* 0x010fe2000c101504 */
[----:B0-----:R-:W-:-:S05]  /*714f0*/  PRMT R6, R18, 0x7632, R6 ;  /* 0x0000763212067816 */ /* 0x001fca0000000006 */
[----:B------:R-:W-:Y:S04]  /*71500*/  STG.E.U16 [R10.64], R6 ;  /* 0x000000060a007986 */ /* 0x000fe8000c101504 */
[----:B--2---:R0:W-:Y:S04]  /*71510*/  STL.64 [R1+0x1458], R12 ;  /* 0x0014580c01007387 */ /* 0x0041e80000100a00 */
[----:B0-----:R-:W2:Y:S01]  /*71520*/  LDL.LU.64 R12, [R1+0x280] ;  /* 0x00028000010c7983 */ /* 0x001ea20000300a00 */
[----:B------:R-:W3:Y:S02]  /*71530*/  LDL.LU.64 R2, [R1+0x198] ;  /* 0x0001980001027983 */ /* 0x000ee40000300a00 */
[----:B------:R-:W4:Y:S02]  /*71540*/  LDL.LU.64 R4, [R1+0x190] ;  /* 0x0001900001047983 */ /* 0x000f240000300a00 */
[----:B------:R-:W5:Y:S01]  /*71550*/  LDL.LU.64 R20, [R1+0x180] ;  /* 0x0001800001147983 */ /* 0x000f620000300a00 */
        /* <DEDUP_REMOVED lines=8> */
[----:B------:R-:W2:Y:S02]  /*715e0*/  LDL.LU.64 R10, [R1+0x1480] ;  /* 0x00148000010a7983 */ /* 0x000ea40000300a00 */
[----:B--2---:R-:W-:-:S02]  /*715f0*/  PRMT R0, R10, 0x7632, R0 ;  /* 0x000076320a007816 */ /* 0x004fc40000000000 */
[----:B------:R0:W-:Y:S04]  /*71600*/  STG.E.U16 [R14.64], R10 ;  /* 0x0000000a0e007986 */ /* 0x0001e8000c101504 */
[----:B------:R1:W-:Y:S04]  /*71610*/  STG.E.U16 [R22.64], R0 ;  /* 0x0000000016007986 */ /* 0x0003e8000c101504 */
[----:B0-----:R-:W2:Y:S04]  /*71620*/  LDL.LU.64 R14, [R1+0x1478] ;  /* 0x00147800010e7983 */ /* 0x001ea80000300a00 */
[----:B-1----:R-:W2:Y:S04]  /*71630*/  LDL.LU.64 R22, [R1+0x1470] ;  /* 0x0014700001167983 */ /* 0x002ea80000300a00 */
[----:B--2---:R0:W-:Y:S04]  /*71640*/  STG.E.U16 [R22.64], R14 ;  /* 0x0000000e16007986 */ /* 0x0041e8000c101504 */
[----:B0-----:R-:W2:Y:S01]  /*71650*/  LDL.LU.64 R22, [R1+0x1468] ;  /* 0x0014680001167983 */ /* 0x001ea20000300a00 */
[----:B------:R-:W-:-:S05]  /*71660*/  PRMT R6, R14, 0x7632, R6 ;  /* 0x000076320e067816 */ /* 0x000fca0000000006 */
[----:B--2---:R0:W-:Y:S04]  /*71670*/  STG.E.U16 [R22.64], R6 ;  /* 0x0000000616007986 */ /* 0x0041e8000c101504 */
[----:B0-----:R-:W2:Y:S01]  /*71680*/  LDL.LU.64 R22, [R1+0x1460] ;  /* 0x0014600001167983 */ /* 0x001ea20000300a00 */
[----:B------:R-:W3:Y:S03]  /*71690*/  LDL.LU R27, [R1+0x510] ;  /* 0x00051000011b7983 */ /* 0x000ee60000300800 */
[----:B--2---:R0:W-:Y:S04]  /*716a0*/  STG.E.U16 [R12.64], R22 ;  /* 0x000000160c007986 */ /* 0x0041e8000c101504 */
[----:B0-----:R-:W2:Y:S01]  /*716b0*/  LDL.LU.64 R12, [R1+0x1458] ;  /* 0x00145800010c7983 */ /* 0x001ea20000300a00 */
[----:B------:R-:W-:-:S05]  /*716c0*/  PRMT R0, R22, 0x7632, R0 ;  /* 0x0000763216007816 */ /* 0x000fca0000000000 */
[----:B--2---:R0:W-:Y:S04]  /*716d0*/  STG.E.U16 [R12.64], R0 ;  /* 0x000000000c007986 */ /* 0x0041e8000c101504 */
[----:B0-----:R-:W2:Y:S01]  /*716e0*/  LDL.LU.64 R12, [R1+0x1450] ;  /* 0x00145000010c7983 */ /* 0x001ea20000300a00 */
[----:B------:R-:W-:-:S03]  /*716f0*/  PRMT R6, R19, 0x7632, R6 ;  /* 0x0000763213067816 */ /* 0x000fc60000000006 */
[----:B--2---:R0:W-:Y:S04]  /*71700*/  STG.E.U16 [R12.64], R19 ;  /* 0x000000130c007986 */ /* 0x0041e8000c101504 */
[----:B0-----:R-:W2:Y:S01]  /*71710*/  LDL.LU.64 R12, [R1+0x1448] ;  /* 0x00144800010c7983 */ /* 0x001ea20000300a00 */
[----:B------:R-:W3:Y:S01]  /*71720*/  LDL.LU.64 R18, [R1+0x188] ;  /* 0x0001880001127983 */ /* 0x000ee20000300a00 */
[----:B------:R-:W-:Y:S02]  /*71730*/  PRMT R10, R11, 0x7632, R10 ;  /* 0x000076320b0a7816 */ /* 0x000fe4000000000a */
[----:B--2---:R0:W-:Y:S01]  /*71740*/  STG.E.U16 [R12.64], R6 ;  /* 0x000000060c007986 */ /* 0x0041e2000c101504 */
[----:B---3--:R1:W-:Y:S02]  /*71750*/  STG.E.U16 [R2.64], R11 ;  /* 0x0000000b02007986 */ /* 0x0083e4000c101504 */
[----:B----4-:R2:W-:Y:S01]  /*71760*/  STG.E.U16 [R4.64], R10 ;  /* 0x0000000a04007986 */ /* 0x0105e2000c101504 */
[----:B0-----:R-:W3:Y:S01]  /*71770*/  LDL.LU R12, [R1+0x1440] ;  /* 0x00144000010c7983 */ /* 0x001ee20000300800 */
[----:B-1----:R-:W4:Y:S02]  /*71780*/  LDL.LU.64 R2, [R1+0x1438] ;  /* 0x0014380001027983 */ /* 0x002f240000300a00 */
[----:B--2---:R-:W2:Y:S01]  /*71790*/  LDL.LU.64 R4, [R1+0x1430] ;  /* 0x0014300001047983 */ /* 0x004ea20000300a00 */
[----:B------:R-:W-:-:S02]  /*717a0*/  FSEL R0, R24, -INF , P0 ;  /* 0xff80000018007808 */ /* 0x000fc40000000000 */
[----:B------:R-:W0:Y:S01]  /*717b0*/  S2R R24, SR_TID.X ;  /* 0x0000000000187919 */ /* 0x000e220000002100 */
[----:B------:R-:W-:-:S03]  /*717c0*/  PRMT R14, R23, 0x7632, R14 ;  /* 0x00007632170e7816 */ /* 0x000fc6000000000e */
[----:B------:R-:W-:Y:S01]  /*717d0*/  STG.E.U16 [R18.64], R15 ;  /* 0x0000000f12007986 */ /* 0x000fe2000c101504 */
[----:B------:R-:W-:Y:S02]  /*717e0*/  FSEL R8, R8, -INF , P2 ;  /* 0xff80000008087808 */ /* 0x000fe40001000000 */
[----:B------:R-:W-:Y:S02]  /*717f0*/  FSEL R7, R7, -INF , P1 ;  /* 0xff80000007077808 */ /* 0x000fe40000800000 */
[----:B------:R-:W-:Y:S01]  /*71800*/  FSEL R9, R16, -INF , P3 ;  /* 0xff80000010097808 */ /* 0x000fe20001800000 */
[----:B------:R-:W-:Y:S02]  /*71810*/  FFMA R6, R8, 0.69314718246459960938, R25 ;  /* 0x3f31721808067823 */ /* 0x000fe40000000019 */
[----:B------:R-:W-:Y:S02]  /*71820*/  FFMA R7, R7, 0.69314718246459960938, R26 ;  /* 0x3f31721807077823 */ /* 0x000fe4000000001a */
[----:B------:R-:W-:-:S02]  /*71830*/  FFMA R8, R0, 0.69314718246459960938, R28 ;  /* 0x3f31721800087823 */ /* 0x000fc4000000001c */
[----:B------:R-:W-:Y:S02]  /*71840*/  FFMA R9, R9, 0.69314718246459960938, R29 ;  /* 0x3f31721809097823 */ /* 0x000fe4000000001d */
[----:B------:R-:W1:Y:S01]  /*71850*/  S2R R29, SR_TID.X ;  /* 0x00000000001d7919 */ /* 0x000e620000002100 */
[----:B0-----:R-:W-:-:S05]  /*71860*/  IMAD.SHL.U32 R13, R24, 0x2, RZ ;  /* 0x00000002180d7824 */ /* 0x001fca00078e00ff */
[----:B------:R-:W-:Y:S01]  /*71870*/  LOP3.LUT R10, R13, 0x1f8, RZ, 0xc0, !PT ;  /* 0x000001f80d0a7812 */ /* 0x000fe200078ec0ff */
[----:B------:R-:W0:Y:S01]  /*71880*/  S2R R28, SR_CTAID.Y ;  /* 0x00000000001c7919 */ /* 0x000e220000002600 */
[----:B-1----:R-:W-:-:S03]  /*71890*/  LOP3.LUT R26, R29, 0xff, RZ, 0xc0, !PT ;  /* 0x000000ff1d1a7812 */ /* 0x002fc600078ec0ff */
[----:B------:R-:W1:Y:S01]  /*718a0*/  S2R R29, SR_CTAID.X ;  /* 0x00000000001d7919 */ /* 0x000e620000002500 */
[----:B0-----:R-:W-:Y:S01]  /*718b0*/  IMAD R0, R28, c[0x0][0x1cc], RZ ;  /* 0x000073001c007a24 */ /* 0x001fe200078e02ff */
[----:B-1----:R-:W-:-:S05]  /*718c0*/  LEA R29, R29, R26, 0x8 ;  /* 0x0000001a1d1d7211 */ /* 0x002fca00078e40ff */
[----:B------:R-:W-:Y:S01]  /*718d0*/  IMAD.HI R11, R29, 0x4, RZ ;  /* 0x000000041d0b7827 */ /* 0x000fe200078e02ff */
[----:B---3--:R-:W-:-:S05]  /*718e0*/  PRMT R12, R15, 0x7632, R12 ;  /* 0x000076320f0c7816 */ /* 0x008fca000000000c */
[----:B-----5:R-:W-:Y:S01]  /*718f0*/  STG.E.U16 [R20.64], R12 ;  /* 0x0000000c14007986 */ /* 0x020fe2000c101504 */
[----:B--2---:R0:W-:Y:S02]  /*71900*/  STG.E.U16 [R4.64], R23 ;  /* 0x0000001704007986 */ /* 0x0041e4000c101504 */
[----:B----4-:R1:W-:Y:S02]  /*71910*/  STG.E.U16 [R2.64], R14 ;  /* 0x0000000e02007986 */ /* 0x0103e4000c101504 */
[----:B------:R-:W-:Y:S06]  /*71920*/  BAR.SYNC.DEFER_BLOCKING 0x0 ;  /* 0x0000000000007b1d */ /* 0x000fec0000010000 */
[----:B------:R-:W-:Y:S04]  /*71930*/  STS.64 [R10], R6 ;  /* 0x000000060a007388 */ /* 0x000fe80000000a00 */
[----:B------:R-:W-:Y:S01]  /*71940*/  STS.64 [R10+0x200], R8 ;  /* 0x000200080a007388 */ /* 0x000fe20000000a00 */
[----:B------:R-:W-:Y:S06]  /*71950*/  BAR.SYNC.DEFER_BLOCKING 0x0 ;  /* 0x0000000000007b1d */ /* 0x000fec0000010000 */
[----:B------:R-:W2:Y:S01]  /*71960*/  LDS R13, [R27] ;  /* 0x000000001b0d7984 */ /* 0x000ea20000000800 */
[----:B0-----:R-:W-:-:S02]  /*71970*/  SHF.L.U32 R5, R29, 0x2, RZ ;  /* 0x000000021d057819 */ /* 0x001fc400000006ff */
[C---:B------:R-:W-:Y:S01]  /*71980*/  SHF.L.U32 R4, R0.reuse, 0x2, RZ ;  /* 0x0000000200047819 */ /* 0x040fe200000006ff */
[----:B------:R-:W-:-:S03]  /*71990*/  IMAD.HI R0, R0, 0x4, RZ ;  /* 0x0000000400007827 */ /* 0x000fc600078e02ff */
[----:B-1----:R-:W-:-:S04]  /*719a0*/  IADD3 R2, P0, P1, R5, c[0x0][0x180], R4 ;  /* 0x0000600005027a10 */ /* 0x002fc8000791e004 */
[----:B------:R-:W-:-:S05]  /*719b0*/  IADD3.X R3, R11, c[0x0][0x184], R0, P0, P1 ;  /* 0x000061000b037a10 */ /* 0x000fca00007e2400 */
[----:B--2---:R-:W-:Y:S01]  /*719c0*/  STG.E [R2.64], R13 ;  /* 0x0000000d02007986 */ /* 0x004fe2000c101904 */
[----:B------:R-:W-:Y:S05]  /*719d0*/  EXIT ;  /* 0x000000000000794d */ /* 0x000fea0003800000 */
.L_x_3:
[----:B------:R-:W-:-:S00]  /*719e0*/  BRA `(.L_x_3) ;  /* 0xfffffff000007947 */ /* 0x000fc0000383ffff */
[----:B------:R-:W-:-:S00]  /*719f0*/  NOP ;  /* 0x0000000000007918 */ /* 0x000fc00000000000 */
        /* <DEDUP_REMOVED lines=8> */
.L_x_4:


//--------------------- .nv.global.init           --------------------------
	.section	.nv.global.init,"aw",@progbits
.nv.global.init:
	.type		_$_str,@object
	.size		_$_str,(.L_0 - _$_str)
_$_str:
        /*0000*/ 	.byte	0x5f, 0x5f, 0x43, 0x55, 0x44, 0x41, 0x5f, 0x46, 0x54, 0x5a, 0x00
.L_0:


//--------------------- .nv.shared.attn_fwd       --------------------------
	.section	.nv.shared.attn_fwd,"aw",@nobits
	.sectionflags	@""
	.align	16
